	.target	sm_90a

	.elftype	@"ET_EXEC"


//--------------------- .note.nv.tkinfo           --------------------------
	.section	.note.nv.tkinfo,"",@"SHT_NOTE"
	.sectionflags	@"SHF_NOTE_NV_TKINFO"
	.tkinfo
        /*0018*/ 	.word	0x00000002
        /*0030*/ 	.string	""
        /*0030*/ 	.string	"ptxas"
        /*0030*/ 	.string	"Cuda compilation tools, release 13.0, V13.0.88"
        /*0030*/ 	.string	"Build cuda_13.0.r13.0/compiler.36424714_0"
        /*0030*/ 	.string	"-v  -suppress-debug-info  -lineinfo  -arch sm_90a "



//--------------------- .note.nv.cuinfo           --------------------------
	.section	.note.nv.cuinfo,"",@"SHT_NOTE"
	.sectionflags	@"SHF_NOTE_NV_CUINFO"
        /*0018*/ 	.short	0x0002
        /*001a*/ 	.short	0x005a
        /*001c*/ 	.short	0x0082
	.zero		2


//--------------------- .nv.info                  --------------------------
	.section	.nv.info,"",@"SHT_CUDA_INFO"
	.align	4


	//----- nvinfo : EIATTR_REGCOUNT
	.align		4
        /*0000*/ 	.byte	0x04, 0x2f
        /*0002*/ 	.short	(.L_1 - .L_0)
	.align		4
.L_0:
        /*0004*/ 	.word	index@(matmul_kernel)
        /*0008*/ 	.word	0x000000ff


	//----- nvinfo : EIATTR_FRAME_SIZE
	.align		4
.L_1:
        /*000c*/ 	.byte	0x04, 0x11
        /*000e*/ 	.short	(.L_3 - .L_2)
	.align		4
.L_2:
        /*0010*/ 	.word	index@(matmul_kernel)
        /*0014*/ 	.word	0x00001e58


	//----- nvinfo : EIATTR_MIN_STACK_SIZE
	.align		4
.L_3:
        /*0018*/ 	.byte	0x04, 0x12
        /*001a*/ 	.short	(.L_5 - .L_4)
	.align		4
.L_4:
        /*001c*/ 	.word	index@(matmul_kernel)
        /*0020*/ 	.word	0x00001e58
.L_5:


//--------------------- .nv.compat                --------------------------
	.section	.nv.compat,"",@"SHT_CUDA_COMPAT_INFO"
	.align	4
        /*0000*/ 	.byte	0x02, 0x09, 0x01, 0x00, 0x02, 0x02, 0x04, 0x00, 0x02, 0x05, 0x05, 0x00, 0x03, 0x07, 0x01, 0x01
        /*0010*/ 	.byte	0x02, 0x03, 0x00, 0x00, 0x02, 0x06, 0x01, 0x00, 0x04, 0x0b, 0x08, 0x00, 0x00, 0x00, 0x00, 0x00
        /*0020*/ 	.byte	0x00, 0x00, 0x00, 0x00


//--------------------- .nv.info.matmul_kernel    --------------------------
	.section	.nv.info.matmul_kernel,"",@"SHT_CUDA_INFO"
	.sectionflags	@""
	.align	4


	//----- nvinfo : EIATTR_CUDA_API_VERSION
	.align		4
        /*0000*/ 	.byte	0x04, 0x37
        /*0002*/ 	.short	(.L_7 - .L_6)
.L_6:
        /*0004*/ 	.word	0x00000082


	//----- nvinfo : EIATTR_KPARAM_INFO
	.align		4
.L_7:
        /*0008*/ 	.byte	0x04, 0x17
        /*000a*/ 	.short	(.L_9 - .L_8)
.L_8:
        /*000c*/ 	.word	0x00000000
        /*0010*/ 	.short	0x000d
        /*0012*/ 	.short	0x0048
        /*0014*/ 	.byte	0x00, 0xf4, 0x21, 0x00


	//----- nvinfo : EIATTR_KPARAM_INFO
	.align		4
.L_9:
        /*0018*/ 	.byte	0x04, 0x17
        /*001a*/ 	.short	(.L_11 - .L_10)
.L_10:
        /*001c*/ 	.word	0x00000000
        /*0020*/ 	.short	0x000c
        /*0022*/ 	.short	0x0040
        /*0024*/ 	.byte	0x00, 0xf4, 0x21, 0x00


	//----- nvinfo : EIATTR_KPARAM_INFO
	.align		4
.L_11:
        /*0028*/ 	.byte	0x04, 0x17
        /*002a*/ 	.short	(.L_13 - .L_12)
.L_12:
        /*002c*/ 	.word	0x00000000
        /*0030*/ 	.short	0x000b
        /*0032*/ 	.short	0x0038
        /*0034*/ 	.byte	0x00, 0xf0, 0x11, 0x00


	//----- nvinfo : EIATTR_KPARAM_INFO
	.align		4
.L_13:
        /*0038*/ 	.byte	0x04, 0x17
        /*003a*/ 	.short	(.L_15 - .L_14)
.L_14:
        /*003c*/ 	.word	0x00000000
        /*0040*/ 	.short	0x000a
        /*0042*/ 	.short	0x0034
        /*0044*/ 	.byte	0x00, 0xf0, 0x11, 0x00


	//----- nvinfo : EIATTR_KPARAM_INFO
	.align		4
.L_15:
        /*0048*/ 	.byte	0x04, 0x17
        /*004a*/ 	.short	(.L_17 - .L_16)
.L_16:
        /*004c*/ 	.word	0x00000000
        /*0050*/ 	.short	0x0009
        /*0052*/ 	.short	0x0030
        /*0054*/ 	.byte	0x00, 0xf0, 0x11, 0x00


	//----- nvinfo : EIATTR_KPARAM_INFO
	.align		4
.L_17:
        /*0058*/ 	.byte	0x04, 0x17
        /*005a*/ 	.short	(.L_19 - .L_18)
.L_18:
        /*005c*/ 	.word	0x00000000
        /*0060*/ 	.short	0x0008
        /*0062*/ 	.short	0x002c
        /*0064*/ 	.byte	0x00, 0xf0, 0x11, 0x00


	//----- nvinfo : EIATTR_KPARAM_INFO
	.align		4
.L_19:
        /*0068*/ 	.byte	0x04, 0x17
        /*006a*/ 	.short	(.L_21 - .L_20)
.L_20:
        /*006c*/ 	.word	0x00000000
        /*0070*/ 	.short	0x0007
        /*0072*/ 	.short	0x0028
        /*0074*/ 	.byte	0x00, 0xf0, 0x11, 0x00


	//----- nvinfo : EIATTR_KPARAM_INFO
	.align		4
.L_21:
        /*0078*/ 	.byte	0x04, 0x17
        /*007a*/ 	.short	(.L_23 - .L_22)
.L_22:
        /*007c*/ 	.word	0x00000000
        /*0080*/ 	.short	0x0006
        /*0082*/ 	.short	0x0024
        /*0084*/ 	.byte	0x00, 0xf0, 0x11, 0x00


	//----- nvinfo : EIATTR_KPARAM_INFO
	.align		4
.L_23:
        /*0088*/ 	.byte	0x04, 0x17
        /*008a*/ 	.short	(.L_25 - .L_24)
.L_24:
        /*008c*/ 	.word	0x00000000
        /*0090*/ 	.short	0x0005
        /*0092*/ 	.short	0x0020
        /*0094*/ 	.byte	0x00, 0xf0, 0x11, 0x00


	//----- nvinfo : EIATTR_KPARAM_INFO
	.align		4
.L_25:
        /*0098*/ 	.byte	0x04, 0x17
        /*009a*/ 	.short	(.L_27 - .L_26)
.L_26:
        /*009c*/ 	.word	0x00000000
        /*00a0*/ 	.short	0x0004
        /*00a2*/ 	.short	0x001c
        /*00a4*/ 	.byte	0x00, 0xf0, 0x11, 0x00


	//----- nvinfo : EIATTR_KPARAM_INFO
	.align		4
.L_27:
        /*00a8*/ 	.byte	0x04, 0x17
        /*00aa*/ 	.short	(.L_29 - .L_28)
.L_28:
        /*00ac*/ 	.word	0x00000000
        /*00b0*/ 	.short	0x0003
        /*00b2*/ 	.short	0x0018
        /*00b4*/ 	.byte	0x00, 0xf0, 0x11, 0x00


	//----- nvinfo : EIATTR_KPARAM_INFO
	.align		4
.L_29:
        /*00b8*/ 	.byte	0x04, 0x17
        /*00ba*/ 	.short	(.L_31 - .L_30)
.L_30:
        /*00bc*/ 	.word	0x00000000
        /*00c0*/ 	.short	0x0002
        /*00c2*/ 	.short	0x0010
        /*00c4*/ 	.byte	0x00, 0xf4, 0x21, 0x00


	//----- nvinfo : EIATTR_KPARAM_INFO
	.align		4
.L_31:
        /*00c8*/ 	.byte	0x04, 0x17
        /*00ca*/ 	.short	(.L_33 - .L_32)
.L_32:
        /*00cc*/ 	.word	0x00000000
        /*00d0*/ 	.short	0x0001
        /*00d2*/ 	.short	0x0008
        /*00d4*/ 	.byte	0x00, 0xf4, 0x21, 0x00


	//----- nvinfo : EIATTR_KPARAM_INFO
	.align		4
.L_33:
        /*00d8*/ 	.byte	0x04, 0x17
        /*00da*/ 	.short	(.L_35 - .L_34)
.L_34:
        /*00dc*/ 	.word	0x00000000
        /*00e0*/ 	.short	0x0000
        /*00e2*/ 	.short	0x0000
        /*00e4*/ 	.byte	0x00, 0xf4, 0x21, 0x00


	//----- nvinfo : EIATTR_SPARSE_MMA_MASK
	.align		4
.L_35:
        /*00e8*/ 	.byte	0x03, 0x50
        /*00ea*/ 	.short	0x0000


	//----- nvinfo : EIATTR_MAXREG_COUNT
	.align		4
        /*00ec*/ 	.byte	0x03, 0x1b
        /*00ee*/ 	.short	0x00ff


	//----- nvinfo : EIATTR_NUM_BARRIERS
	.align		4
        /*00f0*/ 	.byte	0x02, 0x4c
        /*00f2*/ 	.byte	0x01
	.zero		1


	//----- nvinfo : EIATTR_ANNOTATIONS
	.align		4
        /*00f4*/ 	.byte	0x04, 0x55
        /*00f6*/ 	.short	(.L_37 - .L_36)


	//   ....[0]....
.L_36:
        /*00f8*/ 	.word	0x00000001
        /*00fc*/ 	.byte	0xf0, 0x00, 0x00, 0x00, 0x01, 0x00, 0x00, 0x00, 0x00, 0x08, 0x00, 0x00, 0x01, 0x00, 0x00, 0x00
        /* <DEDUP_REMOVED lines=2648> */
        /*a68c*/ 	.byte	0x10, 0x93, 0x04, 0x00


	//----- nvinfo : EIATTR_MERCURY_ISA_VERSION
	.align		4
.L_37:
        /*a690*/ 	.byte	0x03, 0x5f
        /*a692*/ 	.short	0x0101


	//----- nvinfo : EIATTR_EXIT_INSTR_OFFSETS
	.align		4
        /*a694*/ 	.byte	0x04, 0x1c
        /*a696*/ 	.short	(.L_39 - .L_38)


	//   ....[0]....
.L_38:
        /*a698*/ 	.word	0x00049300


	//   ....[1]....
        /*a69c*/ 	.word	0x00049330


	//----- nvinfo : EIATTR_REQNTID
	.align		4
.L_39:
        /*a6a0*/ 	.byte	0x04, 0x10
        /*a6a2*/ 	.short	(.L_41 - .L_40)
.L_40:
        /*a6a4*/ 	.word	0x00000080
        /*a6a8*/ 	.word	0x00000001
        /*a6ac*/ 	.word	0x00000001


	//----- nvinfo : EIATTR_CBANK_PARAM_SIZE
	.align		4
.L_41:
        /*a6b0*/ 	.byte	0x03, 0x19
        /*a6b2*/ 	.short	0x0050


	//----- nvinfo : EIATTR_PARAM_CBANK
	.align		4
        /*a6b4*/ 	.byte	0x04, 0x0a
        /*a6b6*/ 	.short	(.L_43 - .L_42)
	.align		4
.L_42:
        /*a6b8*/ 	.word	index@(.nv.constant0.matmul_kernel)
        /*a6bc*/ 	.short	0x0210
        /*a6be*/ 	.short	0x0050


	//----- nvinfo : EIATTR_SW_WAR
	.align		4
.L_43:
        /*a6c0*/ 	.byte	0x04, 0x36
        /*a6c2*/ 	.short	(.L_45 - .L_44)
.L_44:
        /*a6c4*/ 	.word	0x00000008
.L_45:


//--------------------- .nv.callgraph             --------------------------
	.section	.nv.callgraph,"",@"SHT_CUDA_CALLGRAPH"
	.align	4
	.sectionentsize	8
	.align		4
        /*0000*/ 	.word	0x00000000
	.align		4
        /*0004*/ 	.word	0xffffffff
	.align		4
        /*0008*/ 	.word	0x00000000
	.align		4
        /*000c*/ 	.word	0xfffffffe
	.align		4
        /*0010*/ 	.word	0x00000000
	.align		4
        /*0014*/ 	.word	0xfffffffd
	.align		4
        /*0018*/ 	.word	0x00000000
	.align		4
        /*001c*/ 	.word	0xfffffffc


//--------------------- .text.matmul_kernel       --------------------------
	.section	.text.matmul_kernel,"ax",@progbits
	.align	128
        .global         matmul_kernel
        .type           matmul_kernel,@function
        .size           matmul_kernel,(.L_x_3 - matmul_kernel)
        .other          matmul_kernel,@"STO_CUDA_ENTRY STV_DEFAULT"
matmul_kernel:
.text.matmul_kernel:
[----:B------:R-:W1:Y:S08]  /*0000*/  LDC R1, c[0x0][0x28] ;  /* 0x00000a00ff017b82 */ /* 0x000e700000000800 */
[----:B------:R-:W2:Y:S01]  /*0010*/  LDC.64 R2, c[0x0][0x228] ;  /* 0x00008a00ff027b82 */ /* 0x000ea20000000a00 */
[----:B-1----:R-:W-:Y:S01]  /*0020*/  VIADD R1, R1, 0xffffe1a8 ;  /* 0xffffe1a801017836 */ /* 0x002fe20000000000 */
[----:B------:R-:W1:Y:S01]  /*0030*/  S2R R5, SR_CTAID.X ;  /* 0x0000000000057919 */ /* 0x000e620000002500 */
[----:B------:R-:W-:Y:S01]  /*0040*/  ULDC.64 UR4, c[0x0][0x230] ;  /* 0x00008c0000047ab9 */ /* 0x000fe20000000a00 */
[----:B------:R-:W-:Y:S01]  /*0050*/  ULDC UR7, c[0x0][0x230] ;  /* 0x00008c0000077ab9 */ /* 0x000fe20000000800 */
[----:B------:R-:W-:Y:S01]  /*0060*/  UIADD3 UR4, UR4, 0x1f, URZ ;  /* 0x0000001f04047890 */ /* 0x000fe2000fffe03f */
[----:B------:R-:W3:Y:S01]  /*0070*/  S2R R147, SR_TID.X ;  /* 0x0000000000937919 */ /* 0x000ee20000002100 */
[----:B------:R-:W-:Y:S01]  /*0080*/  ULDC.64 UR8, c[0x0][0x218] ;  /* 0x0000860000087ab9 */ /* 0x000fe20000000a00 */
[----:B------:R-:W4:Y:S01]  /*0090*/  LDC.64 R208, c[0x0][0x238] ;  /* 0x00008e00ffd07b82 */ /* 0x000f220000000a00 */
[----:B------:R-:W-:Y:S01]  /*00a0*/  UISETP.GT.AND UP0, UPT, UR4, 0x1f, UPT ;  /* 0x0000001f0400788c */ /* 0x000fe2000bf04270 */
[----:B------:R-:W-:-:S03]  /*00b0*/  ULDC.64 UR10, c[0x0][0x208] ;  /* 0x00008200000a7ab9 */ /* 0x000fc60000000a00 */
[----:B------:R-:W-:Y:S02]  /*00c0*/  USEL UR6, URZ, 0x4, !UP0 ;  /* 0x000000043f067887 */ /* 0x000fe4000c000000 */
[----:B------:R-:W-:Y:S01]  /*00d0*/  UISETP.GT.AND UP0, UPT, UR4, 0x3f, UPT ;  /* 0x0000003f0400788c */ /* 0x000fe2000bf04270 */
[----:B--2---:R-:W-:Y:S01]  /*00e0*/  IMAD.MOV.U32 R35, RZ, RZ, R3 ;  /* 0x000000ffff237224 */ /* 0x004fe200078e0003 */
[----:B------:R2:W-:Y:S01]  /*00f0*/  STL.64 [R1+0x958], R2 ;  /* 0x0009580201007387 */ /* 0x0005e20000100a00 */
[----:B------:R-:W-:Y:S02]  /*0100*/  IMAD.MOV.U32 R127, RZ, RZ, R2 ;  /* 0x000000ffff7f7224 */ /* 0x000fe400078e0002 */
[----:B------:R-:W-:Y:S01]  /*0110*/  VIADD R0, R35, 0x1ff ;  /* 0x000001ff23007836 */ /* 0x000fe20000000000 */
[----:B------:R-:W-:Y:S02]  /*0120*/  LOP3.LUT R173, RZ, R35, RZ, 0x33, !PT ;  /* 0x00000023ffad7212 */ /* 0x000fe400078e33ff */
[----:B------:R-:W-:Y:S01]  /*0130*/  IABS R12, R127 ;  /* 0x0000007f000c7213 */ /* 0x000fe20000000000 */
[C---:B----4-:R-:W-:Y:S01]  /*0140*/  IMAD.SHL.U32 R159, R208.reuse, 0x4, RZ ;  /* 0x00000004d09f7824 */ /* 0x050fe200078e00ff */
[----:B-1----:R-:W-:Y:S01]  /*0150*/  IABS R8, R5 ;  /* 0x0000000500087213 */ /* 0x002fe20000000000 */
[C---:B------:R-:W-:Y:S01]  /*0160*/  IMAD R155, R208.reuse, 0x7, RZ ;  /* 0x00000007d09b7824 */ /* 0x040fe200078e02ff */
[----:B--2---:R-:W-:Y:S01]  /*0170*/  SHF.R.S32.HI R3, RZ, 0x1f, R0 ;  /* 0x0000001fff037819 */ /* 0x004fe20000011400 */
[C---:B------:R-:W-:Y:S01]  /*0180*/  IMAD R199, R208.reuse, 0x24, RZ ;  /* 0x00000024d0c77824 */ /* 0x040fe200078e02ff */
[----:B---3--:R-:W-:Y:S01]  /*0190*/  LOP3.LUT R135, R147, 0x7f, RZ, 0xc0, !PT ;  /* 0x0000007f93877812 */ /* 0x008fe200078ec0ff */
[C---:B------:R-:W-:Y:S01]  /*01a0*/  IMAD R203, R208.reuse, 0x2c, RZ ;  /* 0x0000002cd0cb7824 */ /* 0x040fe200078e02ff */
[----:B------:R-:W-:Y:S01]  /*01b0*/  LEA.HI R3, R3, R0, RZ, 0x9 ;  /* 0x0000000003037211 */ /* 0x000fe200078f48ff */
[----:B------:R-:W-:-:S02]  /*01c0*/  IMAD R207, R208, 0x34, RZ ;  /* 0x00000034d0cf7824 */ /* 0x000fc400078e02ff */
[C---:B------:R-:W-:Y:S01]  /*01d0*/  IMAD R139, R208.reuse, 0x18, RZ ;  /* 0x00000018d08b7824 */ /* 0x040fe200078e02ff */
[----:B------:R-:W-:Y:S01]  /*01e0*/  SHF.R.S32.HI R3, RZ, 0x9, R3 ;  /* 0x00000009ff037819 */ /* 0x000fe20000011403 */
[C---:B------:R-:W-:Y:S02]  /*01f0*/  IMAD R211, R208.reuse, 0x38, RZ ;  /* 0x00000038d0d37824 */ /* 0x040fe400078e02ff */
[C---:B------:R-:W-:Y:S02]  /*0200*/  IMAD R131, R208.reuse, 0xa, RZ ;  /* 0x0000000ad0837824 */ /* 0x040fe400078e02ff */
[----:B------:R-:W-:Y:S02]  /*0210*/  IMAD.SHL.U32 R4, R3, 0x8, RZ ;  /* 0x0000000803047824 */ /* 0x000fe400078e00ff */
[C---:B------:R-:W-:Y:S02]  /*0220*/  IMAD R151, R208.reuse, 0xf, RZ ;  /* 0x0000000fd0977824 */ /* 0x040fe400078e02ff */
[C---:B------:R-:W-:Y:S01]  /*0230*/  IMAD R213, R208.reuse, 0x3c, RZ ;  /* 0x0000003cd0d57824 */ /* 0x040fe200078e02ff */
[-C--:B------:R-:W-:Y:S01]  /*0240*/  IABS R7, R4.reuse ;  /* 0x0000000400077213 */ /* 0x080fe20000000000 */
[C---:B------:R-:W-:Y:S01]  /*0250*/  IMAD R201, R208.reuse, 0x28, RZ ;  /* 0x00000028d0c97824 */ /* 0x040fe200078e02ff */
[----:B------:R-:W-:Y:S01]  /*0260*/  IABS R10, R4 ;  /* 0x00000004000a7213 */ /* 0x000fe20000000000 */
[C---:B------:R-:W-:Y:S01]  /*0270*/  IMAD R215, R208.reuse, 0x44, RZ ;  /* 0x00000044d0d77824 */ /* 0x040fe200078e02ff */
[----:B------:R-:W1:Y:S01]  /*0280*/  I2F.RP R0, R7 ;  /* 0x0000000700007306 */ /* 0x000e620000209400 */
[----:B------:R-:W-:-:S02]  /*0290*/  IMAD R143, R208, 0x15, RZ ;  /* 0x00000015d08f7824 */ /* 0x000fc400078e02ff */
[C---:B------:R-:W-:Y:S02]  /*02a0*/  IMAD R205, R208.reuse, 0x30, RZ ;  /* 0x00000030d0cd7824 */ /* 0x040fe400078e02ff */
[C---:B------:R-:W-:Y:S02]  /*02b0*/  IMAD R219, R208.reuse, 0x4c, RZ ;  /* 0x0000004cd0db7824 */ /* 0x040fe400078e02ff */
[C---:B------:R-:W-:Y:S02]  /*02c0*/  IMAD R223, R208.reuse, 0x54, RZ ;  /* 0x00000054d0df7824 */ /* 0x040fe400078e02ff */
[C---:B------:R-:W-:Y:S02]  /*02d0*/  IMAD R217, R208.reuse, 0x48, RZ ;  /* 0x00000048d0d97824 */ /* 0x040fe400078e02ff */
[C---:B------:R-:W-:Y:S02]  /*02e0*/  IMAD R221, R208.reuse, 0x50, RZ ;  /* 0x00000050d0dd7824 */ /* 0x040fe400078e02ff */
[C---:B------:R-:W-:Y:S01]  /*02f0*/  IMAD R225, R208.reuse, 0x58, RZ ;  /* 0x00000058d0e17824 */ /* 0x040fe200078e02ff */
[----:B-1----:R-:W1:Y:S01]  /*0300*/  MUFU.RCP R0, R0 ;  /* 0x0000000000007308 */ /* 0x002e620000001000 */
[----:B------:R-:W-:-:S02]  /*0310*/  IMAD R227, R208, 0x5c, RZ ;  /* 0x0000005cd0e37824 */ /* 0x000fc400078e02ff */
[C---:B------:R-:W-:Y:S02]  /*0320*/  IMAD R229, R208.reuse, 0x60, RZ ;  /* 0x00000060d0e57824 */ /* 0x040fe400078e02ff */
[C---:B------:R-:W-:Y:S02]  /*0330*/  IMAD R231, R208.reuse, 0x64, RZ ;  /* 0x00000064d0e77824 */ /* 0x040fe400078e02ff */
[C---:B------:R-:W-:Y:S02]  /*0340*/  IMAD R233, R208.reuse, 0x68, RZ ;  /* 0x00000068d0e97824 */ /* 0x040fe400078e02ff */
[C---:B------:R-:W-:Y:S02]  /*0350*/  IMAD R235, R208.reuse, 0x6c, RZ ;  /* 0x0000006cd0eb7824 */ /* 0x040fe400078e02ff */
[C---:B------:R-:W-:Y:S02]  /*0360*/  IMAD R237, R208.reuse, 0x70, RZ ;  /* 0x00000070d0ed7824 */ /* 0x040fe400078e02ff */
[----:B------:R-:W-:-:S02]  /*0370*/  IMAD R239, R208, 0x74, RZ ;  /* 0x00000074d0ef7824 */ /* 0x000fc400078e02ff */
[----:B------:R-:W-:Y:S02]  /*0380*/  IMAD R241, R208, 0x78, RZ ;  /* 0x00000078d0f17824 */ /* 0x000fe400078e02ff */
[----:B-1----:R-:W-:Y:S02]  /*0390*/  VIADD R2, R0, 0xffffffe ;  /* 0x0ffffffe00027836 */ /* 0x002fe40000000000 */
[----:B------:R-:W-:Y:S02]  /*03a0*/  IMAD.MOV R0, RZ, RZ, -R10 ;  /* 0x000000ffff007224 */ /* 0x000fe400078e0a0a */
[----:B------:R1:W2:Y:S01]  /*03b0*/  F2I.FTZ.U32.TRUNC.NTZ R3, R2 ;  /* 0x0000000200037305 */ /* 0x0002a2000021f000 */
[----:B------:R-:W-:Y:S02]  /*03c0*/  IMAD R243, R208, 0x7c, RZ ;  /* 0x0000007cd0f37824 */ /* 0x000fe400078e02ff */
[----:B-1----:R-:W-:Y:S02]  /*03d0*/  IMAD.MOV.U32 R2, RZ, RZ, RZ ;  /* 0x000000ffff027224 */ /* 0x002fe400078e00ff */
[----:B--2---:R-:W-:-:S04]  /*03e0*/  IMAD.MOV R6, RZ, RZ, -R3 ;  /* 0x000000ffff067224 */ /* 0x004fc800078e0a03 */
[----:B------:R-:W-:Y:S02]  /*03f0*/  IMAD R9, R6, R7, RZ ;  /* 0x0000000706097224 */ /* 0x000fe400078e02ff */
[----:B------:R-:W-:Y:S02]  /*0400*/  IMAD.MOV.U32 R6, RZ, RZ, R8 ;  /* 0x000000ffff067224 */ /* 0x000fe400078e0008 */
[----:B------:R-:W-:Y:S01]  /*0410*/  IMAD.HI.U32 R3, R3, R9, R2 ;  /* 0x0000000903037227 */ /* 0x000fe200078e0002 */
[----:B------:R-:W-:-:S04]  /*0420*/  SHF.R.U32.HI R9, RZ, 0x5, R147 ;  /* 0x00000005ff097819 */ /* 0x000fc80000011693 */
[----:B------:R-:W-:Y:S01]  /*0430*/  SGXT.U32 R9, R9, 0x2 ;  /* 0x000000020909781a */ /* 0x000fe20000000000 */
[----:B------:R-:W-:-:S04]  /*0440*/  IMAD.HI.U32 R3, R3, R6, RZ ;  /* 0x0000000603037227 */ /* 0x000fc800078e00ff */
[----:B------:R-:W-:-:S05]  /*0450*/  IMAD R0, R3, R0, R6 ;  /* 0x0000000003007224 */ /* 0x000fca00078e0206 */
[----:B------:R-:W-:-:S13]  /*0460*/  ISETP.GT.U32.AND P1, PT, R7, R0, PT ;  /* 0x000000000700720c */ /* 0x000fda0003f24070 */
[----:B------:R-:W-:Y:S02]  /*0470*/  @!P1 IMAD.IADD R0, R0, 0x1, -R7 ;  /* 0x0000000100009824 */ /* 0x000fe400078e0a07 */
[----:B------:R-:W-:Y:S01]  /*0480*/  @!P1 VIADD R3, R3, 0x1 ;  /* 0x0000000103039836 */ /* 0x000fe20000000000 */
[----:B------:R-:W-:Y:S02]  /*0490*/  ISETP.NE.AND P1, PT, R4, RZ, PT ;  /* 0x000000ff0400720c */ /* 0x000fe40003f25270 */
[----:B------:R-:W-:Y:S02]  /*04a0*/  ISETP.GE.U32.AND P0, PT, R0, R7, PT ;  /* 0x000000070000720c */ /* 0x000fe40003f06070 */
[----:B------:R-:W-:-:S04]  /*04b0*/  LOP3.LUT R0, R5, R4, RZ, 0x3c, !PT ;  /* 0x0000000405007212 */ /* 0x000fc800078e3cff */
[----:B------:R-:W-:Y:S01]  /*04c0*/  ISETP.GE.AND P2, PT, R0, RZ, PT ;  /* 0x000000ff0000720c */ /* 0x000fe20003f46270 */
[----:B------:R-:W-:-:S06]  /*04d0*/  VIADD R0, R127, 0x7f ;  /* 0x0000007f7f007836 */ /* 0x000fcc0000000000 */
[----:B------:R-:W-:-:S04]  /*04e0*/  @P0 VIADD R3, R3, 0x1 ;  /* 0x0000000103030836 */ /* 0x000fc80000000000 */
[----:B------:R-:W-:Y:S01]  /*04f0*/  IMAD.MOV.U32 R2, RZ, RZ, R3 ;  /* 0x000000ffff027224 */ /* 0x000fe200078e0003 */
[----:B------:R-:W-:-:S03]  /*0500*/  SHF.R.S32.HI R3, RZ, 0x1f, R0 ;  /* 0x0000001fff037819 */ /* 0x000fc60000011400 */
[----:B------:R-:W-:Y:S01]  /*0510*/  @!P2 IMAD.MOV R2, RZ, RZ, -R2 ;  /* 0x000000ffff02a224 */ /* 0x000fe200078e0a02 */
[----:B------:R-:W-:Y:S02]  /*0520*/  @!P1 LOP3.LUT R2, RZ, R4, RZ, 0x33, !PT ;  /* 0x00000004ff029212 */ /* 0x000fe400078e33ff */
[----:B------:R-:W-:-:S03]  /*0530*/  LEA.HI R3, R3, R0, RZ, 0x7 ;  /* 0x0000000003037211 */ /* 0x000fc600078f38ff */
[----:B------:R-:W-:Y:S02]  /*0540*/  IMAD.SHL.U32 R10, R2, 0x8, RZ ;  /* 0x00000008020a7824 */ /* 0x000fe400078e00ff */
[----:B------:R-:W-:-:S03]  /*0550*/  IMAD.MOV R2, RZ, RZ, -R2 ;  /* 0x000000ffff027224 */ /* 0x000fc600078e0a02 */
[----:B------:R-:W-:Y:S01]  /*0560*/  LEA.HI.SX32 R3, R3, -R10, 0x19 ;  /* 0x8000000a03037211 */ /* 0x000fe200078fcaff */
[----:B------:R-:W-:Y:S02]  /*0570*/  IMAD R13, R4, R2, R5 ;  /* 0x00000002040d7224 */ /* 0x000fe400078e0205 */
[----:B------:R-:W-:Y:S01]  /*0580*/  IMAD.MOV.U32 R2, RZ, RZ, RZ ;  /* 0x000000ffff027224 */ /* 0x000fe200078e00ff */
[----:B------:R-:W-:Y:S02]  /*0590*/  VIMNMX R14, R3, 0x8, PT ;  /* 0x00000008030e7848 */ /* 0x000fe40003fe0100 */
[----:B------:R-:W-:Y:S02]  /*05a0*/  IABS R4, R13 ;  /* 0x0000000d00047213 */ /* 0x000fe40000000000 */
[----:B------:R-:W-:-:S04]  /*05b0*/  IABS R6, R14 ;  /* 0x0000000e00067213 */ /* 0x000fc80000000000 */
[----:B------:R-:W1:Y:S08]  /*05c0*/  I2F.RP R0, R6 ;  /* 0x0000000600007306 */ /* 0x000e700000209400 */
[----:B-1----:R-:W1:Y:S02]  /*05d0*/  MUFU.RCP R0, R0 ;  /* 0x0000000000007308 */ /* 0x002e640000001000 */
[----:B-1----:R-:W-:Y:S01]  /*05e0*/  VIADD R3, R0, 0xffffffe ;  /* 0x0ffffffe00037836 */ /* 0x002fe20000000000 */
[----:B------:R-:W-:-:S05]  /*05f0*/  IABS R0, R35 ;  /* 0x0000002300007213 */ /* 0x000fca0000000000 */
[----:B------:R-:W1:Y:S02]  /*0600*/  F2I.FTZ.U32.TRUNC.NTZ R3, R3 ;  /* 0x0000000300037305 */ /* 0x000e64000021f000 */
[----:B-1----:R-:W-:-:S04]  /*0610*/  IMAD.MOV R7, RZ, RZ, -R3 ;  /* 0x000000ffff077224 */ /* 0x002fc800078e0a03 */
[----:B------:R-:W-:Y:S01]  /*0620*/  IMAD R5, R7, R6, RZ ;  /* 0x0000000607057224 */ /* 0x000fe200078e02ff */
[----:B------:R-:W-:-:S03]  /*0630*/  IABS R7, R14 ;  /* 0x0000000e00077213 */ /* 0x000fc60000000000 */
[----:B------:R-:W-:Y:S02]  /*0640*/  IMAD.HI.U32 R2, R3, R5, R2 ;  /* 0x0000000503027227 */ /* 0x000fe400078e0002 */
[----:B------:R-:W1:Y:S02]  /*0650*/  I2F.RP R5, R0 ;  /* 0x0000000000057306 */ /* 0x000e640000209400 */
[----:B------:R-:W-:Y:S02]  /*0660*/  IMAD.MOV.U32 R3, RZ, RZ, R4 ;  /* 0x000000ffff037224 */ /* 0x000fe400078e0004 */
[----:B------:R-:W-:Y:S02]  /*0670*/  IMAD.MOV R4, RZ, RZ, -R7 ;  /* 0x000000ffff047224 */ /* 0x000fe400078e0a07 */
[----:B------:R-:W-:-:S04]  /*0680*/  IMAD.HI.U32 R2, R2, R3, RZ ;  /* 0x0000000302027227 */ /* 0x000fc800078e00ff */
[----:B------:R-:W-:Y:S02]  /*0690*/  IMAD R3, R2, R4, R3 ;  /* 0x0000000402037224 */ /* 0x000fe400078e0203 */
[----:B------:R-:W2:Y:S03]  /*06a0*/  I2F.RP R4, R12 ;  /* 0x0000000c00047306 */ /* 0x000ea60000209400 */
[----:B------:R-:W-:-:S05]  /*06b0*/  ISETP.GT.U32.AND P1, PT, R6, R3, PT ;  /* 0x000000030600720c */ /* 0x000fca0003f24070 */
[----:B-1----:R-:W1:Y:S08]  /*06c0*/  MUFU.RCP R5, R5 ;  /* 0x0000000500057308 */ /* 0x002e700000001000 */
[----:B------:R-:W-:Y:S01]  /*06d0*/  @!P1 IMAD.IADD R3, R3, 0x1, -R6 ;  /* 0x0000000103039824 */ /* 0x000fe200078e0a06 */
[----:B--2---:R-:W2:Y:S01]  /*06e0*/  MUFU.RCP R4, R4 ;  /* 0x0000000400047308 */ /* 0x004ea20000001000 */
[----:B------:R-:W-:Y:S01]  /*06f0*/  @!P1 VIADD R2, R2, 0x1 ;  /* 0x0000000102029836 */ /* 0x000fe20000000000 */
[----:B------:R-:W-:-:S02]  /*0700*/  ISETP.NE.AND P1, PT, R14, RZ, PT ;  /* 0x000000ff0e00720c */ /* 0x000fc40003f25270 */
[----:B------:R-:W-:Y:S02]  /*0710*/  ISETP.GE.U32.AND P0, PT, R3, R6, PT ;  /* 0x000000060300720c */ /* 0x000fe40003f06070 */
[----:B------:R-:W-:Y:S01]  /*0720*/  LOP3.LUT R3, R13, R14, RZ, 0x3c, !PT ;  /* 0x0000000e0d037212 */ /* 0x000fe200078e3cff */
[----:B-1----:R-:W-:-:S03]  /*0730*/  VIADD R8, R5, 0xffffffe ;  /* 0x0ffffffe05087836 */ /* 0x002fc60000000000 */
[----:B------:R-:W-:Y:S02]  /*0740*/  ISETP.GE.AND P2, PT, R3, RZ, PT ;  /* 0x000000ff0300720c */ /* 0x000fe40003f46270 */
[----:B------:R-:W1:Y:S05]  /*0750*/  F2I.FTZ.U32.TRUNC.NTZ R3, R8 ;  /* 0x0000000800037305 */ /* 0x000e6a000021f000 */
[----:B------:R-:W-:Y:S02]  /*0760*/  @P0 VIADD R2, R2, 0x1 ;  /* 0x0000000102020836 */ /* 0x000fe40000000000 */
[----:B--2---:R-:W-:-:S04]  /*0770*/  VIADD R6, R4, 0xffffffe ;  /* 0x0ffffffe04067836 */ /* 0x004fc80000000000 */
[----:B------:R-:W-:Y:S01]  /*0780*/  @!P2 IMAD.MOV R2, RZ, RZ, -R2 ;  /* 0x000000ffff02a224 */ /* 0x000fe200078e0a02 */
[----:B------:R-:W2:Y:S01]  /*0790*/  F2I.FTZ.U32.TRUNC.NTZ R7, R6 ;  /* 0x0000000600077305 */ /* 0x000ea2000021f000 */
[----:B------:R-:W-:Y:S01]  /*07a0*/  @!P1 LOP3.LUT R2, RZ, R14, RZ, 0x33, !PT ;  /* 0x0000000eff029212 */ /* 0x000fe200078e33ff */
[----:B-1----:R-:W-:-:S04]  /*07b0*/  IMAD.MOV R11, RZ, RZ, -R3 ;  /* 0x000000ffff0b7224 */ /* 0x002fc800078e0a03 */
[----:B------:R-:W-:Y:S02]  /*07c0*/  IMAD.MOV R5, RZ, RZ, -R2 ;  /* 0x000000ffff057224 */ /* 0x000fe400078e0a02 */
[----:B------:R-:W-:Y:S02]  /*07d0*/  IMAD.SHL.U32 R4, R2, 0x200, RZ ;  /* 0x0000020002047824 */ /* 0x000fe400078e00ff */
[----:B------:R-:W-:Y:S02]  /*07e0*/  IMAD R11, R11, R0, RZ ;  /* 0x000000000b0b7224 */ /* 0x000fe400078e02ff */
[----:B------:R-:W-:Y:S01]  /*07f0*/  IMAD.MOV.U32 R2, RZ, RZ, RZ ;  /* 0x000000ffff027224 */ /* 0x000fe200078e00ff */
[----:B------:R1:W-:Y:S01]  /*0800*/  STL [R1+0x18e8], R4 ;  /* 0x0018e80401007387 */ /* 0x0003e20000100800 */
[----:B------:R-:W-:Y:S02]  /*0810*/  IMAD R5, R14, R5, R13 ;  /* 0x000000050e057224 */ /* 0x000fe400078e020d */
[----:B------:R-:W-:Y:S01]  /*0820*/  IMAD.HI.U32 R2, R3, R11, R2 ;  /* 0x0000000b03027227 */ /* 0x000fe200078e0002 */
[----:B------:R-:W-:-:S03]  /*0830*/  LOP3.LUT R3, R4, R9, RZ, 0xfc, !PT ;  /* 0x0000000904037212 */ /* 0x000fc600078efcff */
[----:B------:R-:W-:Y:S01]  /*0840*/  IMAD.IADD R5, R10, 0x1, R5 ;  /* 0x000000010a057824 */ /* 0x000fe200078e0205 */
[----:B------:R-:W-:Y:S01]  /*0850*/  LOP3.LUT R15, R3, 0x1fc, RZ, 0xfc, !PT ;  /* 0x000001fc030f7812 */ /* 0x000fe200078efcff */
[----:B--2---:R-:W-:Y:S01]  /*0860*/  IMAD.MOV R9, RZ, RZ, -R7 ;  /* 0x000000ffff097224 */ /* 0x004fe200078e0a07 */
[----:B------:R-:W-:Y:S01]  /*0870*/  IABS R8, R3 ;  /* 0x0000000300087213 */ /* 0x000fe20000000000 */
[----:B------:R-:W-:Y:S01]  /*0880*/  IMAD R33, R5, 0x80, R135 ;  /* 0x0000008005217824 */ /* 0x000fe200078e0287 */
[----:B------:R-:W-:Y:S01]  /*0890*/  IABS R11, R15 ;  /* 0x0000000f000b7213 */ /* 0x000fe20000000000 */
[----:B------:R-:W-:Y:S01]  /*08a0*/  IMAD.MOV.U32 R6, RZ, RZ, RZ ;  /* 0x000000ffff067224 */ /* 0x000fe200078e00ff */
[----:B------:R-:W-:Y:S01]  /*08b0*/  LOP3.LUT R14, R3, 0xc, RZ, 0xfc, !PT ;  /* 0x0000000c030e7812 */ /* 0x000fe200078efcff */
[----:B------:R-:W-:Y:S01]  /*08c0*/  IMAD R5, R9, R12, RZ ;  /* 0x0000000c09057224 */ /* 0x000fe200078e02ff */
[----:B------:R-:W-:Y:S01]  /*08d0*/  IABS R251, R33 ;  /* 0x0000002100fb7213 */ /* 0x000fe20000000000 */
[----:B------:R-:W-:Y:S01]  /*08e0*/  IMAD.MOV.U32 R9, RZ, RZ, R8 ;  /* 0x000000ffff097224 */ /* 0x000fe200078e0008 */
[----:B------:R-:W-:Y:S01]  /*08f0*/  LOP3.LUT R8, R3, 0x4, RZ, 0xfc, !PT ;  /* 0x0000000403087812 */ /* 0x000fe200078efcff */
[----:B------:R-:W-:Y:S01]  /*0900*/  IMAD.HI.U32 R6, R7, R5, R6 ;  /* 0x0000000507067227 */ /* 0x000fe200078e0006 */
[----:B------:R-:W-:Y:S01]  /*0910*/  ISETP.GE.AND P4, PT, R15, RZ, PT ;  /* 0x000000ff0f00720c */ /* 0x000fe20003f86270 */
[----:B------:R2:W-:Y:S01]  /*0920*/  STL [R1+0xaa8], R33 ;  /* 0x000aa82101007387 */ /* 0x0005e20000100800 */
[C---:B------:R-:W-:Y:S01]  /*0930*/  LOP3.LUT R13, R3.reuse, 0x8, RZ, 0xfc, !PT ;  /* 0x00000008030d7812 */ /* 0x040fe200078efcff */
[----:B------:R-:W-:Y:S01]  /*0940*/  IMAD.HI.U32 R7, R2, R11, RZ ;  /* 0x0000000b02077227 */ /* 0x000fe200078e00ff */
[----:B------:R-:W-:-:S02]  /*0950*/  LOP3.LUT R17, R3, 0x28, RZ, 0xfc, !PT ;  /* 0x0000002803117812 */ /* 0x000fc400078efcff */
[----:B------:R-:W-:Y:S01]  /*0960*/  ISETP.GE.AND P3, PT, R13, RZ, PT ;  /* 0x000000ff0d00720c */ /* 0x000fe20003f66270 */
[----:B------:R-:W-:Y:S01]  /*0970*/  IMAD.MOV R7, RZ, RZ, -R7 ;  /* 0x000000ffff077224 */ /* 0x000fe200078e0a07 */
[----:B------:R-:W-:Y:S01]  /*0980*/  IABS R15, R17 ;  /* 0x00000011000f7213 */ /* 0x000fe20000000000 */
[----:B------:R-:W-:Y:S01]  /*0990*/  IMAD.HI.U32 R6, R6, R251, RZ ;  /* 0x000000fb06067227 */ /* 0x000fe200078e00ff */
[C---:B------:R-:W-:Y:S02]  /*09a0*/  LOP3.LUT R19, R3.reuse, 0x38, RZ, 0xfc, !PT ;  /* 0x0000003803137812 */ /* 0x040fe400078efcff */
[----:B------:R-:W-:Y:S01]  /*09b0*/  LOP3.LUT R21, R3, 0x1d8, RZ, 0xfc, !PT ;  /* 0x000001d803157812 */ /* 0x000fe200078efcff */
[----:B------:R-:W-:Y:S01]  /*09c0*/  IMAD R10, R0, R7, R11 ;  /* 0x00000007000a7224 */ /* 0x000fe200078e020b */
[----:B------:R-:W-:Y:S01]  /*09d0*/  IABS R11, R14 ;  /* 0x0000000e000b7213 */ /* 0x000fe20000000000 */
[----:B------:R-:W-:Y:S01]  /*09e0*/  IMAD.HI.U32 R5, R2, R9, RZ ;  /* 0x0000000902057227 */ /* 0x000fe200078e00ff */
[----:B------:R-:W-:-:S02]  /*09f0*/  IABS R7, R8 ;  /* 0x0000000800077213 */ /* 0x000fc40000000000 */
[----:B------:R-:W-:Y:S01]  /*0a00*/  ISETP.GT.U32.AND P2, PT, R0, R10, PT ;  /* 0x0000000a0000720c */ /* 0x000fe20003f44070 */
[----:B------:R-:W-:Y:S01]  /*0a10*/  IMAD.MOV R6, RZ, RZ, -R6 ;  /* 0x000000ffff067224 */ /* 0x000fe200078e0a06 */
[C---:B------:R-:W-:Y:S01]  /*0a20*/  LOP3.LUT R25, R3.reuse, 0x1e0, RZ, 0xfc, !PT ;  /* 0x000001e003197812 */ /* 0x040fe200078efcff */
[----:B------:R-:W-:Y:S01]  /*0a30*/  IMAD.MOV R5, RZ, RZ, -R5 ;  /* 0x000000ffff057224 */ /* 0x000fe200078e0a05 */
[C---:B------:R-:W-:Y:S01]  /*0a40*/  LOP3.LUT R23, R3.reuse, 0x1dc, RZ, 0xfc, !PT ;  /* 0x000001dc03177812 */ /* 0x040fe200078efcff */
[----:B------:R-:W-:Y:S01]  /*0a50*/  IMAD R251, R12, R6, R251 ;  /* 0x000000060cfb7224 */ /* 0x000fe200078e02fb */
[----:B------:R-:W-:Y:S01]  /*0a60*/  LOP3.LUT R27, R3, 0x1e4, RZ, 0xfc, !PT ;  /* 0x000001e4031b7812 */ /* 0x000fe200078efcff */
[----:B------:R-:W-:Y:S01]  /*0a70*/  IMAD R16, R0, R5, R9 ;  /* 0x0000000500107224 */ /* 0x000fe200078e0209 */
[----:B------:R-:W-:Y:S01]  /*0a80*/  LOP3.LUT R5, R147, 0x60, RZ, 0xc0, !PT ;  /* 0x0000006093057812 */ /* 0x000fe200078ec0ff */
[----:B------:R-:W-:Y:S01]  /*0a90*/  IMAD.HI.U32 R6, R2, R11, RZ ;  /* 0x0000000b02067227 */ /* 0x000fe200078e00ff */
[----:B------:R-:W-:-:S02]  /*0aa0*/  ISETP.GT.U32.AND P0, PT, R12, R251, PT ;  /* 0x000000fb0c00720c */ /* 0x000fc40003f04070 */
[----:B------:R-:W-:Y:S01]  /*0ab0*/  ISETP.GT.U32.AND P1, PT, R0, R16, PT ;  /* 0x000000100000720c */ /* 0x000fe20003f24070 */
[----:B------:R-:W-:Y:S01]  /*0ac0*/  @!P2 IMAD.IADD R10, R10, 0x1, -R0 ;  /* 0x000000010a0aa824 */ /* 0x000fe200078e0a00 */
[----:B------:R-:W-:Y:S01]  /*0ad0*/  R2UR UR49, R5 ;  /* 0x00000000053172ca */ /* 0x000fe200000e0000 */
[----:B------:R-:W-:Y:S01]  /*0ae0*/  IMAD.HI.U32 R5, R2, R7, RZ ;  /* 0x0000000702057227 */ /* 0x000fe200078e00ff */
[----:B------:R-:W-:Y:S02]  /*0af0*/  IABS R9, R13 ;  /* 0x0000000d00097213 */ /* 0x000fe40000000000 */
[----:B------:R-:W-:Y:S01]  /*0b00*/  ISETP.GT.U32.AND P6, PT, R0, R10, PT ;  /* 0x0000000a0000720c */ /* 0x000fe20003fc4070 */
[----:B------:R-:W-:Y:S01]  /*0b10*/  IMAD.MOV R6, RZ, RZ, -R6 ;  /* 0x000000ffff067224 */ /* 0x000fe200078e0a06 */
[C---:B------:R-:W-:Y:S01]  /*0b20*/  LOP3.LUT R29, R3.reuse, 0x1e8, RZ, 0xfc, !PT ;  /* 0x000001e8031d7812 */ /* 0x040fe200078efcff */
[----:B------:R-:W-:Y:S01]  /*0b30*/  IMAD.MOV R122, RZ, RZ, -R5 ;  /* 0x000000ffff7a7224 */ /* 0x000fe200078e0a05 */
[----:B------:R-:W-:Y:S01]  /*0b40*/  LOP3.LUT R31, R3, 0x1ec, RZ, 0xfc, !PT ;  /* 0x000001ec031f7812 */ /* 0x000fe200078efcff */
[----:B------:R-:W-:Y:S01]  /*0b50*/  @!P0 IMAD.IADD R251, R251, 0x1, -R12 ;  /* 0x00000001fbfb8824 */ /* 0x000fe200078e0a0c */
[----:B------:R-:W-:Y:S01]  /*0b60*/  ISETP.GE.AND P0, PT, R8, RZ, PT ;  /* 0x000000ff0800720c */ /* 0x000fe20003f06270 */
[----:B------:R-:W-:Y:S01]  /*0b70*/  @!P1 IMAD.IADD R16, R16, 0x1, -R0 ;  /* 0x0000000110109824 */ /* 0x000fe200078e0a00 */
[----:B------:R-:W-:Y:S01]  /*0b80*/  LOP3.LUT R8, R3, 0x14, RZ, 0xfc, !PT ;  /* 0x0000001403087812 */ /* 0x000fe200078efcff */
[----:B------:R-:W-:Y:S01]  /*0b90*/  IMAD R18, R0, R6, R11 ;  /* 0x0000000600127224 */ /* 0x000fe200078e020b */
[----:B------:R-:W-:Y:S01]  /*0ba0*/  ISETP.GT.U32.AND P5, PT, R12, R251, PT ;  /* 0x000000fb0c00720c */ /* 0x000fe20003fa4070 */
[----:B------:R-:W-:Y:S01]  /*0bb0*/  IMAD.HI.U32 R5, R2, R9, RZ ;  /* 0x0000000902057227 */ /* 0x000fe200078e00ff */
[----:B------:R-:W-:-:S02]  /*0bc0*/  ISETP.GT.U32.AND P2, PT, R0, R16, PT ;  /* 0x000000100000720c */ /* 0x000fc40003f44070 */
[----:B------:R-:W-:Y:S01]  /*0bd0*/  IABS R11, R8 ;  /* 0x00000008000b7213 */ /* 0x000fe20000000000 */
[----:B------:R-:W-:Y:S01]  /*0be0*/  @!P6 IMAD.IADD R10, R10, 0x1, -R0 ;  /* 0x000000010a0ae824 */ /* 0x000fe200078e0a00 */
[----:B------:R-:W-:Y:S01]  /*0bf0*/  ISETP.GE.AND P6, PT, R14, RZ, PT ;  /* 0x000000ff0e00720c */ /* 0x000fe20003fc6270 */
[C---:B------:R-:W-:Y:S01]  /*0c00*/  IMAD R122, R0.reuse, R122, R7 ;  /* 0x0000007a007a7224 */ /* 0x040fe200078e0207 */
[----:B------:R-:W-:Y:S01]  /*0c10*/  LOP3.LUT R14, R3, 0x24, RZ, 0xfc, !PT ;  /* 0x00000024030e7812 */ /* 0x000fe200078efcff */
[----:B------:R-:W-:Y:S01]  /*0c20*/  @!P4 IMAD.MOV R10, RZ, RZ, -R10 ;  /* 0x000000ffff0ac224 */ /* 0x000fe200078e0a0a */
[C---:B------:R-:W-:Y:S01]  /*0c30*/  ISETP.GT.U32.AND P4, PT, R0.reuse, R18, PT ;  /* 0x000000120000720c */ /* 0x040fe20003f84070 */
[----:B------:R-:W-:Y:S01]  /*0c40*/  IMAD.MOV R5, RZ, RZ, -R5 ;  /* 0x000000ffff057224 */ /* 0x000fe200078e0a05 */
[C---:B------:R-:W-:Y:S01]  /*0c50*/  ISETP.GT.U32.AND P1, PT, R0.reuse, R122, PT ;  /* 0x0000007a0000720c */ /* 0x040fe20003f24070 */
[----:B------:R-:W-:Y:S01]  /*0c60*/  @!P5 IMAD.IADD R251, R251, 0x1, -R12 ;  /* 0x00000001fbfbd824 */ /* 0x000fe200078e0a0c */
[C---:B------:R-:W-:Y:S01]  /*0c70*/  LOP3.LUT R12, R3.reuse, 0x18, RZ, 0xfc, !PT ;  /* 0x00000018030c7812 */ /* 0x040fe200078efcff */
[----:B------:R-:W-:Y:S01]  /*0c80*/  IMAD R120, R0, R5, R9 ;  /* 0x0000000500787224 */ /* 0x000fe200078e0209 */
[C---:B------:R-:W-:Y:S01]  /*0c90*/  LOP3.LUT R5, R3.reuse, 0x10, RZ, 0xfc, !PT ;  /* 0x0000001003057812 */ /* 0x040fe200078efcff */
[----:B------:R-:W-:Y:S01]  /*0ca0*/  @!P2 IMAD.IADD R16, R16, 0x1, -R0 ;  /* 0x000000011010a824 */ /* 0x000fe200078e0a00 */
[----:B------:R-:W-:Y:S01]  /*0cb0*/  ISETP.GE.AND P2, PT, R3, RZ, PT ;  /* 0x000000ff0300720c */ /* 0x000fe20003f46270 */
[----:B------:R-:W-:Y:S01]  /*0cc0*/  IMAD.HI.U32 R6, R2, R11, RZ ;  /* 0x0000000b02067227 */ /* 0x000fe200078e00ff */
[----:B------:R-:W-:-:S02]  /*0cd0*/  ISETP.GT.U32.AND P5, PT, R0, R120, PT ;  /* 0x000000780000720c */ /* 0x000fc40003fa4070 */
[----:B------:R-:W-:Y:S01]  /*0ce0*/  IABS R9, R5 ;  /* 0x0000000500097213 */ /* 0x000fe20000000000 */
[--C-:B------:R-:W-:Y:S01]  /*0cf0*/  @!P4 IMAD.IADD R18, R18, 0x1, -R0.reuse ;  /* 0x000000011212c824 */ /* 0x100fe200078e0a00 */
[----:B------:R-:W-:Y:S01]  /*0d00*/  IABS R13, R12 ;  /* 0x0000000c000d7213 */ /* 0x000fe20000000000 */
[----:B------:R-:W-:Y:S01]  /*0d10*/  @!P1 IMAD.IADD R122, R122, 0x1, -R0 ;  /* 0x000000017a7a9824 */ /* 0x000fe200078e0a00 */
[----:B-1----:R-:W-:Y:S01]  /*0d20*/  LOP3.LUT R4, R147, 0x1f, RZ, 0xc0, !PT ;  /* 0x0000001f93047812 */ /* 0x002fe200078ec0ff */
[----:B------:R-:W-:Y:S01]  /*0d30*/  IMAD.MOV R6, RZ, RZ, -R6 ;  /* 0x000000ffff067224 */ /* 0x000fe200078e0a06 */
[----:B------:R-:W-:Y:S01]  /*0d40*/  ISETP.GT.U32.AND P4, PT, R0, R18, PT ;  /* 0x000000120000720c */ /* 0x000fe20003f84070 */
[----:B------:R-:W-:Y:S01]  /*0d50*/  IMAD.HI.U32 R7, R2, R13, RZ ;  /* 0x0000000d02077227 */ /* 0x000fe200078e00ff */
[----:B------:R-:W-:-:S03]  /*0d60*/  ISETP.GT.U32.AND P1, PT, R0, R122, PT ;  /* 0x0000007a0000720c */ /* 0x000fc60003f24070 */
[----:B------:R-:W-:Y:S02]  /*0d70*/  @!P5 IMAD.IADD R120, R120, 0x1, -R0 ;  /* 0x000000017878d824 */ /* 0x000fe400078e0a00 */
[----:B------:R-:W-:Y:S01]  /*0d80*/  @!P2 IMAD.MOV R16, RZ, RZ, -R16 ;  /* 0x000000ffff10a224 */ /* 0x000fe200078e0a10 */
[----:B------:R-:W-:Y:S01]  /*0d90*/  ISETP.GE.AND P2, PT, R5, RZ, PT ;  /* 0x000000ff0500720c */ /* 0x000fe20003f46270 */
[C---:B------:R-:W-:Y:S01]  /*0da0*/  IMAD R116, R0.reuse, R6, R11 ;  /* 0x0000000600747224 */ /* 0x040fe200078e020b */
[----:B------:R-:W-:Y:S01]  /*0db0*/  ISETP.GT.U32.AND P5, PT, R0, R120, PT ;  /* 0x000000780000720c */ /* 0x000fe20003fa4070 */
[----:B------:R-:W-:-:S04]  /*0dc0*/  IMAD.HI.U32 R5, R2, R9, RZ ;  /* 0x0000000902057227 */ /* 0x000fc800078e00ff */
[--C-:B------:R-:W-:Y:S01]  /*0dd0*/  @!P4 IMAD.IADD R18, R18, 0x1, -R0.reuse ;  /* 0x000000011212c824 */ /* 0x100fe200078e0a00 */
[----:B------:R-:W-:Y:S01]  /*0de0*/  ISETP.GT.U32.AND P4, PT, R0, R116, PT ;  /* 0x000000740000720c */ /* 0x000fe20003f84070 */
[----:B------:R-:W-:Y:S02]  /*0df0*/  IMAD.MOV R5, RZ, RZ, -R5 ;  /* 0x000000ffff057224 */ /* 0x000fe400078e0a05 */
[--C-:B------:R-:W-:Y:S01]  /*0e00*/  @!P1 IMAD.IADD R122, R122, 0x1, -R0.reuse ;  /* 0x000000017a7a9824 */ /* 0x100fe200078e0a00 */
[----:B------:R-:W-:Y:S01]  /*0e10*/  ISETP.GE.AND P1, PT, R8, RZ, PT ;  /* 0x000000ff0800720c */ /* 0x000fe20003f26270 */
[----:B------:R-:W-:Y:S01]  /*0e20*/  IMAD R118, R0, R5, R9 ;  /* 0x0000000500767224 */ /* 0x000fe200078e0209 */
[C---:B------:R-:W-:Y:S01]  /*0e30*/  LOP3.LUT R5, R3.reuse, 0x1c, RZ, 0xfc, !PT ;  /* 0x0000001c03057812 */ /* 0x040fe200078efcff */
[----:B------:R-:W-:Y:S01]  /*0e40*/  @!P5 IMAD.IADD R120, R120, 0x1, -R0 ;  /* 0x000000017878d824 */ /* 0x000fe200078e0a00 */
[----:B------:R-:W-:Y:S01]  /*0e50*/  ISETP.GE.AND P5, PT, R12, RZ, PT ;  /* 0x000000ff0c00720c */ /* 0x000fe20003fa6270 */
[----:B------:R-:W-:Y:S01]  /*0e60*/  @!P0 IMAD.MOV R122, RZ, RZ, -R122 ;  /* 0x000000ffff7a8224 */ /* 0x000fe200078e0a7a */
[----:B------:R-:W-:Y:S01]  /*0e70*/  ISETP.GT.U32.AND P0, PT, R0, R118, PT ;  /* 0x000000760000720c */ /* 0x000fe20003f04070 */
[----:B------:R-:W-:Y:S01]  /*0e80*/  IMAD.MOV R7, RZ, RZ, -R7 ;  /* 0x000000ffff077224 */ /* 0x000fe200078e0a07 */
[----:B------:R-:W-:Y:S01]  /*0e90*/  LOP3.LUT R12, R3, 0x20, RZ, 0xfc, !PT ;  /* 0x00000020030c7812 */ /* 0x000fe200078efcff */
[----:B------:R-:W-:Y:S01]  /*0ea0*/  @!P4 IMAD.IADD R116, R116, 0x1, -R0 ;  /* 0x000000017474c824 */ /* 0x000fe200078e0a00 */
[----:B------:R-:W-:Y:S01]  /*0eb0*/  IABS R9, R5 ;  /* 0x0000000500097213 */ /* 0x000fe20000000000 */
[C---:B------:R-:W-:Y:S01]  /*0ec0*/  IMAD R20, R0.reuse, R7, R13 ;  /* 0x0000000700147224 */ /* 0x040fe200078e020d */
[----:B------:R-:W-:Y:S01]  /*0ed0*/  IABS R11, R12 ;  /* 0x0000000c000b7213 */ /* 0x000fe20000000000 */
[----:B------:R-:W-:Y:S01]  /*0ee0*/  @!P3 IMAD.MOV R120, RZ, RZ, -R120 ;  /* 0x000000ffff78b224 */ /* 0x000fe200078e0a78 */
[----:B------:R-:W-:Y:S01]  /*0ef0*/  ISETP.GE.AND P3, PT, R5, RZ, PT ;  /* 0x000000ff0500720c */ /* 0x000fe20003f66270 */
[----:B------:R-:W-:Y:S01]  /*0f00*/  @!P6 IMAD.MOV R18, RZ, RZ, -R18 ;  /* 0x000000ffff12e224 */ /* 0x000fe200078e0a12 */
[----:B------:R-:W-:Y:S01]  /*0f10*/  ISETP.GT.U32.AND P4, PT, R0, R116, PT ;  /* 0x000000740000720c */ /* 0x000fe20003f84070 */
[----:B------:R-:W-:Y:S01]  /*0f20*/  IMAD.HI.U32 R5, R2, R9, RZ ;  /* 0x0000000902057227 */ /* 0x000fe200078e00ff */
[----:B------:R-:W-:-:S02]  /*0f30*/  ISETP.GT.U32.AND P6, PT, R0, R20, PT ;  /* 0x000000140000720c */ /* 0x000fc40003fc4070 */
[----:B------:R-:W-:Y:S01]  /*0f40*/  IABS R13, R14 ;  /* 0x0000000e000d7213 */ /* 0x000fe20000000000 */
[----:B------:R-:W-:-:S04]  /*0f50*/  IMAD.HI.U32 R6, R2, R11, RZ ;  /* 0x0000000b02067227 */ /* 0x000fc800078e00ff */
[----:B------:R-:W-:Y:S02]  /*0f60*/  @!P0 IMAD.IADD R118, R118, 0x1, -R0 ;  /* 0x0000000176768824 */ /* 0x000fe400078e0a00 */
[----:B------:R-:W-:Y:S02]  /*0f70*/  IMAD.MOV R5, RZ, RZ, -R5 ;  /* 0x000000ffff057224 */ /* 0x000fe400078e0a05 */
[----:B------:R-:W-:Y:S01]  /*0f80*/  IMAD.MOV R6, RZ, RZ, -R6 ;  /* 0x000000ffff067224 */ /* 0x000fe200078e0a06 */
[C---:B------:R-:W-:Y:S01]  /*0f90*/  ISETP.GT.U32.AND P0, PT, R0.reuse, R118, PT ;  /* 0x000000760000720c */ /* 0x040fe20003f04070 */
[C---:B------:R-:W-:Y:S02]  /*0fa0*/  IMAD R114, R0.reuse, R5, R9 ;  /* 0x0000000500727224 */ /* 0x040fe400078e0209 */
[----:B------:R-:W-:Y:S02]  /*0fb0*/  IMAD R112, R0, R6, R11 ;  /* 0x0000000600707224 */ /* 0x000fe400078e020b */
[--C-:B------:R-:W-:Y:S01]  /*0fc0*/  @!P4 IMAD.IADD R116, R116, 0x1, -R0.reuse ;  /* 0x000000017474c824 */ /* 0x100fe200078e0a00 */
[----:B------:R-:W-:Y:S01]  /*0fd0*/  ISETP.GT.U32.AND P4, PT, R0, R114, PT ;  /* 0x000000720000720c */ /* 0x000fe20003f84070 */
[----:B------:R-:W-:Y:S01]  /*0fe0*/  @!P6 IMAD.IADD R20, R20, 0x1, -R0 ;  /* 0x000000011414e824 */ /* 0x000fe200078e0a00 */
[----:B------:R-:W-:Y:S01]  /*0ff0*/  ISETP.GT.U32.AND P6, PT, R0, R112, PT ;  /* 0x000000700000720c */ /* 0x000fe20003fc4070 */
[----:B------:R-:W-:-:S04]  /*1000*/  IMAD.HI.U32 R8, R2, R15, RZ ;  /* 0x0000000f02087227 */ /* 0x000fc800078e00ff */
[----:B------:R-:W-:-:S04]  /*1010*/  IMAD.HI.U32 R7, R2, R13, RZ ;  /* 0x0000000d02077227 */ /* 0x000fc800078e00ff */
[----:B------:R-:W-:Y:S02]  /*1020*/  IMAD.MOV R8, RZ, RZ, -R8 ;  /* 0x000000ffff087224 */ /* 0x000fe400078e0a08 */
[--C-:B------:R-:W-:Y:S01]  /*1030*/  @!P0 IMAD.IADD R118, R118, 0x1, -R0.reuse ;  /* 0x0000000176768824 */ /* 0x100fe200078e0a00 */
[----:B------:R-:W-:Y:S01]  /*1040*/  ISETP.GE.AND P0, PT, R12, RZ, PT ;  /* 0x000000ff0c00720c */ /* 0x000fe20003f06270 */
[----:B------:R-:W-:Y:S01]  /*1050*/  IMAD.MOV R7, RZ, RZ, -R7 ;  /* 0x000000ffff077224 */ /* 0x000fe200078e0a07 */
[C---:B------:R-:W-:Y:S01]  /*1060*/  LOP3.LUT R12, R3.reuse, 0x30, RZ, 0xfc, !PT ;  /* 0x00000030030c7812 */ /* 0x040fe200078efcff */
[C---:B------:R-:W-:Y:S01]  /*1070*/  IMAD R110, R0.reuse, R8, R15 ;  /* 0x00000008006e7224 */ /* 0x040fe200078e020f */
[----:B------:R-:W-:Y:S01]  /*1080*/  LOP3.LUT R8, R3, 0x2c, RZ, 0xfc, !PT ;  /* 0x0000002c03087812 */ /* 0x000fe200078efcff */
[----:B------:R-:W-:Y:S01]  /*1090*/  IMAD R22, R0, R7, R13 ;  /* 0x0000000700167224 */ /* 0x000fe200078e020d */
[----:B------:R-:W-:Y:S01]  /*10a0*/  IABS R9, R12 ;  /* 0x0000000c00097213 */ /* 0x000fe20000000000 */
[--C-:B------:R-:W-:Y:S01]  /*10b0*/  @!P4 IMAD.IADD R114, R114, 0x1, -R0.reuse ;  /* 0x000000017272c824 */ /* 0x100fe200078e0a00 */
[----:B------:R-:W-:Y:S01]  /*10c0*/  IABS R7, R8 ;  /* 0x0000000800077213 */ /* 0x000fe20000000000 */
[----:B------:R-:W-:Y:S01]  /*10d0*/  @!P6 IMAD.IADD R112, R112, 0x1, -R0 ;  /* 0x000000017070e824 */ /* 0x000fe200078e0a00 */
[C---:B------:R-:W-:Y:S01]  /*10e0*/  ISETP.GT.U32.AND P4, PT, R0.reuse, R20, PT ;  /* 0x000000140000720c */ /* 0x040fe20003f84070 */
[----:B------:R-:W-:Y:S01]  /*10f0*/  @!P2 IMAD.MOV R118, RZ, RZ, -R118 ;  /* 0x000000ffff76a224 */ /* 0x000fe200078e0a76 */
[----:B------:R-:W-:Y:S01]  /*1100*/  ISETP.GT.U32.AND P2, PT, R0, R114, PT ;  /* 0x000000720000720c */ /* 0x000fe20003f44070 */
[----:B------:R-:W-:Y:S01]  /*1110*/  IMAD.HI.U32 R5, R2, R7, RZ ;  /* 0x0000000702057227 */ /* 0x000fe200078e00ff */
[----:B------:R-:W-:-:S02]  /*1120*/  ISETP.GT.U32.AND P6, PT, R0, R112, PT ;  /* 0x000000700000720c */ /* 0x000fc40003fc4070 */
[----:B------:R-:W-:Y:S01]  /*1130*/  LOP3.LUT R15, R3, 0x34, RZ, 0xfc, !PT ;  /* 0x00000034030f7812 */ /* 0x000fe200078efcff */
[----:B------:R-:W-:Y:S01]  /*1140*/  IMAD.HI.U32 R6, R2, R9, RZ ;  /* 0x0000000902067227 */ /* 0x000fe200078e00ff */
[----:B------:R-:W-:Y:S02]  /*1150*/  IABS R13, R19 ;  /* 0x00000013000d7213 */ /* 0x000fe40000000000 */
[----:B------:R-:W-:Y:S01]  /*1160*/  IABS R11, R15 ;  /* 0x0000000f000b7213 */ /* 0x000fe20000000000 */
[----:B------:R-:W-:Y:S02]  /*1170*/  IMAD.MOV R5, RZ, RZ, -R5 ;  /* 0x000000ffff057224 */ /* 0x000fe400078e0a05 */
[----:B------:R-:W-:Y:S02]  /*1180*/  IMAD.MOV R108, RZ, RZ, -R6 ;  /* 0x000000ffff6c7224 */ /* 0x000fe400078e0a06 */
[----:B------:R-:W-:Y:S01]  /*1190*/  @!P1 IMAD.MOV R116, RZ, RZ, -R116 ;  /* 0x000000ffff749224 */ /* 0x000fe200078e0a74 */
[----:B------:R-:W-:Y:S01]  /*11a0*/  ISETP.GT.U32.AND P1, PT, R0, R22, PT ;  /* 0x000000160000720c */ /* 0x000fe20003f24070 */
[----:B------:R-:W-:Y:S01]  /*11b0*/  @!P4 IMAD.IADD R20, R20, 0x1, -R0 ;  /* 0x000000011414c824 */ /* 0x000fe200078e0a00 */
[C---:B------:R-:W-:Y:S01]  /*11c0*/  ISETP.GT.U32.AND P4, PT, R0.reuse, R110, PT ;  /* 0x0000006e0000720c */ /* 0x040fe20003f84070 */
[----:B------:R-:W-:-:S02]  /*11d0*/  IMAD R24, R0, R5, R7 ;  /* 0x0000000500187224 */ /* 0x000fc400078e0207 */
[----:B------:R-:W-:Y:S02]  /*11e0*/  IMAD R108, R0, R108, R9 ;  /* 0x0000006c006c7224 */ /* 0x000fe400078e0209 */
[--C-:B------:R-:W-:Y:S01]  /*11f0*/  @!P2 IMAD.IADD R114, R114, 0x1, -R0.reuse ;  /* 0x000000017272a824 */ /* 0x100fe200078e0a00 */
[----:B------:R-:W-:Y:S01]  /*1200*/  ISETP.GT.U32.AND P2, PT, R0, R24, PT ;  /* 0x000000180000720c */ /* 0x000fe20003f44070 */
[----:B------:R-:W-:Y:S01]  /*1210*/  @!P6 IMAD.IADD R112, R112, 0x1, -R0 ;  /* 0x000000017070e824 */ /* 0x000fe200078e0a00 */
[----:B------:R-:W-:Y:S01]  /*1220*/  ISETP.GT.U32.AND P6, PT, R0, R108, PT ;  /* 0x0000006c0000720c */ /* 0x000fe20003fc4070 */
[----:B------:R-:W-:-:S04]  /*1230*/  IMAD.HI.U32 R5, R2, R11, RZ ;  /* 0x0000000b02057227 */ /* 0x000fc800078e00ff */
[--C-:B------:R-:W-:Y:S01]  /*1240*/  @!P1 IMAD.IADD R22, R22, 0x1, -R0.reuse ;  /* 0x0000000116169824 */ /* 0x100fe200078e0a00 */
[----:B------:R-:W-:Y:S01]  /*1250*/  ISETP.GE.AND P1, PT, R14, RZ, PT ;  /* 0x000000ff0e00720c */ /* 0x000fe20003f26270 */
[--C-:B------:R-:W-:Y:S01]  /*1260*/  @!P4 IMAD.IADD R110, R110, 0x1, -R0.reuse ;  /* 0x000000016e6ec824 */ /* 0x100fe200078e0a00 */
[----:B------:R-:W-:Y:S01]  /*1270*/  ISETP.GE.AND P4, PT, R17, RZ, PT ;  /* 0x000000ff1100720c */ /* 0x000fe20003f86270 */
[----:B------:R-:W-:Y:S01]  /*1280*/  IMAD.HI.U32 R6, R2, R13, RZ ;  /* 0x0000000d02067227 */ /* 0x000fe200078e00ff */
[C---:B------:R-:W-:Y:S02]  /*1290*/  LOP3.LUT R14, R3.reuse, 0x64, RZ, 0xfc, !PT ;  /* 0x00000064030e7812 */ /* 0x040fe400078efcff */
[----:B------:R-:W-:Y:S01]  /*12a0*/  LOP3.LUT R17, R3, 0xdc, RZ, 0xfc, !PT ;  /* 0x000000dc03117812 */ /* 0x000fe200078efcff */
[--C-:B------:R-:W-:Y:S01]  /*12b0*/  @!P2 IMAD.IADD R24, R24, 0x1, -R0.reuse ;  /* 0x000000011818a824 */ /* 0x100fe200078e0a00 */
[----:B------:R-:W-:Y:S01]  /*12c0*/  ISETP.GT.U32.AND P2, PT, R0, R22, PT ;  /* 0x000000160000720c */ /* 0x000fe20003f44070 */
[----:B------:R-:W-:Y:S01]  /*12d0*/  @!P6 IMAD.IADD R108, R108, 0x1, -R0 ;  /* 0x000000016c6ce824 */ /* 0x000fe200078e0a00 */
[----:B------:R-:W-:Y:S01]  /*12e0*/  ISETP.GT.U32.AND P6, PT, R0, R110, PT ;  /* 0x0000006e0000720c */ /* 0x000fe20003fc4070 */
[----:B------:R-:W-:-:S02]  /*12f0*/  IMAD.MOV R5, RZ, RZ, -R5 ;  /* 0x000000ffff057224 */ /* 0x000fc400078e0a05 */
[----:B------:R-:W-:Y:S01]  /*1300*/  @!P5 IMAD.MOV R20, RZ, RZ, -R20 ;  /* 0x000000ffff14d224 */ /* 0x000fe200078e0a14 */
[C---:B------:R-:W-:Y:S01]  /*1310*/  ISETP.GT.U32.AND P5, PT, R0.reuse, R24, PT ;  /* 0x000000180000720c */ /* 0x040fe20003fa4070 */
[----:B------:R-:W-:Y:S02]  /*1320*/  IMAD.MOV R6, RZ, RZ, -R6 ;  /* 0x000000ffff067224 */ /* 0x000fe400078e0a06 */
[C---:B------:R-:W-:Y:S01]  /*1330*/  IMAD R26, R0.reuse, R5, R11 ;  /* 0x00000005001a7224 */ /* 0x040fe200078e020b */
[C---:B------:R-:W-:Y:S01]  /*1340*/  LOP3.LUT R11, R3.reuse, 0x3c, RZ, 0xfc, !PT ;  /* 0x0000003c030b7812 */ /* 0x040fe200078efcff */
[----:B------:R-:W-:Y:S01]  /*1350*/  IMAD R106, R0, R6, R13 ;  /* 0x00000006006a7224 */ /* 0x000fe200078e020d */
[----:B------:R-:W-:Y:S01]  /*1360*/  LOP3.LUT R13, R3, 0x40, RZ, 0xfc, !PT ;  /* 0x00000040030d7812 */ /* 0x000fe200078efcff */
[----:B------:R-:W-:Y:S01]  /*1370*/  @!P3 IMAD.MOV R114, RZ, RZ, -R114 ;  /* 0x000000ffff72b224 */ /* 0x000fe200078e0a72 */
[----:B------:R-:W-:Y:S01]  /*1380*/  IABS R7, R11 ;  /* 0x0000000b00077213 */ /* 0x000fe20000000000 */
[--C-:B------:R-:W-:Y:S01]  /*1390*/  @!P2 IMAD.IADD R22, R22, 0x1, -R0.reuse ;  /* 0x000000011616a824 */ /* 0x100fe200078e0a00 */
[----:B------:R-:W-:Y:S01]  /*13a0*/  ISETP.GT.U32.AND P3, PT, R0, R108, PT ;  /* 0x0000006c0000720c */ /* 0x000fe20003f64070 */
[----:B------:R-:W-:Y:S01]  /*13b0*/  @!P6 IMAD.IADD R110, R110, 0x1, -R0 ;  /* 0x000000016e6ee824 */ /* 0x000fe200078e0a00 */
[----:B------:R-:W-:Y:S01]  /*13c0*/  IABS R9, R13 ;  /* 0x0000000d00097213 */ /* 0x000fe20000000000 */
[----:B------:R-:W-:Y:S01]  /*13d0*/  IMAD.HI.U32 R5, R2, R7, RZ ;  /* 0x0000000702057227 */ /* 0x000fe200078e00ff */
[----:B------:R-:W-:-:S02]  /*13e0*/  ISETP.GE.AND P2, PT, R8, RZ, PT ;  /* 0x000000ff0800720c */ /* 0x000fc40003f46270 */
[----:B------:R-:W-:Y:S01]  /*13f0*/  ISETP.GT.U32.AND P6, PT, R0, R106, PT ;  /* 0x0000006a0000720c */ /* 0x000fe20003fc4070 */
[----:B------:R-:W-:Y:S01]  /*1400*/  @!P5 IMAD.IADD R24, R24, 0x1, -R0 ;  /* 0x000000011818d824 */ /* 0x000fe200078e0a00 */
[----:B------:R-:W-:Y:S01]  /*1410*/  ISETP.GE.AND P5, PT, R12, RZ, PT ;  /* 0x000000ff0c00720c */ /* 0x000fe20003fa6270 */
[----:B------:R-:W-:Y:S01]  /*1420*/  IMAD.HI.U32 R6, R2, R9, RZ ;  /* 0x0000000902067227 */ /* 0x000fe200078e00ff */
[C---:B------:R-:W-:Y:S02]  /*1430*/  LOP3.LUT R8, R3.reuse, 0x4c, RZ, 0xfc, !PT ;  /* 0x0000004c03087812 */ /* 0x040fe400078efcff */
[----:B------:R-:W-:Y:S01]  /*1440*/  LOP3.LUT R12, R3, 0x5c, RZ, 0xfc, !PT ;  /* 0x0000005c030c7812 */ /* 0x000fe200078efcff */
[----:B------:R-:W-:Y:S02]  /*1450*/  IMAD.MOV R5, RZ, RZ, -R5 ;  /* 0x000000ffff057224 */ /* 0x000fe400078e0a05 */
[----:B------:R-:W-:Y:S01]  /*1460*/  @!P0 IMAD.MOV R112, RZ, RZ, -R112 ;  /* 0x000000ffff708224 */ /* 0x000fe200078e0a70 */
[----:B------:R-:W-:Y:S01]  /*1470*/  ISETP.GT.U32.AND P0, PT, R0, R26, PT ;  /* 0x0000001a0000720c */ /* 0x000fe20003f04070 */
[----:B------:R-:W-:-:S02]  /*1480*/  IMAD.MOV R6, RZ, RZ, -R6 ;  /* 0x000000ffff067224 */ /* 0x000fc400078e0a06 */
[----:B------:R-:W-:Y:S01]  /*1490*/  IMAD R28, R0, R5, R7 ;  /* 0x00000005001c7224 */ /* 0x000fe200078e0207 */
[----:B------:R-:W-:Y:S01]  /*14a0*/  LOP3.LUT R5, R3, 0x44, RZ, 0xfc, !PT ;  /* 0x0000004403057812 */ /* 0x000fe200078efcff */
[--C-:B------:R-:W-:Y:S01]  /*14b0*/  @!P3 IMAD.IADD R108, R108, 0x1, -R0.reuse ;  /* 0x000000016c6cb824 */ /* 0x100fe200078e0a00 */
[----:B------:R-:W-:Y:S01]  /*14c0*/  ISETP.GE.AND P3, PT, R15, RZ, PT ;  /* 0x000000ff0f00720c */ /* 0x000fe20003f66270 */
[----:B------:R-:W-:Y:S01]  /*14d0*/  @!P6 IMAD.IADD R106, R106, 0x1, -R0 ;  /* 0x000000016a6ae824 */ /* 0x000fe200078e0a00 */
[----:B------:R-:W-:Y:S01]  /*14e0*/  IABS R7, R5 ;  /* 0x0000000500077213 */ /* 0x000fe20000000000 */
[C---:B------:R-:W-:Y:S01]  /*14f0*/  IMAD R104, R0.reuse, R6, R9 ;  /* 0x0000000600687224 */ /* 0x040fe200078e0209 */
[----:B------:R-:W-:Y:S01]  /*1500*/  LOP3.LUT R6, R3, 0x48, RZ, 0xfc, !PT ;  /* 0x0000004803067812 */ /* 0x000fe200078efcff */
[----:B------:R-:W-:Y:S01]  /*1510*/  @!P2 IMAD.MOV R24, RZ, RZ, -R24 ;  /* 0x000000ffff18a224 */ /* 0x000fe200078e0a18 */
[C---:B------:R-:W-:Y:S01]  /*1520*/  ISETP.GT.U32.AND P2, PT, R0.reuse, R28, PT ;  /* 0x0000001c0000720c */ /* 0x040fe20003f44070 */
[----:B------:R-:W-:Y:S01]  /*1530*/  @!P4 IMAD.MOV R110, RZ, RZ, -R110 ;  /* 0x000000ffff6ec224 */ /* 0x000fe200078e0a6e */
[C---:B------:R-:W-:Y:S01]  /*1540*/  ISETP.GT.U32.AND P4, PT, R0.reuse, R106, PT ;  /* 0x0000006a0000720c */ /* 0x040fe20003f84070 */
[----:B------:R-:W-:Y:S01]  /*1550*/  @!P5 IMAD.MOV R108, RZ, RZ, -R108 ;  /* 0x000000ffff6cd224 */ /* 0x000fe200078e0a6c */
[----:B------:R-:W-:Y:S01]  /*1560*/  ISETP.GT.U32.AND P5, PT, R0, R104, PT ;  /* 0x000000680000720c */ /* 0x000fe20003fa4070 */
[----:B------:R-:W-:Y:S01]  /*1570*/  @!P0 IMAD.IADD R26, R26, 0x1, -R0 ;  /* 0x000000011a1a8824 */ /* 0x000fe200078e0a00 */
[----:B------:R-:W-:Y:S01]  /*1580*/  ISETP.GE.AND P0, PT, R19, RZ, PT ;  /* 0x000000ff1300720c */ /* 0x000fe20003f06270 */
[----:B------:R-:W-:Y:S01]  /*1590*/  @!P1 IMAD.MOV R22, RZ, RZ, -R22 ;  /* 0x000000ffff169224 */ /* 0x000fe200078e0a16 */
[----:B------:R-:W-:-:S02]  /*15a0*/  IABS R9, R6 ;  /* 0x0000000600097213 */ /* 0x000fc40000000000 */
[----:B------:R-:W-:Y:S02]  /*15b0*/  ISETP.GT.U32.AND P1, PT, R0, R26, PT ;  /* 0x0000001a0000720c */ /* 0x000fe40003f24070 */
[----:B------:R-:W-:Y:S01]  /*15c0*/  ISETP.GE.AND P6, PT, R11, RZ, PT ;  /* 0x000000ff0b00720c */ /* 0x000fe20003fc6270 */
[--C-:B------:R-:W-:Y:S01]  /*15d0*/  @!P2 IMAD.IADD R28, R28, 0x1, -R0.reuse ;  /* 0x000000011c1ca824 */ /* 0x100fe200078e0a00 */
[----:B------:R-:W-:Y:S01]  /*15e0*/  ISETP.GE.AND P2, PT, R6, RZ, PT ;  /* 0x000000ff0600720c */ /* 0x000fe20003f46270 */
[--C-:B------:R-:W-:Y:S01]  /*15f0*/  @!P4 IMAD.IADD R106, R106, 0x1, -R0.reuse ;  /* 0x000000016a6ac824 */ /* 0x100fe200078e0a00 */
[----:B------:R-:W-:Y:S01]  /*1600*/  ISETP.GE.AND P4, PT, R5, RZ, PT ;  /* 0x000000ff0500720c */ /* 0x000fe20003f86270 */
[----:B------:R-:W-:Y:S01]  /*1610*/  @!P5 IMAD.IADD R104, R104, 0x1, -R0 ;  /* 0x000000016868d824 */ /* 0x000fe200078e0a00 */
[----:B------:R-:W-:Y:S01]  /*1620*/  ISETP.GT.U32.AND P5, PT, R0, R28, PT ;  /* 0x0000001c0000720c */ /* 0x000fe20003fa4070 */
[----:B------:R-:W-:Y:S01]  /*1630*/  IMAD.HI.U32 R5, R2, R7, RZ ;  /* 0x0000000702057227 */ /* 0x000fe200078e00ff */
[----:B------:R-:W-:-:S02]  /*1640*/  LOP3.LUT R15, R3, 0x68, RZ, 0xfc, !PT ;  /* 0x00000068030f7812 */ /* 0x000fc400078efcff */
[----:B------:R-:W-:Y:S01]  /*1650*/  LOP3.LUT R19, R3, 0xe0, RZ, 0xfc, !PT ;  /* 0x000000e003137812 */ /* 0x000fe200078efcff */
[----:B------:R-:W-:Y:S02]  /*1660*/  IMAD.MOV R5, RZ, RZ, -R5 ;  /* 0x000000ffff057224 */ /* 0x000fe400078e0a05 */
[----:B------:R-:W-:Y:S01]  /*1670*/  @!P1 IMAD.IADD R26, R26, 0x1, -R0 ;  /* 0x000000011a1a9824 */ /* 0x000fe200078e0a00 */
[----:B------:R-:W-:Y:S01]  /*1680*/  ISETP.GE.AND P1, PT, R13, RZ, PT ;  /* 0x000000ff0d00720c */ /* 0x000fe20003f26270 */
[----:B------:R-:W-:Y:S01]  /*1690*/  IMAD R30, R0, R5, R7 ;  /* 0x00000005001e7224 */ /* 0x000fe200078e0207 */
[C---:B------:R-:W-:Y:S01]  /*16a0*/  LOP3.LUT R5, R3.reuse, 0x50, RZ, 0xfc, !PT ;  /* 0x0000005003057812 */ /* 0x040fe200078efcff */
[----:B------:R-:W-:Y:S01]  /*16b0*/  IMAD.HI.U32 R6, R2, R9, RZ ;  /* 0x0000000902067227 */ /* 0x000fe200078e00ff */
[----:B------:R-:W-:-:S03]  /*16c0*/  LOP3.LUT R13, R3, 0x60, RZ, 0xfc, !PT ;  /* 0x00000060030d7812 */ /* 0x000fc600078efcff */
[----:B------:R-:W-:Y:S01]  /*16d0*/  @!P3 IMAD.MOV R26, RZ, RZ, -R26 ;  /* 0x000000ffff1ab224 */ /* 0x000fe200078e0a1a */
[----:B------:R-:W-:Y:S01]  /*16e0*/  ISETP.GT.U32.AND P3, PT, R0, R104, PT ;  /* 0x000000680000720c */ /* 0x000fe20003f64070 */
[----:B------:R-:W-:Y:S01]  /*16f0*/  @!P5 IMAD.IADD R28, R28, 0x1, -R0 ;  /* 0x000000011c1cd824 */ /* 0x000fe200078e0a00 */
[----:B------:R-:W-:Y:S01]  /*1700*/  ISETP.GT.U32.AND P5, PT, R0, R30, PT ;  /* 0x0000001e0000720c */ /* 0x000fe20003fa4070 */
[----:B------:R-:W-:Y:S02]  /*1710*/  IMAD.MOV R6, RZ, RZ, -R6 ;  /* 0x000000ffff067224 */ /* 0x000fe400078e0a06 */
[----:B------:R-:W-:Y:S01]  /*1720*/  @!P0 IMAD.MOV R106, RZ, RZ, -R106 ;  /* 0x000000ffff6a8224 */ /* 0x000fe200078e0a6a */
[----:B------:R-:W-:Y:S01]  /*1730*/  ISETP.GE.AND P0, PT, R8, RZ, PT ;  /* 0x000000ff0800720c */ /* 0x000fe20003f06270 */
[----:B------:R-:W-:Y:S01]  /*1740*/  IMAD R102, R0, R6, R9 ;  /* 0x0000000600667224 */ /* 0x000fe200078e0209 */
[----:B------:R-:W-:Y:S01]  /*1750*/  IABS R8, R8 ;  /* 0x0000000800087213 */ /* 0x000fe20000000000 */
[----:B------:R-:W-:Y:S01]  /*1760*/  @!P6 IMAD.MOV R28, RZ, RZ, -R28 ;  /* 0x000000ffff1ce224 */ /* 0x000fe200078e0a1c */
[----:B------:R-:W-:-:S02]  /*1770*/  IABS R9, R5 ;  /* 0x0000000500097213 */ /* 0x000fc40000000000 */
[----:B------:R-:W-:Y:S01]  /*1780*/  ISETP.GT.U32.AND P6, PT, R0, R102, PT ;  /* 0x000000660000720c */ /* 0x000fe20003fc4070 */
[----:B------:R-:W-:Y:S01]  /*1790*/  IMAD.MOV.U32 R7, RZ, RZ, R8 ;  /* 0x000000ffff077224 */ /* 0x000fe200078e0008 */
[----:B------:R-:W-:Y:S01]  /*17a0*/  LOP3.LUT R6, R3, 0x54, RZ, 0xfc, !PT ;  /* 0x0000005403067812 */ /* 0x000fe200078efcff */
[--C-:B------:R-:W-:Y:S01]  /*17b0*/  @!P3 IMAD.IADD R104, R104, 0x1, -R0.reuse ;  /* 0x000000016868b824 */ /* 0x100fe200078e0a00 */
[----:B------:R-:W-:Y:S01]  /*17c0*/  ISETP.GE.AND P3, PT, R5, RZ, PT ;  /* 0x000000ff0500720c */ /* 0x000fe20003f66270 */
[----:B------:R-:W-:Y:S01]  /*17d0*/  @!P5 IMAD.IADD R30, R30, 0x1, -R0 ;  /* 0x000000011e1ed824 */ /* 0x000fe200078e0a00 */
[----:B------:R-:W-:Y:S01]  /*17e0*/  LOP3.LUT R8, R3, 0x58, RZ, 0xfc, !PT ;  /* 0x0000005803087812 */ /* 0x000fe200078efcff */
[----:B------:R-:W-:-:S03]  /*17f0*/  IMAD.HI.U32 R5, R2, R7, RZ ;  /* 0x0000000702057227 */ /* 0x000fc600078e00ff */
[----:B------:R-:W-:Y:S01]  /*1800*/  ISETP.GT.U32.AND P5, PT, R0, R30, PT ;  /* 0x0000001e0000720c */ /* 0x000fe20003fa4070 */
[----:B------:R-:W-:Y:S01]  /*1810*/  @!P1 IMAD.MOV R104, RZ, RZ, -R104 ;  /* 0x000000ffff689224 */ /* 0x000fe200078e0a68 */
[----:B------:R-:W-:Y:S01]  /*1820*/  ISETP.GE.AND P1, PT, R6, RZ, PT ;  /* 0x000000ff0600720c */ /* 0x000fe20003f26270 */
[----:B------:R-:W-:Y:S01]  /*1830*/  IMAD.MOV R32, RZ, RZ, -R5 ;  /* 0x000000ffff207224 */ /* 0x000fe200078e0a05 */
[----:B------:R-:W-:Y:S01]  /*1840*/  IABS R6, R6 ;  /* 0x0000000600067213 */ /* 0x000fe20000000000 */
[----:B------:R-:W-:Y:S01]  /*1850*/  IMAD.HI.U32 R5, R2, R9, RZ ;  /* 0x0000000902057227 */ /* 0x000fe200078e00ff */
[----:B------:R-:W-:-:S03]  /*1860*/  IABS R11, R8 ;  /* 0x00000008000b7213 */ /* 0x000fc60000000000 */
[----:B------:R-:W-:Y:S02]  /*1870*/  @!P6 IMAD.IADD R102, R102, 0x1, -R0 ;  /* 0x000000016666e824 */ /* 0x000fe400078e0a00 */
[C---:B------:R-:W-:Y:S02]  /*1880*/  IMAD R32, R0.reuse, R32, R7 ;  /* 0x0000002000207224 */ /* 0x040fe400078e0207 */
[----:B------:R-:W-:Y:S01]  /*1890*/  IMAD.MOV R5, RZ, RZ, -R5 ;  /* 0x000000ffff057224 */ /* 0x000fe200078e0a05 */
[C---:B------:R-:W-:Y:S01]  /*18a0*/  ISETP.GT.U32.AND P6, PT, R0.reuse, R102, PT ;  /* 0x000000660000720c */ /* 0x040fe20003fc4070 */
[----:B------:R-:W-:Y:S02]  /*18b0*/  IMAD.MOV.U32 R7, RZ, RZ, R6 ;  /* 0x000000ffff077224 */ /* 0x000fe400078e0006 */
[----:B------:R-:W-:Y:S01]  /*18c0*/  IMAD R100, R0, R5, R9 ;  /* 0x0000000500647224 */ /* 0x000fe200078e0209 */
[----:B------:R-:W-:Y:S01]  /*18d0*/  IABS R9, R12 ;  /* 0x0000000c00097213 */ /* 0x000fe20000000000 */
[----:B------:R-:W-:-:S04]  /*18e0*/  IMAD.HI.U32 R5, R2, R7, RZ ;  /* 0x0000000702057227 */ /* 0x000fc800078e00ff */
[----:B------:R-:W-:Y:S01]  /*18f0*/  @!P5 IMAD.IADD R30, R30, 0x1, -R0 ;  /* 0x000000011e1ed824 */ /* 0x000fe200078e0a00 */
[----:B------:R-:W-:Y:S01]  /*1900*/  ISETP.GT.U32.AND P5, PT, R0, R32, PT ;  /* 0x000000200000720c */ /* 0x000fe20003fa4070 */
[----:B------:R-:W-:-:S04]  /*1910*/  IMAD.HI.U32 R6, R2, R11, RZ ;  /* 0x0000000b02067227 */ /* 0x000fc800078e00ff */
[----:B------:R-:W-:Y:S02]  /*1920*/  IMAD.MOV R5, RZ, RZ, -R5 ;  /* 0x000000ffff057224 */ /* 0x000fe400078e0a05 */
[----:B------:R-:W-:Y:S02]  /*1930*/  IMAD.MOV R6, RZ, RZ, -R6 ;  /* 0x000000ffff067224 */ /* 0x000fe400078e0a06 */
[C---:B------:R-:W-:Y:S01]  /*1940*/  IMAD R34, R0.reuse, R5, R7 ;  /* 0x0000000500227224 */ /* 0x040fe200078e0207 */
[----:B------:R-:W-:Y:S01]  /*1950*/  IABS R7, R13 ;  /* 0x0000000d00077213 */ /* 0x000fe20000000000 */
[----:B------:R-:W-:Y:S01]  /*1960*/  IMAD R98, R0, R6, R11 ;  /* 0x0000000600627224 */ /* 0x000fe200078e020b */
[----:B------:R-:W-:Y:S01]  /*1970*/  IABS R11, R15 ;  /* 0x0000000f000b7213 */ /* 0x000fe20000000000 */
[--C-:B------:R-:W-:Y:S01]  /*1980*/  @!P6 IMAD.IADD R102, R102, 0x1, -R0.reuse ;  /* 0x000000016666e824 */ /* 0x100fe200078e0a00 */
[----:B------:R-:W-:Y:S01]  /*1990*/  ISETP.GT.U32.AND P6, PT, R0, R34, PT ;  /* 0x000000220000720c */ /* 0x000fe20003fc4070 */
[----:B------:R-:W-:Y:S01]  /*19a0*/  @!P5 IMAD.IADD R32, R32, 0x1, -R0 ;  /* 0x000000012020d824 */ /* 0x000fe200078e0a00 */
[C---:B------:R-:W-:Y:S01]  /*19b0*/  ISETP.GT.U32.AND P5, PT, R0.reuse, R98, PT ;  /* 0x000000620000720c */ /* 0x040fe20003fa4070 */
[----:B------:R-:W-:Y:S01]  /*19c0*/  @!P4 IMAD.MOV R30, RZ, RZ, -R30 ;  /* 0x000000ffff1ec224 */ /* 0x000fe200078e0a1e */
[----:B------:R-:W-:Y:S01]  /*19d0*/  ISETP.GT.U32.AND P4, PT, R0, R100, PT ;  /* 0x000000640000720c */ /* 0x000fe20003f84070 */
[----:B------:R-:W-:-:S04]  /*19e0*/  IMAD.HI.U32 R5, R2, R9, RZ ;  /* 0x0000000902057227 */ /* 0x000fc800078e00ff */
[----:B------:R-:W-:Y:S02]  /*19f0*/  IMAD.MOV R5, RZ, RZ, -R5 ;  /* 0x000000ffff057224 */ /* 0x000fe400078e0a05 */
[----:B------:R-:W-:Y:S02]  /*1a00*/  @!P2 IMAD.MOV R102, RZ, RZ, -R102 ;  /* 0x000000ffff66a224 */ /* 0x000fe400078e0a66 */
[--C-:B------:R-:W-:Y:S02]  /*1a10*/  @!P6 IMAD.IADD R34, R34, 0x1, -R0.reuse ;  /* 0x000000012222e824 */ /* 0x100fe400078e0a00 */
[----:B------:R-:W-:Y:S02]  /*1a20*/  @!P5 IMAD.IADD R98, R98, 0x1, -R0 ;  /* 0x000000016262d824 */ /* 0x000fe400078e0a00 */
[C---:B------:R-:W-:Y:S01]  /*1a30*/  IMAD R36, R0.reuse, R5, R9 ;  /* 0x0000000500247224 */ /* 0x040fe200078e0209 */
[----:B------:R-:W-:Y:S01]  /*1a40*/  ISETP.GT.U32.AND P5, PT, R0, R34, PT ;  /* 0x000000220000720c */ /* 0x000fe20003fa4070 */
[----:B------:R-:W-:Y:S01]  /*1a50*/  IMAD.HI.U32 R5, R2, R7, RZ ;  /* 0x0000000702057227 */ /* 0x000fe200078e00ff */
[----:B------:R-:W-:-:S02]  /*1a60*/  IABS R9, R14 ;  /* 0x0000000e00097213 */ /* 0x000fc40000000000 */
[----:B------:R-:W-:Y:S01]  /*1a70*/  ISETP.GT.U32.AND P2, PT, R0, R98, PT ;  /* 0x000000620000720c */ /* 0x000fe20003f44070 */
[----:B------:R-:W-:Y:S01]  /*1a80*/  @!P4 IMAD.IADD R100, R100, 0x1, -R0 ;  /* 0x000000016464c824 */ /* 0x000fe200078e0a00 */
[----:B------:R-:W-:Y:S01]  /*1a90*/  ISETP.GT.U32.AND P4, PT, R0, R32, PT ;  /* 0x000000200000720c */ /* 0x000fe20003f84070 */
[----:B------:R-:W-:Y:S02]  /*1aa0*/  IMAD.MOV R5, RZ, RZ, -R5 ;  /* 0x000000ffff057224 */ /* 0x000fe400078e0a05 */
[----:B------:R-:W-:Y:S01]  /*1ab0*/  IMAD.HI.U32 R6, R2, R11, RZ ;  /* 0x0000000b02067227 */ /* 0x000fe200078e00ff */
[----:B------:R-:W-:-:S03]  /*1ac0*/  ISETP.GT.U32.AND P6, PT, R0, R100, PT ;  /* 0x000000640000720c */ /* 0x000fc60003fc4070 */
[----:B------:R-:W-:Y:S02]  /*1ad0*/  IMAD R96, R0, R5, R7 ;  /* 0x0000000500607224 */ /* 0x000fe400078e0207 */
[----:B------:R-:W-:Y:S02]  /*1ae0*/  @!P5 IMAD.IADD R34, R34, 0x1, -R0 ;  /* 0x000000012222d824 */ /* 0x000fe400078e0a00 */
[----:B------:R-:W-:Y:S01]  /*1af0*/  IMAD.HI.U32 R5, R2, R9, RZ ;  /* 0x0000000902057227 */ /* 0x000fe200078e00ff */
[----:B------:R-:W-:-:S03]  /*1b00*/  ISETP.GT.U32.AND P5, PT, R0, R96, PT ;  /* 0x000000600000720c */ /* 0x000fc60003fa4070 */
[----:B------:R-:W-:Y:S02]  /*1b10*/  IMAD.MOV R5, RZ, RZ, -R5 ;  /* 0x000000ffff057224 */ /* 0x000fe400078e0a05 */
[--C-:B------:R-:W-:Y:S01]  /*1b20*/  @!P6 IMAD.IADD R100, R100, 0x1, -R0.reuse ;  /* 0x000000016464e824 */ /* 0x100fe200078e0a00 */
[----:B------:R-:W-:Y:S01]  /*1b30*/  ISETP.GE.AND P6, PT, R8, RZ, PT ;  /* 0x000000ff0800720c */ /* 0x000fe20003fc6270 */
[----:B------:R-:W-:Y:S01]  /*1b40*/  IMAD R38, R0, R5, R9 ;  /* 0x0000000500267224 */ /* 0x000fe200078e0209 */
[----:B------:R-:W-:Y:S01]  /*1b50*/  LOP3.LUT R8, R3, 0x6c, RZ, 0xfc, !PT ;  /* 0x0000006c03087812 */ /* 0x000fe200078efcff */
[----:B------:R-:W-:Y:S01]  /*1b60*/  @!P4 IMAD.IADD R32, R32, 0x1, -R0 ;  /* 0x000000012020c824 */ /* 0x000fe200078e0a00 */
[----:B------:R-:W-:Y:S01]  /*1b70*/  ISETP.GT.U32.AND P4, PT, R0, R36, PT ;  /* 0x000000240000720c */ /* 0x000fe20003f84070 */
[----:B------:R-:W-:Y:S01]  /*1b80*/  IMAD.MOV R6, RZ, RZ, -R6 ;  /* 0x000000ffff067224 */ /* 0x000fe200078e0a06 */
[----:B------:R-:W-:Y:S01]  /*1b90*/  IABS R7, R8 ;  /* 0x0000000800077213 */ /* 0x000fe20000000000 */
[----:B------:R-:W-:-:S02]  /*1ba0*/  @!P5 IMAD.IADD R96, R96, 0x1, -R0 ;  /* 0x000000016060d824 */ /* 0x000fc400078e0a00 */
[--C-:B------:R-:W-:Y:S01]  /*1bb0*/  @!P2 IMAD.IADD R98, R98, 0x1, -R0.reuse ;  /* 0x000000016262a824 */ /* 0x100fe200078e0a00 */
[----:B------:R-:W-:Y:S01]  /*1bc0*/  ISETP.GE.AND P2, PT, R12, RZ, PT ;  /* 0x000000ff0c00720c */ /* 0x000fe20003f46270 */
[----:B------:R-:W-:Y:S01]  /*1bd0*/  IMAD.HI.U32 R5, R2, R7, RZ ;  /* 0x0000000702057227 */ /* 0x000fe200078e00ff */
[----:B------:R-:W-:Y:S02]  /*1be0*/  ISETP.GT.U32.AND P5, PT, R0, R96, PT ;  /* 0x000000600000720c */ /* 0x000fe40003fa4070 */
[----:B------:R-:W-:Y:S01]  /*1bf0*/  LOP3.LUT R12, R3, 0x70, RZ, 0xfc, !PT ;  /* 0x00000070030c7812 */ /* 0x000fe200078efcff */
[----:B------:R-:W-:Y:S02]  /*1c00*/  IMAD.MOV R5, RZ, RZ, -R5 ;  /* 0x000000ffff057224 */ /* 0x000fe400078e0a05 */
[----:B------:R-:W-:Y:S01]  /*1c10*/  @!P4 IMAD.IADD R36, R36, 0x1, -R0 ;  /* 0x000000012424c824 */ /* 0x000fe200078e0a00 */
[----:B------:R-:W-:Y:S01]  /*1c20*/  ISETP.GE.AND P4, PT, R13, RZ, PT ;  /* 0x000000ff0d00720c */ /* 0x000fe20003f86270 */
[C---:B------:R-:W-:Y:S01]  /*1c30*/  IMAD R92, R0.reuse, R5, R7 ;  /* 0x00000005005c7224 */ /* 0x040fe200078e0207 */
[----:B------:R-:W-:Y:S01]  /*1c40*/  IABS R7, R12 ;  /* 0x0000000c00077213 */ /* 0x000fe20000000000 */
[C---:B------:R-:W-:Y:S01]  /*1c50*/  IMAD R94, R0.reuse, R6, R11 ;  /* 0x00000006005e7224 */ /* 0x040fe200078e020b */
[----:B------:R-:W-:Y:S01]  /*1c60*/  LOP3.LUT R13, R3, 0x74, RZ, 0xfc, !PT ;  /* 0x00000074030d7812 */ /* 0x000fe200078efcff */
[----:B------:R-:W-:Y:S01]  /*1c70*/  @!P3 IMAD.MOV R100, RZ, RZ, -R100 ;  /* 0x000000ffff64b224 */ /* 0x000fe200078e0a64 */
[----:B------:R-:W-:Y:S01]  /*1c80*/  ISETP.GT.U32.AND P3, PT, R0, R38, PT ;  /* 0x000000260000720c */ /* 0x000fe20003f64070 */
[----:B------:R-:W-:Y:S01]  /*1c90*/  @!P5 IMAD.IADD R96, R96, 0x1, -R0 ;  /* 0x000000016060d824 */ /* 0x000fe200078e0a00 */
[C---:B------:R-:W-:Y:S01]  /*1ca0*/  ISETP.GT.U32.AND P5, PT, R0.reuse, R92, PT ;  /* 0x0000005c0000720c */ /* 0x040fe20003fa4070 */
[----:B------:R-:W-:Y:S01]  /*1cb0*/  @!P0 IMAD.MOV R32, RZ, RZ, -R32 ;  /* 0x000000ffff208224 */ /* 0x000fe200078e0a20 */
[C---:B------:R-:W-:Y:S01]  /*1cc0*/  ISETP.GT.U32.AND P0, PT, R0.reuse, R36, PT ;  /* 0x000000240000720c */ /* 0x040fe20003f04070 */
[----:B------:R-:W-:Y:S01]  /*1cd0*/  @!P6 IMAD.MOV R98, RZ, RZ, -R98 ;  /* 0x000000ffff62e224 */ /* 0x000fe200078e0a62 */
[----:B------:R-:W-:Y:S01]  /*1ce0*/  ISETP.GT.U32.AND P6, PT, R0, R94, PT ;  /* 0x0000005e0000720c */ /* 0x000fe20003fc4070 */
[----:B------:R-:W-:Y:S01]  /*1cf0*/  IMAD.HI.U32 R5, R2, R7, RZ ;  /* 0x0000000702057227 */ /* 0x000fe200078e00ff */
[----:B------:R-:W-:-:S03]  /*1d00*/  IABS R9, R13 ;  /* 0x0000000d00097213 */ /* 0x000fc60000000000 */
[----:B------:R-:W-:Y:S02]  /*1d10*/  IMAD.MOV R40, RZ, RZ, -R5 ;  /* 0x000000ffff287224 */ /* 0x000fe400078e0a05 */
[----:B------:R-:W-:-:S04]  /*1d20*/  IMAD.HI.U32 R5, R2, R9, RZ ;  /* 0x0000000902057227 */ /* 0x000fc800078e00ff */
[--C-:B------:R-:W-:Y:S02]  /*1d30*/  @!P5 IMAD.IADD R92, R92, 0x1, -R0.reuse ;  /* 0x000000015c5cd824 */ /* 0x100fe400078e0a00 */
[--C-:B------:R-:W-:Y:S01]  /*1d40*/  @!P3 IMAD.IADD R38, R38, 0x1, -R0.reuse ;  /* 0x000000012626b824 */ /* 0x100fe200078e0a00 */
[----:B------:R-:W-:Y:S01]  /*1d50*/  ISETP.GE.AND P3, PT, R8, RZ, PT ;  /* 0x000000ff0800720c */ /* 0x000fe20003f66270 */
[--C-:B------:R-:W-:Y:S01]  /*1d60*/  @!P0 IMAD.IADD R36, R36, 0x1, -R0.reuse ;  /* 0x0000000124248824 */ /* 0x100fe200078e0a00 */
[----:B------:R-:W-:Y:S01]  /*1d70*/  ISETP.GT.U32.AND P5, PT, R0, R92, PT ;  /* 0x0000005c0000720c */ /* 0x000fe20003fa4070 */
[----:B------:R-:W-:Y:S01]  /*1d80*/  @!P6 IMAD.IADD R94, R94, 0x1, -R0 ;  /* 0x000000015e5ee824 */ /* 0x000fe200078e0a00 */
[C---:B------:R-:W-:Y:S01]  /*1d90*/  ISETP.GT.U32.AND P6, PT, R0.reuse, R38, PT ;  /* 0x000000260000720c */ /* 0x040fe20003fc4070 */
[----:B------:R-:W-:Y:S01]  /*1da0*/  IMAD.MOV R5, RZ, RZ, -R5 ;  /* 0x000000ffff057224 */ /* 0x000fe200078e0a05 */
[----:B------:R-:W-:Y:S01]  /*1db0*/  LOP3.LUT R8, R3, 0x78, RZ, 0xfc, !PT ;  /* 0x0000007803087812 */ /* 0x000fe200078efcff */
[----:B------:R-:W-:Y:S01]  /*1dc0*/  @!P2 IMAD.MOV R36, RZ, RZ, -R36 ;  /* 0x000000ffff24a224 */ /* 0x000fe200078e0a24 */
[C---:B------:R-:W-:Y:S01]  /*1dd0*/  ISETP.GT.U32.AND P2, PT, R0.reuse, R94, PT ;  /* 0x0000005e0000720c */ /* 0x040fe20003f44070 */
[C---:B------:R-:W-:Y:S01]  /*1de0*/  IMAD R90, R0.reuse, R5, R9 ;  /* 0x00000005005a7224 */ /* 0x040fe200078e0209 */
[----:B------:R-:W-:Y:S01]  /*1df0*/  IABS R6, R8 ;  /* 0x0000000800067213 */ /* 0x000fe20000000000 */
[----:B------:R-:W-:Y:S01]  /*1e00*/  IMAD R40, R0, R40, R7 ;  /* 0x0000002800287224 */ /* 0x000fe200078e0207 */
[----:B------:R-:W-:Y:S01]  /*1e10*/  ISETP.GE.AND P0, PT, R15, RZ, PT ;  /* 0x000000ff0f00720c */ /* 0x000fe20003f06270 */
[----:B------:R-:W-:Y:S01]  /*1e20*/  @!P1 IMAD.MOV R34, RZ, RZ, -R34 ;  /* 0x000000ffff229224 */ /* 0x000fe200078e0a22 */
[----:B------:R-:W-:Y:S01]  /*1e30*/  ISETP.GE.AND P1, PT, R14, RZ, PT ;  /* 0x000000ff0e00720c */ /* 0x000fe20003f26270 */
[----:B------:R-:W-:Y:S01]  /*1e40*/  @!P5 IMAD.IADD R92, R92, 0x1, -R0 ;  /* 0x000000015c5cd824 */ /* 0x000fe200078e0a00 */
[----:B------:R-:W-:Y:S01]  /*1e50*/  ISETP.GT.U32.AND P5, PT, R0, R90, PT ;  /* 0x0000005a0000720c */ /* 0x000fe20003fa4070 */
[----:B------:R-:W-:Y:S01]  /*1e60*/  IMAD.MOV.U32 R7, RZ, RZ, R6 ;  /* 0x000000ffff077224 */ /* 0x000fe200078e0006 */
[C---:B------:R-:W-:Y:S01]  /*1e70*/  LOP3.LUT R14, R3.reuse, 0x7c, RZ, 0xfc, !PT ;  /* 0x0000007c030e7812 */ /* 0x040fe200078efcff */
[--C-:B------:R-:W-:Y:S01]  /*1e80*/  @!P6 IMAD.IADD R38, R38, 0x1, -R0.reuse ;  /* 0x000000012626e824 */ /* 0x100fe200078e0a00 */
[----:B------:R-:W-:Y:S01]  /*1e90*/  ISETP.GT.U32.AND P6, PT, R0, R40, PT ;  /* 0x000000280000720c */ /* 0x000fe20003fc4070 */
[----:B------:R-:W-:Y:S01]  /*1ea0*/  @!P2 IMAD.IADD R94, R94, 0x1, -R0 ;  /* 0x000000015e5ea824 */ /* 0x000fe200078e0a00 */
[----:B------:R-:W-:Y:S01]  /*1eb0*/  ISETP.GE.AND P2, PT, R12, RZ, PT ;  /* 0x000000ff0c00720c */ /* 0x000fe20003f46270 */
[----:B------:R-:W-:Y:S01]  /*1ec0*/  IMAD.HI.U32 R5, R2, R7, RZ ;  /* 0x0000000702057227 */ /* 0x000fe200078e00ff */
[----:B------:R-:W-:-:S02]  /*1ed0*/  LOP3.LUT R12, R3, 0x80, RZ, 0xfc, !PT ;  /* 0x00000080030c7812 */ /* 0x000fc400078efcff */
[----:B------:R-:W-:Y:S01]  /*1ee0*/  IABS R11, R14 ;  /* 0x0000000e000b7213 */ /* 0x000fe20000000000 */
[----:B------:R-:W-:Y:S01]  /*1ef0*/  IMAD.MOV R5, RZ, RZ, -R5 ;  /* 0x000000ffff057224 */ /* 0x000fe200078e0a05 */
[----:B------:R-:W-:Y:S01]  /*1f00*/  IABS R9, R12 ;  /* 0x0000000c00097213 */ /* 0x000fe20000000000 */
[----:B------:R-:W-:Y:S01]  /*1f10*/  @!P5 IMAD.IADD R90, R90, 0x1, -R0 ;  /* 0x000000015a5ad824 */ /* 0x000fe200078e0a00 */
[----:B------:R-:W-:Y:S01]  /*1f20*/  IABS R15, R19 ;  /* 0x00000013000f7213 */ /* 0x000fe20000000000 */
[----:B------:R-:W-:Y:S02]  /*1f30*/  @!P4 IMAD.MOV R96, RZ, RZ, -R96 ;  /* 0x000000ffff60c224 */ /* 0x000fe400078e0a60 */
[C---:B------:R-:W-:Y:S01]  /*1f40*/  IMAD R88, R0.reuse, R5, R7 ;  /* 0x0000000500587224 */ /* 0x040fe200078e0207 */
[----:B------:R-:W-:Y:S01]  /*1f50*/  ISETP.GT.U32.AND P4, PT, R0, R90, PT ;  /* 0x0000005a0000720c */ /* 0x000fe20003f84070 */
[----:B------:R-:W-:-:S04]  /*1f60*/  IMAD.HI.U32 R5, R2, R9, RZ ;  /* 0x0000000902057227 */ /* 0x000fc800078e00ff */
[----:B------:R-:W-:Y:S01]  /*1f70*/  @!P6 IMAD.IADD R40, R40, 0x1, -R0 ;  /* 0x000000012828e824 */ /* 0x000fe200078e0a00 */
[----:B------:R-:W-:Y:S01]  /*1f80*/  ISETP.GE.AND P6, PT, R13, RZ, PT ;  /* 0x000000ff0d00720c */ /* 0x000fe20003fc6270 */
[----:B------:R-:W-:Y:S01]  /*1f90*/  IMAD.MOV R5, RZ, RZ, -R5 ;  /* 0x000000ffff057224 */ /* 0x000fe200078e0a05 */
[----:B------:R-:W-:Y:S01]  /*1fa0*/  LOP3.LUT R13, R3, 0x84, RZ, 0xfc, !PT ;  /* 0x00000084030d7812 */ /* 0x000fe200078efcff */
[----:B------:R-:W-:Y:S01]  /*1fb0*/  @!P1 IMAD.MOV R38, RZ, RZ, -R38 ;  /* 0x000000ffff269224 */ /* 0x000fe200078e0a26 */
[----:B------:R-:W-:Y:S01]  /*1fc0*/  ISETP.GT.U32.AND P5, PT, R0, R40, PT ;  /* 0x000000280000720c */ /* 0x000fe20003fa4070 */
[----:B------:R-:W-:Y:S01]  /*1fd0*/  IMAD.HI.U32 R6, R2, R11, RZ ;  /* 0x0000000b02067227 */ /* 0x000fe200078e00ff */
[C---:B------:R-:W-:Y:S02]  /*1fe0*/  ISETP.GT.U32.AND P1, PT, R0.reuse, R88, PT ;  /* 0x000000580000720c */ /* 0x040fe40003f24070 */
[----:B------:R-:W-:Y:S01]  /*1ff0*/  IABS R7, R13 ;  /* 0x0000000d00077213 */ /* 0x000fe20000000000 */
[----:B------:R-:W-:-:S02]  /*2000*/  IMAD R86, R0, R5, R9 ;  /* 0x0000000500567224 */ /* 0x000fc400078e0209 */
[----:B------:R-:W-:Y:S02]  /*2010*/  IMAD.MOV R6, RZ, RZ, -R6 ;  /* 0x000000ffff067224 */ /* 0x000fe400078e0a06 */
[----:B------:R-:W-:Y:S01]  /*2020*/  @!P4 IMAD.IADD R90, R90, 0x1, -R0 ;  /* 0x000000015a5ac824 */ /* 0x000fe200078e0a00 */
[C---:B------:R-:W-:Y:S01]  /*2030*/  ISETP.GT.U32.AND P4, PT, R0.reuse, R86, PT ;  /* 0x000000560000720c */ /* 0x040fe20003f84070 */
[----:B------:R-:W-:Y:S01]  /*2040*/  IMAD R42, R0, R6, R11 ;  /* 0x00000006002a7224 */ /* 0x000fe200078e020b */
[C---:B------:R-:W-:Y:S01]  /*2050*/  LOP3.LUT R6, R3.reuse, 0x88, RZ, 0xfc, !PT ;  /* 0x0000008803067812 */ /* 0x040fe200078efcff */
[----:B------:R-:W-:Y:S01]  /*2060*/  @!P3 IMAD.MOV R92, RZ, RZ, -R92 ;  /* 0x000000ffff5cb224 */ /* 0x000fe200078e0a5c */
[----:B------:R-:W-:Y:S01]  /*2070*/  LOP3.LUT R11, R3, 0x90, RZ, 0xfc, !PT ;  /* 0x00000090030b7812 */ /* 0x000fe200078efcff */
[--C-:B------:R-:W-:Y:S01]  /*2080*/  @!P5 IMAD.IADD R40, R40, 0x1, -R0.reuse ;  /* 0x000000012828d824 */ /* 0x100fe200078e0a00 */
[----:B------:R-:W-:Y:S01]  /*2090*/  ISETP.GT.U32.AND P3, PT, R0, R42, PT ;  /* 0x0000002a0000720c */ /* 0x000fe20003f64070 */
[----:B------:R-:W-:Y:S01]  /*20a0*/  @!P1 IMAD.IADD R88, R88, 0x1, -R0 ;  /* 0x0000000158589824 */ /* 0x000fe200078e0a00 */
[----:B------:R-:W-:Y:S01]  /*20b0*/  IABS R9, R6 ;  /* 0x0000000600097213 */ /* 0x000fe20000000000 */
[----:B------:R-:W-:Y:S01]  /*20c0*/  IMAD.HI.U32 R5, R2, R7, RZ ;  /* 0x0000000702057227 */ /* 0x000fe200078e00ff */
[----:B------:R-:W-:-:S02]  /*20d0*/  ISETP.GE.AND P1, PT, R12, RZ, PT ;  /* 0x000000ff0c00720c */ /* 0x000fc40003f26270 */
[C---:B------:R-:W-:Y:S01]  /*20e0*/  LOP3.LUT R12, R3.reuse, 0x94, RZ, 0xfc, !PT ;  /* 0x00000094030c7812 */ /* 0x040fe200078efcff */
[----:B------:R-:W-:Y:S01]  /*20f0*/  @!P2 IMAD.MOV R40, RZ, RZ, -R40 ;  /* 0x000000ffff28a224 */ /* 0x000fe200078e0a28 */
[----:B------:R-:W-:Y:S01]  /*2100*/  ISETP.GT.U32.AND P2, PT, R0, R88, PT ;  /* 0x000000580000720c */ /* 0x000fe20003f44070 */
[--C-:B------:R-:W-:Y:S01]  /*2110*/  @!P4 IMAD.IADD R86, R86, 0x1, -R0.reuse ;  /* 0x000000015656c824 */ /* 0x100fe200078e0a00 */
[----:B------:R-:W-:Y:S01]  /*2120*/  ISETP.GE.AND P5, PT, R14, RZ, PT ;  /* 0x000000ff0e00720c */ /* 0x000fe20003fa6270 */
[----:B------:R-:W-:Y:S01]  /*2130*/  IMAD.MOV R5, RZ, RZ, -R5 ;  /* 0x000000ffff057224 */ /* 0x000fe200078e0a05 */
[----:B------:R-:W-:Y:S01]  /*2140*/  LOP3.LUT R14, R3, 0xb0, RZ, 0xfc, !PT ;  /* 0x000000b0030e7812 */ /* 0x000fe200078efcff */
[----:B------:R-:W-:Y:S01]  /*2150*/  @!P3 IMAD.IADD R42, R42, 0x1, -R0 ;  /* 0x000000012a2ab824 */ /* 0x000fe200078e0a00 */
[C---:B------:R-:W-:Y:S01]  /*2160*/  ISETP.GT.U32.AND P4, PT, R0.reuse, R86, PT ;  /* 0x000000560000720c */ /* 0x040fe20003f84070 */
[----:B------:R-:W-:Y:S02]  /*2170*/  IMAD R84, R0, R5, R7 ;  /* 0x0000000500547224 */ /* 0x000fe400078e0207 */
[----:B------:R-:W-:Y:S01]  /*2180*/  IMAD.HI.U32 R5, R2, R9, RZ ;  /* 0x0000000902057227 */ /* 0x000fe200078e00ff */
[----:B------:R-:W-:-:S03]  /*2190*/  ISETP.GT.U32.AND P3, PT, R0, R42, PT ;  /* 0x0000002a0000720c */ /* 0x000fc60003f64070 */
[----:B------:R-:W-:Y:S02]  /*21a0*/  IMAD.MOV R5, RZ, RZ, -R5 ;  /* 0x000000ffff057224 */ /* 0x000fe400078e0a05 */
[----:B------:R-:W-:Y:S01]  /*21b0*/  @!P0 IMAD.MOV R94, RZ, RZ, -R94 ;  /* 0x000000ffff5e8224 */ /* 0x000fe200078e0a5e */
[----:B------:R-:W-:Y:S01]  /*21c0*/  ISETP.GE.AND P0, PT, R8, RZ, PT ;  /* 0x000000ff0800720c */ /* 0x000fe20003f06270 */
[--C-:B------:R-:W-:Y:S01]  /*21d0*/  @!P2 IMAD.IADD R88, R88, 0x1, -R0.reuse ;  /* 0x000000015858a824 */ /* 0x100fe200078e0a00 */
[C---:B------:R-:W-:Y:S01]  /*21e0*/  ISETP.GT.U32.AND P2, PT, R0.reuse, R84, PT ;  /* 0x000000540000720c */ /* 0x040fe20003f44070 */
[----:B------:R-:W-:Y:S01]  /*21f0*/  IMAD R44, R0, R5, R9 ;  /* 0x00000005002c7224 */ /* 0x000fe200078e0209 */
[----:B------:R-:W-:Y:S01]  /*2200*/  LOP3.LUT R8, R3, 0x8c, RZ, 0xfc, !PT ;  /* 0x0000008c03087812 */ /* 0x000fe200078efcff */
[--C-:B------:R-:W-:Y:S01]  /*2210*/  @!P4 IMAD.IADD R86, R86, 0x1, -R0.reuse ;  /* 0x000000015656c824 */ /* 0x100fe200078e0a00 */
[----:B------:R-:W-:Y:S01]  /*2220*/  IABS R9, R11 ;  /* 0x0000000b00097213 */ /* 0x000fe20000000000 */
[----:B------:R-:W-:Y:S01]  /*2230*/  @!P3 IMAD.IADD R42, R42, 0x1, -R0 ;  /* 0x000000012a2ab824 */ /* 0x000fe200078e0a00 */
[----:B------:R-:W-:Y:S01]  /*2240*/  IABS R7, R8 ;  /* 0x0000000800077213 */ /* 0x000fe20000000000 */
[----:B------:R-:W-:Y:S01]  /*2250*/  @!P6 IMAD.MOV R90, RZ, RZ, -R90 ;  /* 0x000000ffff5ae224 */ /* 0x000fe200078e0a5a */
[----:B------:R-:W-:Y:S01]  /*2260*/  ISETP.GT.U32.AND P4, PT, R0, R44, PT ;  /* 0x0000002c0000720c */ /* 0x000fe20003f84070 */
[----:B------:R-:W-:Y:S01]  /*2270*/  @!P5 IMAD.MOV R42, RZ, RZ, -R42 ;  /* 0x000000ffff2ad224 */ /* 0x000fe200078e0a2a */
[----:B------:R-:W-:Y:S01]  /*2280*/  ISETP.GE.AND P3, PT, R6, RZ, PT ;  /* 0x000000ff0600720c */ /* 0x000fe20003f66270 */
[----:B------:R-:W-:Y:S01]  /*2290*/  IMAD.HI.U32 R5, R2, R7, RZ ;  /* 0x0000000702057227 */ /* 0x000fe200078e00ff */
[----:B------:R-:W-:-:S02]  /*22a0*/  IABS R6, R12 ;  /* 0x0000000c00067213 */ /* 0x000fc40000000000 */
[----:B------:R-:W-:Y:S01]  /*22b0*/  ISETP.GE.AND P6, PT, R13, RZ, PT ;  /* 0x000000ff0d00720c */ /* 0x000fe20003fc6270 */
[----:B------:R-:W-:Y:S01]  /*22c0*/  @!P2 IMAD.IADD R84, R84, 0x1, -R0 ;  /* 0x000000015454a824 */ /* 0x000fe200078e0a00 */
[----:B------:R-:W-:Y:S01]  /*22d0*/  ISETP.GE.AND P2, PT, R8, RZ, PT ;  /* 0x000000ff0800720c */ /* 0x000fe20003f46270 */
[----:B------:R-:W-:Y:S01]  /*22e0*/  IMAD.MOV R5, RZ, RZ, -R5 ;  /* 0x000000ffff057224 */ /* 0x000fe200078e0a05 */
[----:B------:R-:W-:Y:S01]  /*22f0*/  LOP3.LUT R8, R3, 0x98, RZ, 0xfc, !PT ;  /* 0x0000009803087812 */ /* 0x000fe200078efcff */
[----:B------:R-:W-:Y:S01]  /*2300*/  @!P0 IMAD.MOV R88, RZ, RZ, -R88 ;  /* 0x000000ffff588224 */ /* 0x000fe200078e0a58 */
[C---:B------:R-:W-:Y:S01]  /*2310*/  ISETP.GT.U32.AND P0, PT, R0.reuse, R84, PT ;  /* 0x000000540000720c */ /* 0x040fe20003f04070 */
[----:B------:R-:W-:Y:S01]  /*2320*/  IMAD R82, R0, R5, R7 ;  /* 0x0000000500527224 */ /* 0x000fe200078e0207 */
[----:B------:R-:W-:Y:S01]  /*2330*/  IABS R13, R14 ;  /* 0x0000000e000d7213 */ /* 0x000fe20000000000 */
[----:B------:R-:W-:Y:S02]  /*2340*/  IMAD.MOV.U32 R7, RZ, RZ, R6 ;  /* 0x000000ffff077224 */ /* 0x000fe400078e0006 */
[----:B------:R-:W-:Y:S01]  /*2350*/  @!P4 IMAD.IADD R44, R44, 0x1, -R0 ;  /* 0x000000012c2cc824 */ /* 0x000fe200078e0a00 */
[----:B------:R-:W-:Y:S01]  /*2360*/  ISETP.GT.U32.AND P5, PT, R0, R82, PT ;  /* 0x000000520000720c */ /* 0x000fe20003fa4070 */
[----:B------:R-:W-:-:S03]  /*2370*/  IMAD.HI.U32 R6, R2, R7, RZ ;  /* 0x0000000702067227 */ /* 0x000fc600078e00ff */
[----:B------:R-:W-:Y:S01]  /*2380*/  ISETP.GT.U32.AND P4, PT, R0, R44, PT ;  /* 0x0000002c0000720c */ /* 0x000fe20003f84070 */
[----:B------:R-:W-:-:S04]  /*2390*/  IMAD.HI.U32 R5, R2, R9, RZ ;  /* 0x0000000902057227 */ /* 0x000fc800078e00ff */
[----:B------:R-:W-:Y:S02]  /*23a0*/  IMAD.MOV R6, RZ, RZ, -R6 ;  /* 0x000000ffff067224 */ /* 0x000fe400078e0a06 */
[----:B------:R-:W-:Y:S02]  /*23b0*/  IMAD.MOV R5, RZ, RZ, -R5 ;  /* 0x000000ffff057224 */ /* 0x000fe400078e0a05 */
[----:B------:R-:W-:Y:S01]  /*23c0*/  @!P0 IMAD.IADD R84, R84, 0x1, -R0 ;  /* 0x0000000154548824 */ /* 0x000fe200078e0a00 */
[----:B------:R-:W-:Y:S01]  /*23d0*/  ISETP.GE.AND P0, PT, R12, RZ, PT ;  /* 0x000000ff0c00720c */ /* 0x000fe20003f06270 */
[C---:B------:R-:W-:Y:S01]  /*23e0*/  IMAD R46, R0.reuse, R6, R7 ;  /* 0x00000006002e7224 */ /* 0x040fe200078e0207 */
[C---:B------:R-:W-:Y:S01]  /*23f0*/  LOP3.LUT R12, R3.reuse, 0xa0, RZ, 0xfc, !PT ;  /* 0x000000a0030c7812 */ /* 0x040fe200078efcff */
[C---:B------:R-:W-:Y:S01]  /*2400*/  IMAD R80, R0.reuse, R5, R9 ;  /* 0x0000000500507224 */ /* 0x040fe200078e0209 */
[----:B------:R-:W-:Y:S01]  /*2410*/  IABS R7, R8 ;  /* 0x0000000800077213 */ /* 0x000fe20000000000 */
[----:B------:R-:W-:Y:S01]  /*2420*/  @!P6 IMAD.MOV R84, RZ, RZ, -R84 ;  /* 0x000000ffff54e224 */ /* 0x000fe200078e0a54 */
[----:B------:R-:W-:Y:S01]  /*2430*/  ISETP.GT.U32.AND P6, PT, R0, R46, PT ;  /* 0x0000002e0000720c */ /* 0x000fe20003fc4070 */
[--C-:B------:R-:W-:Y:S01]  /*2440*/  @!P4 IMAD.IADD R44, R44, 0x1, -R0.reuse ;  /* 0x000000012c2cc824 */ /* 0x100fe200078e0a00 */
[----:B------:R-:W-:Y:S01]  /*2450*/  ISETP.GT.U32.AND P4, PT, R0, R80, PT ;  /* 0x000000500000720c */ /* 0x000fe20003f84070 */
[----:B------:R-:W-:Y:S01]  /*2460*/  @!P5 IMAD.IADD R82, R82, 0x1, -R0 ;  /* 0x000000015252d824 */ /* 0x000fe200078e0a00 */
[----:B------:R-:W-:Y:S01]  /*2470*/  LOP3.LUT R6, R3, 0x9c, RZ, 0xfc, !PT ;  /* 0x0000009c03067812 */ /* 0x000fe200078efcff */
[----:B------:R-:W-:Y:S01]  /*2480*/  @!P1 IMAD.MOV R86, RZ, RZ, -R86 ;  /* 0x000000ffff569224 */ /* 0x000fe200078e0a56 */
[----:B------:R-:W-:Y:S01]  /*2490*/  ISETP.GE.AND P1, PT, R11, RZ, PT ;  /* 0x000000ff0b00720c */ /* 0x000fe20003f26270 */
[----:B------:R-:W-:Y:S01]  /*24a0*/  IMAD.HI.U32 R5, R2, R7, RZ ;  /* 0x0000000702057227 */ /* 0x000fe200078e00ff */
[----:B------:R-:W-:-:S02]  /*24b0*/  ISETP.GT.U32.AND P5, PT, R0, R82, PT ;  /* 0x000000520000720c */ /* 0x000fc40003fa4070 */
[----:B------:R-:W-:Y:S01]  /*24c0*/  IABS R11, R12 ;  /* 0x0000000c000b7213 */ /* 0x000fe20000000000 */
[----:B------:R-:W-:Y:S01]  /*24d0*/  IMAD.MOV R78, RZ, RZ, -R5 ;  /* 0x000000ffff4e7224 */ /* 0x000fe200078e0a05 */
[----:B------:R-:W-:Y:S01]  /*24e0*/  IABS R9, R6 ;  /* 0x0000000600097213 */ /* 0x000fe20000000000 */
[--C-:B------:R-:W-:Y:S02]  /*24f0*/  @!P6 IMAD.IADD R46, R46, 0x1, -R0.reuse ;  /* 0x000000012e2ee824 */ /* 0x100fe400078e0a00 */
[----:B------:R-:W-:Y:S02]  /*2500*/  @!P4 IMAD.IADD R80, R80, 0x1, -R0 ;  /* 0x000000015050c824 */ /* 0x000fe400078e0a00 */
[C---:B------:R-:W-:Y:S01]  /*2510*/  IMAD R78, R0.reuse, R78, R7 ;  /* 0x0000004e004e7224 */ /* 0x040fe200078e0207 */
[----:B------:R-:W-:Y:S01]  /*2520*/  ISETP.GT.U32.AND P6, PT, R0, R46, PT ;  /* 0x0000002e0000720c */ /* 0x000fe20003fc4070 */
[----:B------:R-:W-:Y:S01]  /*2530*/  IMAD.HI.U32 R5, R2, R9, RZ ;  /* 0x0000000902057227 */ /* 0x000fe200078e00ff */
[----:B------:R-:W-:-:S03]  /*2540*/  ISETP.GT.U32.AND P4, PT, R0, R80, PT ;  /* 0x000000500000720c */ /* 0x000fc60003f84070 */
[----:B------:R-:W-:Y:S01]  /*2550*/  @!P5 IMAD.IADD R82, R82, 0x1, -R0 ;  /* 0x000000015252d824 */ /* 0x000fe200078e0a00 */
[----:B------:R-:W-:Y:S01]  /*2560*/  ISETP.GE.AND P5, PT, R6, RZ, PT ;  /* 0x000000ff0600720c */ /* 0x000fe20003fa6270 */
[----:B------:R-:W-:-:S04]  /*2570*/  IMAD.HI.U32 R6, R2, R11, RZ ;  /* 0x0000000b02067227 */ /* 0x000fc800078e00ff */
[----:B------:R-:W-:Y:S02]  /*2580*/  IMAD.MOV R6, RZ, RZ, -R6 ;  /* 0x000000ffff067224 */ /* 0x000fe400078e0a06 */
[--C-:B------:R-:W-:Y:S02]  /*2590*/  @!P6 IMAD.IADD R46, R46, 0x1, -R0.reuse ;  /* 0x000000012e2ee824 */ /* 0x100fe400078e0a00 */
[----:B------:R-:W-:Y:S02]  /*25a0*/  IMAD R48, R0, R6, R11 ;  /* 0x0000000600307224 */ /* 0x000fe400078e020b */
[----:B------:R-:W-:Y:S01]  /*25b0*/  @!P4 IMAD.IADD R80, R80, 0x1, -R0 ;  /* 0x000000015050c824 */ /* 0x000fe200078e0a00 */
[C---:B------:R-:W-:Y:S01]  /*25c0*/  ISETP.GT.U32.AND P4, PT, R0.reuse, R78, PT ;  /* 0x0000004e0000720c */ /* 0x040fe20003f84070 */
[----:B------:R-:W-:Y:S01]  /*25d0*/  @!P0 IMAD.MOV R46, RZ, RZ, -R46 ;  /* 0x000000ffff2e8224 */ /* 0x000fe200078e0a2e */
[----:B------:R-:W-:Y:S01]  /*25e0*/  ISETP.GT.U32.AND P0, PT, R0, R48, PT ;  /* 0x000000300000720c */ /* 0x000fe20003f04070 */
[----:B------:R-:W-:Y:S01]  /*25f0*/  @!P3 IMAD.MOV R44, RZ, RZ, -R44 ;  /* 0x000000ffff2cb224 */ /* 0x000fe200078e0a2c */
[----:B------:R-:W-:Y:S01]  /*2600*/  ISETP.GE.AND P3, PT, R8, RZ, PT ;  /* 0x000000ff0800720c */ /* 0x000fe20003f66270 */
[----:B------:R-:W-:Y:S01]  /*2610*/  IMAD.MOV R5, RZ, RZ, -R5 ;  /* 0x000000ffff057224 */ /* 0x000fe200078e0a05 */
[----:B------:R-:W-:Y:S01]  /*2620*/  LOP3.LUT R8, R3, 0xa8, RZ, 0xfc, !PT ;  /* 0x000000a803087812 */ /* 0x000fe200078efcff */
[----:B------:R-:W-:-:S02]  /*2630*/  @!P1 IMAD.MOV R80, RZ, RZ, -R80 ;  /* 0x000000ffff509224 */ /* 0x000fc400078e0a50 */
[----:B------:R-:W-:Y:S01]  /*2640*/  IMAD R76, R0, R5, R9 ;  /* 0x00000005004c7224 */ /* 0x000fe200078e0209 */
[----:B------:R-:W-:Y:S01]  /*2650*/  IABS R9, R8 ;  /* 0x0000000800097213 */ /* 0x000fe20000000000 */
[----:B------:R-:W-:Y:S01]  /*2660*/  @!P2 IMAD.MOV R82, RZ, RZ, -R82 ;  /* 0x000000ffff52a224 */ /* 0x000fe200078e0a52 */
[----:B------:R-:W-:Y:S01]  /*2670*/  ISETP.GE.AND P2, PT, R12, RZ, PT ;  /* 0x000000ff0c00720c */ /* 0x000fe20003f46270 */
[--C-:B------:R-:W-:Y:S01]  /*2680*/  @!P4 IMAD.IADD R78, R78, 0x1, -R0.reuse ;  /* 0x000000014e4ec824 */ /* 0x100fe200078e0a00 */
[----:B------:R-:W-:Y:S01]  /*2690*/  ISETP.GT.U32.AND P1, PT, R0, R76, PT ;  /* 0x0000004c0000720c */ /* 0x000fe20003f24070 */
[----:B------:R-:W-:Y:S01]  /*26a0*/  @!P0 IMAD.IADD R48, R48, 0x1, -R0 ;  /* 0x0000000130308824 */ /* 0x000fe200078e0a00 */
[----:B------:R-:W-:Y:S01]  /*26b0*/  LOP3.LUT R5, R3, 0xa4, RZ, 0xfc, !PT ;  /* 0x000000a403057812 */ /* 0x000fe200078efcff */
[----:B------:R-:W-:Y:S01]  /*26c0*/  IMAD.HI.U32 R6, R2, R9, RZ ;  /* 0x0000000902067227 */ /* 0x000fe200078e00ff */
[C---:B------:R-:W-:Y:S02]  /*26d0*/  ISETP.GT.U32.AND P4, PT, R0.reuse, R78, PT ;  /* 0x0000004e0000720c */ /* 0x040fe40003f84070 */
[----:B------:R-:W-:Y:S01]  /*26e0*/  ISETP.GT.U32.AND P0, PT, R0, R48, PT ;  /* 0x000000300000720c */ /* 0x000fe20003f04070 */
[----:B------:R-:W-:Y:S01]  /*26f0*/  IMAD.MOV R6, RZ, RZ, -R6 ;  /* 0x000000ffff067224 */ /* 0x000fe200078e0a06 */
[----:B------:R-:W-:-:S02]  /*2700*/  IABS R7, R5 ;  /* 0x0000000500077213 */ /* 0x000fc40000000000 */
[----:B------:R-:W-:Y:S01]  /*2710*/  LOP3.LUT R12, R3, 0xac, RZ, 0xfc, !PT ;  /* 0x000000ac030c7812 */ /* 0x000fe200078efcff */
[----:B------:R-:W-:Y:S01]  /*2720*/  IMAD R72, R0, R6, R9 ;  /* 0x0000000600487224 */ /* 0x000fe200078e0209 */
[----:B------:R-:W-:Y:S01]  /*2730*/  ISETP.GE.AND P6, PT, R5, RZ, PT ;  /* 0x000000ff0500720c */ /* 0x000fe20003fc6270 */
[----:B------:R-:W-:Y:S01]  /*2740*/  IMAD.HI.U32 R6, R2, R13, RZ ;  /* 0x0000000d02067227 */ /* 0x000fe200078e00ff */
[----:B------:R-:W-:-:S03]  /*2750*/  IABS R11, R12 ;  /* 0x0000000c000b7213 */ /* 0x000fc60000000000 */
[----:B------:R-:W-:Y:S02]  /*2760*/  IMAD.MOV R6, RZ, RZ, -R6 ;  /* 0x000000ffff067224 */ /* 0x000fe400078e0a06 */
[--C-:B------:R-:W-:Y:S02]  /*2770*/  @!P1 IMAD.IADD R76, R76, 0x1, -R0.reuse ;  /* 0x000000014c4c9824 */ /* 0x100fe400078e0a00 */
[--C-:B------:R-:W-:Y:S01]  /*2780*/  @!P4 IMAD.IADD R78, R78, 0x1, -R0.reuse ;  /* 0x000000014e4ec824 */ /* 0x100fe200078e0a00 */
[----:B------:R-:W-:Y:S01]  /*2790*/  ISETP.GE.AND P4, PT, R8, RZ, PT ;  /* 0x000000ff0800720c */ /* 0x000fe20003f86270 */
[C---:B------:R-:W-:Y:S01]  /*27a0*/  IMAD R70, R0.reuse, R6, R13 ;  /* 0x0000000600467224 */ /* 0x040fe200078e020d */
[----:B------:R-:W-:Y:S01]  /*27b0*/  ISETP.GT.U32.AND P1, PT, R0, R76, PT ;  /* 0x0000004c0000720c */ /* 0x000fe20003f24070 */
[----:B------:R-:W-:Y:S01]  /*27c0*/  @!P0 IMAD.IADD R48, R48, 0x1, -R0 ;  /* 0x0000000130308824 */ /* 0x000fe200078e0a00 */
[----:B------:R-:W-:Y:S01]  /*27d0*/  LOP3.LUT R8, R3, 0xb4, RZ, 0xfc, !PT ;  /* 0x000000b403087812 */ /* 0x000fe200078efcff */
[----:B------:R-:W-:-:S04]  /*27e0*/  IMAD.HI.U32 R5, R2, R7, RZ ;  /* 0x0000000702057227 */ /* 0x000fc800078e00ff */
[----:B------:R-:W-:Y:S01]  /*27f0*/  @!P3 IMAD.MOV R78, RZ, RZ, -R78 ;  /* 0x000000ffff4eb224 */ /* 0x000fe200078e0a4e */
[C---:B------:R-:W-:Y:S01]  /*2800*/  ISETP.GT.U32.AND P3, PT, R0.reuse, R72, PT ;  /* 0x000000480000720c */ /* 0x040fe20003f64070 */
[----:B------:R-:W-:Y:S01]  /*2810*/  @!P2 IMAD.MOV R48, RZ, RZ, -R48 ;  /* 0x000000ffff30a224 */ /* 0x000fe200078e0a30 */
[----:B------:R-:W-:Y:S01]  /*2820*/  ISETP.GT.U32.AND P2, PT, R0, R70, PT ;  /* 0x000000460000720c */ /* 0x000fe20003f44070 */
[----:B------:R-:W-:Y:S02]  /*2830*/  IMAD.MOV R74, RZ, RZ, -R5 ;  /* 0x000000ffff4a7224 */ /* 0x000fe400078e0a05 */
[----:B------:R-:W-:-:S04]  /*2840*/  IMAD.HI.U32 R5, R2, R11, RZ ;  /* 0x0000000b02057227 */ /* 0x000fc800078e00ff */
[----:B------:R-:W-:Y:S01]  /*2850*/  IMAD R74, R0, R74, R7 ;  /* 0x0000004a004a7224 */ /* 0x000fe200078e0207 */
[----:B------:R-:W-:Y:S01]  /*2860*/  IABS R7, R8 ;  /* 0x0000000800077213 */ /* 0x000fe20000000000 */
[----:B------:R-:W-:Y:S02]  /*2870*/  IMAD.MOV R5, RZ, RZ, -R5 ;  /* 0x000000ffff057224 */ /* 0x000fe400078e0a05 */
[----:B------:R-:W-:Y:S01]  /*2880*/  @!P1 IMAD.IADD R76, R76, 0x1, -R0 ;  /* 0x000000014c4c9824 */ /* 0x000fe200078e0a00 */
[C---:B------:R-:W-:Y:S01]  /*2890*/  ISETP.GT.U32.AND P1, PT, R0.reuse, R74, PT ;  /* 0x0000004a0000720c */ /* 0x040fe20003f24070 */
[----:B------:R-:W-:Y:S01]  /*28a0*/  IMAD R50, R0, R5, R11 ;  /* 0x0000000500327224 */ /* 0x000fe200078e020b */
[----:B------:R-:W-:Y:S01]  /*28b0*/  LOP3.LUT R11, R3, 0xb8, RZ, 0xfc, !PT ;  /* 0x000000b8030b7812 */ /* 0x000fe200078efcff */
[----:B------:R-:W-:-:S03]  /*28c0*/  IMAD.HI.U32 R5, R2, R7, RZ ;  /* 0x0000000702057227 */ /* 0x000fc600078e00ff */
[----:B------:R-:W-:Y:S01]  /*28d0*/  ISETP.GT.U32.AND P0, PT, R0, R50, PT ;  /* 0x000000320000720c */ /* 0x000fe20003f04070 */
[--C-:B------:R-:W-:Y:S01]  /*28e0*/  @!P3 IMAD.IADD R72, R72, 0x1, -R0.reuse ;  /* 0x000000014848b824 */ /* 0x100fe200078e0a00 */
[----:B------:R-:W-:Y:S01]  /*28f0*/  IABS R9, R11 ;  /* 0x0000000b00097213 */ /* 0x000fe20000000000 */
[----:B------:R-:W-:Y:S02]  /*2900*/  @!P2 IMAD.IADD R70, R70, 0x1, -R0 ;  /* 0x000000014646a824 */ /* 0x000fe400078e0a00 */
[----:B------:R-:W-:Y:S01]  /*2910*/  IMAD.MOV R5, RZ, RZ, -R5 ;  /* 0x000000ffff057224 */ /* 0x000fe200078e0a05 */
[C---:B------:R-:W-:Y:S01]  /*2920*/  ISETP.GT.U32.AND P3, PT, R0.reuse, R72, PT ;  /* 0x000000480000720c */ /* 0x040fe20003f64070 */
[----:B------:R-:W-:Y:S01]  /*2930*/  @!P5 IMAD.MOV R76, RZ, RZ, -R76 ;  /* 0x000000ffff4cd224 */ /* 0x000fe200078e0a4c */
[C---:B------:R-:W-:Y:S01]  /*2940*/  ISETP.GT.U32.AND P2, PT, R0.reuse, R70, PT ;  /* 0x000000460000720c */ /* 0x040fe20003f44070 */
[----:B------:R-:W-:Y:S01]  /*2950*/  IMAD R68, R0, R5, R7 ;  /* 0x0000000500447224 */ /* 0x000fe200078e0207 */
[----:B------:R-:W-:Y:S01]  /*2960*/  ISETP.GE.AND P5, PT, R12, RZ, PT ;  /* 0x000000ff0c00720c */ /* 0x000fe20003fa6270 */
[----:B------:R-:W-:Y:S01]  /*2970*/  IMAD.HI.U32 R5, R2, R9, RZ ;  /* 0x0000000902057227 */ /* 0x000fe200078e00ff */
[----:B------:R-:W-:-:S03]  /*2980*/  LOP3.LUT R12, R3, 0xbc, RZ, 0xfc, !PT ;  /* 0x000000bc030c7812 */ /* 0x000fc600078efcff */
[----:B------:R-:W-:Y:S01]  /*2990*/  IMAD.MOV R5, RZ, RZ, -R5 ;  /* 0x000000ffff057224 */ /* 0x000fe200078e0a05 */
[----:B------:R-:W-:Y:S01]  /*29a0*/  IABS R6, R12 ;  /* 0x0000000c00067213 */ /* 0x000fe20000000000 */
[--C-:B------:R-:W-:Y:S02]  /*29b0*/  @!P1 IMAD.IADD R74, R74, 0x1, -R0.reuse ;  /* 0x000000014a4a9824 */ /* 0x100fe400078e0a00 */
[--C-:B------:R-:W-:Y:S02]  /*29c0*/  @!P0 IMAD.IADD R50, R50, 0x1, -R0.reuse ;  /* 0x0000000132328824 */ /* 0x100fe400078e0a00 */
[C---:B------:R-:W-:Y:S01]  /*29d0*/  IMAD R52, R0.reuse, R5, R9 ;  /* 0x0000000500347224 */ /* 0x040fe200078e0209 */
[----:B------:R-:W-:Y:S01]  /*29e0*/  ISETP.GT.U32.AND P1, PT, R0, R74, PT ;  /* 0x0000004a0000720c */ /* 0x000fe20003f24070 */
[--C-:B------:R-:W-:Y:S01]  /*29f0*/  @!P3 IMAD.IADD R72, R72, 0x1, -R0.reuse ;  /* 0x000000014848b824 */ /* 0x100fe200078e0a00 */
[----:B------:R-:W-:Y:S01]  /*2a00*/  ISETP.GT.U32.AND P3, PT, R0, R68, PT ;  /* 0x000000440000720c */ /* 0x000fe20003f64070 */
[----:B------:R-:W-:Y:S01]  /*2a10*/  @!P2 IMAD.IADD R70, R70, 0x1, -R0 ;  /* 0x000000014646a824 */ /* 0x000fe200078e0a00 */
[C---:B------:R-:W-:Y:S01]  /*2a20*/  ISETP.GT.U32.AND P0, PT, R0.reuse, R50, PT ;  /* 0x000000320000720c */ /* 0x040fe20003f04070 */
[----:B------:R-:W-:Y:S01]  /*2a30*/  IMAD.MOV.U32 R7, RZ, RZ, R6 ;  /* 0x000000ffff077224 */ /* 0x000fe200078e0006 */
[----:B------:R-:W-:Y:S01]  /*2a40*/  ISETP.GT.U32.AND P2, PT, R0, R52, PT ;  /* 0x000000340000720c */ /* 0x000fe20003f44070 */
[----:B------:R-:W-:Y:S01]  /*2a50*/  @!P4 IMAD.MOV R72, RZ, RZ, -R72 ;  /* 0x000000ffff48c224 */ /* 0x000fe200078e0a48 */
[----:B------:R-:W-:Y:S01]  /*2a60*/  LOP3.LUT R5, R3, 0xc0, RZ, 0xfc, !PT ;  /* 0x000000c003057812 */ /* 0x000fe200078efcff */
[----:B------:R-:W-:Y:S01]  /*2a70*/  IMAD.HI.U32 R6, R2, R7, RZ ;  /* 0x0000000702067227 */ /* 0x000fe200078e00ff */
[----:B------:R-:W-:-:S03]  /*2a80*/  ISETP.GE.AND P4, PT, R11, RZ, PT ;  /* 0x000000ff0b00720c */ /* 0x000fc60003f86270 */
[----:B------:R-:W-:Y:S02]  /*2a90*/  IMAD.MOV R6, RZ, RZ, -R6 ;  /* 0x000000ffff067224 */ /* 0x000fe400078e0a06 */
[--C-:B------:R-:W-:Y:S01]  /*2aa0*/  @!P1 IMAD.IADD R74, R74, 0x1, -R0.reuse ;  /* 0x000000014a4a9824 */ /* 0x100fe200078e0a00 */
[----:B------:R-:W-:Y:S01]  /*2ab0*/  ISETP.GE.AND P1, PT, R14, RZ, PT ;  /* 0x000000ff0e00720c */ /* 0x000fe20003f26270 */
[--C-:B------:R-:W-:Y:S01]  /*2ac0*/  @!P3 IMAD.IADD R68, R68, 0x1, -R0.reuse ;  /* 0x000000014444b824 */ /* 0x100fe200078e0a00 */
[C---:B------:R-:W-:Y:S01]  /*2ad0*/  LOP3.LUT R14, R3.reuse, 0xd8, RZ, 0xfc, !PT ;  /* 0x000000d8030e7812 */ /* 0x040fe200078efcff */
[--C-:B------:R-:W-:Y:S01]  /*2ae0*/  @!P0 IMAD.IADD R50, R50, 0x1, -R0.reuse ;  /* 0x0000000132328824 */ /* 0x100fe200078e0a00 */
[----:B------:R-:W-:Y:S01]  /*2af0*/  ISETP.GE.AND P0, PT, R12, RZ, PT ;  /* 0x000000ff0c00720c */ /* 0x000fe20003f06270 */
[----:B------:R-:W-:Y:S01]  /*2b00*/  IMAD R66, R0, R6, R7 ;  /* 0x0000000600427224 */ /* 0x000fe200078e0207 */
[----:B------:R-:W-:Y:S01]  /*2b10*/  IABS R7, R5 ;  /* 0x0000000500077213 */ /* 0x000fe20000000000 */
[----:B------:R-:W-:Y:S01]  /*2b20*/  @!P2 IMAD.IADD R52, R52, 0x1, -R0 ;  /* 0x000000013434a824 */ /* 0x000fe200078e0a00 */
[----:B------:R-:W-:Y:S01]  /*2b30*/  ISETP.GT.U32.AND P3, PT, R0, R68, PT ;  /* 0x000000440000720c */ /* 0x000fe20003f64070 */
[----:B------:R-:W-:Y:S01]  /*2b40*/  @!P5 IMAD.MOV R50, RZ, RZ, -R50 ;  /* 0x000000ffff32d224 */ /* 0x000fe200078e0a32 */
[----:B------:R-:W-:Y:S01]  /*2b50*/  LOP3.LUT R6, R3, 0xc4, RZ, 0xfc, !PT ;  /* 0x000000c403067812 */ /* 0x000fe200078efcff */
[----:B------:R-:W-:Y:S01]  /*2b60*/  @!P6 IMAD.MOV R74, RZ, RZ, -R74 ;  /* 0x000000ffff4ae224 */ /* 0x000fe200078e0a4a */
[----:B------:R-:W-:Y:S01]  /*2b70*/  ISETP.GE.AND P5, PT, R5, RZ, PT ;  /* 0x000000ff0500720c */ /* 0x000fe20003fa6270 */
[----:B------:R-:W-:Y:S01]  /*2b80*/  IMAD.HI.U32 R5, R2, R7, RZ ;  /* 0x0000000702057227 */ /* 0x000fe200078e00ff */
[----:B------:R-:W-:-:S02]  /*2b90*/  ISETP.GT.U32.AND P2, PT, R0, R52, PT ;  /* 0x000000340000720c */ /* 0x000fc40003f44070 */
[----:B------:R-:W-:Y:S01]  /*2ba0*/  IABS R9, R6 ;  /* 0x0000000600097213 */ /* 0x000fe20000000000 */
[----:B------:R-:W-:Y:S01]  /*2bb0*/  IMAD.MOV R5, RZ, RZ, -R5 ;  /* 0x000000ffff057224 */ /* 0x000fe200078e0a05 */
[----:B------:R-:W-:Y:S01]  /*2bc0*/  ISETP.GE.AND P6, PT, R8, RZ, PT ;  /* 0x000000ff0800720c */ /* 0x000fe20003fc6270 */
[----:B------:R-:W-:Y:S01]  /*2bd0*/  @!P1 IMAD.MOV R70, RZ, RZ, -R70 ;  /* 0x000000ffff469224 */ /* 0x000fe200078e0a46 */
[----:B------:R-:W-:Y:S01]  /*2be0*/  ISETP.GE.AND P1, PT, R6, RZ, PT ;  /* 0x000000ff0600720c */ /* 0x000fe20003f26270 */
[----:B------:R-:W-:Y:S01]  /*2bf0*/  IMAD.HI.U32 R6, R2, R9, RZ ;  /* 0x0000000902067227 */ /* 0x000fe200078e00ff */
[C---:B------:R-:W-:Y:S02]  /*2c00*/  LOP3.LUT R8, R3.reuse, 0xc8, RZ, 0xfc, !PT ;  /* 0x000000c803087812 */ /* 0x040fe400078efcff */
[----:B------:R-:W-:Y:S01]  /*2c10*/  LOP3.LUT R12, R3, 0xcc, RZ, 0xfc, !PT ;  /* 0x000000cc030c7812 */ /* 0x000fe200078efcff */
[----:B------:R-:W-:Y:S01]  /*2c20*/  IMAD R64, R0, R5, R7 ;  /* 0x0000000500407224 */ /* 0x000fe200078e0207 */
[----:B------:R-:W-:Y:S01]  /*2c30*/  IABS R11, R8 ;  /* 0x00000008000b7213 */ /* 0x000fe20000000000 */
[----:B------:R-:W-:Y:S01]  /*2c40*/  @!P3 IMAD.IADD R68, R68, 0x1, -R0 ;  /* 0x000000014444b824 */ /* 0x000fe200078e0a00 */
[----:B------:R-:W-:Y:S01]  /*2c50*/  ISETP.GT.U32.AND P3, PT, R0, R66, PT ;  /* 0x000000420000720c */ /* 0x000fe20003f64070 */
[----:B------:R-:W-:Y:S01]  /*2c60*/  IMAD.MOV R6, RZ, RZ, -R6 ;  /* 0x000000ffff067224 */ /* 0x000fe200078e0a06 */
[----:B------:R-:W-:Y:S01]  /*2c70*/  IABS R13, R12 ;  /* 0x0000000c000d7213 */ /* 0x000fe20000000000 */
[----:B------:R-:W-:Y:S01]  /*2c80*/  @!P2 IMAD.IADD R52, R52, 0x1, -R0 ;  /* 0x000000013434a824 */ /* 0x000fe200078e0a00 */
[C---:B------:R-:W-:Y:S01]  /*2c90*/  ISETP.GT.U32.AND P2, PT, R0.reuse, R64, PT ;  /* 0x000000400000720c */ /* 0x040fe20003f44070 */
[----:B------:R-:W-:-:S02]  /*2ca0*/  IMAD R54, R0, R6, R9 ;  /* 0x0000000600367224 */ /* 0x000fc400078e0209 */
[----:B------:R-:W-:Y:S02]  /*2cb0*/  @!P6 IMAD.MOV R68, RZ, RZ, -R68 ;  /* 0x000000ffff44e224 */ /* 0x000fe400078e0a44 */
[----:B------:R-:W-:Y:S01]  /*2cc0*/  IMAD.HI.U32 R5, R2, R11, RZ ;  /* 0x0000000b02057227 */ /* 0x000fe200078e00ff */
[----:B------:R-:W-:-:S03]  /*2cd0*/  ISETP.GT.U32.AND P6, PT, R0, R54, PT ;  /* 0x000000360000720c */ /* 0x000fc60003fc4070 */
[----:B------:R-:W-:Y:S02]  /*2ce0*/  @!P3 IMAD.IADD R66, R66, 0x1, -R0 ;  /* 0x000000014242b824 */ /* 0x000fe400078e0a00 */
[----:B------:R-:W-:Y:S01]  /*2cf0*/  @!P4 IMAD.MOV R52, RZ, RZ, -R52 ;  /* 0x000000ffff34c224 */ /* 0x000fe200078e0a34 */
[----:B------:R-:W-:Y:S01]  /*2d00*/  ISETP.GE.AND P4, PT, R8, RZ, PT ;  /* 0x000000ff0800720c */ /* 0x000fe20003f86270 */
[--C-:B------:R-:W-:Y:S01]  /*2d10*/  @!P2 IMAD.IADD R64, R64, 0x1, -R0.reuse ;  /* 0x000000014040a824 */ /* 0x100fe200078e0a00 */
[----:B------:R-:W-:Y:S01]  /*2d20*/  ISETP.GT.U32.AND P3, PT, R0, R66, PT ;  /* 0x000000420000720c */ /* 0x000fe20003f64070 */
[----:B------:R-:W-:Y:S01]  /*2d30*/  IMAD.MOV R5, RZ, RZ, -R5 ;  /* 0x000000ffff057224 */ /* 0x000fe200078e0a05 */
[----:B------:R-:W-:Y:S01]  /*2d40*/  LOP3.LUT R8, R3, 0xd0, RZ, 0xfc, !PT ;  /* 0x000000d003087812 */ /* 0x000fe200078efcff */
[----:B------:R-:W-:Y:S01]  /*2d50*/  IMAD.HI.U32 R6, R2, R13, RZ ;  /* 0x0000000d02067227 */ /* 0x000fe200078e00ff */
[----:B------:R-:W-:Y:S02]  /*2d60*/  ISETP.GT.U32.AND P2, PT, R0, R64, PT ;  /* 0x000000400000720c */ /* 0x000fe40003f44070 */
[----:B------:R-:W-:Y:S01]  /*2d70*/  IABS R7, R8 ;  /* 0x0000000800077213 */ /* 0x000fe20000000000 */
[----:B------:R-:W-:-:S02]  /*2d80*/  @!P6 IMAD.IADD R54, R54, 0x1, -R0 ;  /* 0x000000013636e824 */ /* 0x000fc400078e0a00 */
[C---:B------:R-:W-:Y:S01]  /*2d90*/  IMAD R62, R0.reuse, R5, R11 ;  /* 0x00000005003e7224 */ /* 0x040fe200078e020b */
[----:B------:R-:W-:Y:S01]  /*2da0*/  IABS R11, R14 ;  /* 0x0000000e000b7213 */ /* 0x000fe20000000000 */
[----:B------:R-:W-:Y:S01]  /*2db0*/  IMAD.MOV R6, RZ, RZ, -R6 ;  /* 0x000000ffff067224 */ /* 0x000fe200078e0a06 */
[----:B------:R-:W-:Y:S01]  /*2dc0*/  ISETP.GT.U32.AND P6, PT, R0, R54, PT ;  /* 0x000000360000720c */ /* 0x000fe20003fc4070 */
[----:B------:R-:W-:Y:S01]  /*2dd0*/  @!P3 IMAD.IADD R66, R66, 0x1, -R0 ;  /* 0x000000014242b824 */ /* 0x000fe200078e0a00 */
[----:B------:R-:W-:Y:S01]  /*2de0*/  ISETP.GE.AND P3, PT, R12, RZ, PT ;  /* 0x000000ff0c00720c */ /* 0x000fe20003f66270 */
[----:B------:R-:W-:Y:S01]  /*2df0*/  IMAD.HI.U32 R5, R2, R7, RZ ;  /* 0x0000000702057227 */ /* 0x000fe200078e00ff */
[----:B------:R-:W-:-:S03]  /*2e00*/  LOP3.LUT R12, R3, 0xd4, RZ, 0xfc, !PT ;  /* 0x000000d4030c7812 */ /* 0x000fc600078efcff */
[--C-:B------:R-:W-:Y:S01]  /*2e10*/  @!P2 IMAD.IADD R64, R64, 0x1, -R0.reuse ;  /* 0x000000014040a824 */ /* 0x100fe200078e0a00 */
[C---:B------:R-:W-:Y:S01]  /*2e20*/  ISETP.GT.U32.AND P2, PT, R0.reuse, R62, PT ;  /* 0x0000003e0000720c */ /* 0x040fe20003f44070 */
[----:B------:R-:W-:Y:S01]  /*2e30*/  IMAD R60, R0, R6, R13 ;  /* 0x00000006003c7224 */ /* 0x000fe200078e020d */
[----:B------:R-:W-:Y:S01]  /*2e40*/  IABS R9, R12 ;  /* 0x0000000c00097213 */ /* 0x000fe20000000000 */
[----:B------:R-:W-:Y:S01]  /*2e50*/  IMAD.MOV R162, RZ, RZ, -R5 ;  /* 0x000000ffffa27224 */ /* 0x000fe200078e0a05 */
[----:B------:R-:W-:Y:S01]  /*2e60*/  IABS R13, R17 ;  /* 0x00000011000d7213 */ /* 0x000fe20000000000 */
[----:B------:R-:W-:Y:S01]  /*2e70*/  @!P6 IMAD.IADD R54, R54, 0x1, -R0 ;  /* 0x000000013636e824 */ /* 0x000fe200078e0a00 */
[----:B------:R-:W-:Y:S01]  /*2e80*/  ISETP.GT.U32.AND P6, PT, R0, R60, PT ;  /* 0x0000003c0000720c */ /* 0x000fe20003fc4070 */
[----:B------:R-:W-:-:S04]  /*2e90*/  IMAD.HI.U32 R5, R2, R9, RZ ;  /* 0x0000000902057227 */ /* 0x000fc800078e00ff */
[----:B------:R-:W-:Y:S02]  /*2ea0*/  IMAD R162, R0, R162, R7 ;  /* 0x000000a200a27224 */ /* 0x000fe400078e0207 */
[----:B------:R-:W-:Y:S02]  /*2eb0*/  IMAD.MOV R58, RZ, RZ, -R5 ;  /* 0x000000ffff3a7224 */ /* 0x000fe400078e0a05 */
[----:B------:R-:W-:Y:S01]  /*2ec0*/  @!P2 IMAD.IADD R62, R62, 0x1, -R0 ;  /* 0x000000013e3ea824 */ /* 0x000fe200078e0a00 */
[C---:B------:R-:W-:Y:S01]  /*2ed0*/  ISETP.GT.U32.AND P2, PT, R0.reuse, R162, PT ;  /* 0x000000a20000720c */ /* 0x040fe20003f44070 */
[----:B------:R-:W-:Y:S02]  /*2ee0*/  IMAD R58, R0, R58, R9 ;  /* 0x0000003a003a7224 */ /* 0x000fe400078e0209 */
[----:B------:R-:W-:-:S04]  /*2ef0*/  IMAD.HI.U32 R6, R2, R11, RZ ;  /* 0x0000000b02067227 */ /* 0x000fc800078e00ff */
[----:B------:R-:W-:Y:S01]  /*2f00*/  @!P6 IMAD.IADD R60, R60, 0x1, -R0 ;  /* 0x000000013c3ce824 */ /* 0x000fe200078e0a00 */
[C---:B------:R-:W-:Y:S01]  /*2f10*/  ISETP.GT.U32.AND P6, PT, R0.reuse, R58, PT ;  /* 0x0000003a0000720c */ /* 0x040fe20003fc4070 */
[----:B------:R-:W-:Y:S02]  /*2f20*/  IMAD.MOV R6, RZ, RZ, -R6 ;  /* 0x000000ffff067224 */ /* 0x000fe400078e0a06 */
[----:B------:R-:W-:Y:S01]  /*2f30*/  @!P0 IMAD.MOV R66, RZ, RZ, -R66 ;  /* 0x000000ffff428224 */ /* 0x000fe200078e0a42 */
[C---:B------:R-:W-:Y:S01]  /*2f40*/  ISETP.GT.U32.AND P0, PT, R0.reuse, R62, PT ;  /* 0x0000003e0000720c */ /* 0x040fe20003f04070 */
[----:B------:R-:W-:Y:S01]  /*2f50*/  IMAD R56, R0, R6, R11 ;  /* 0x0000000600387224 */ /* 0x000fe200078e020b */
[----:B------:R-:W-:Y:S01]  /*2f60*/  LOP3.LUT R11, R3, 0xe4, RZ, 0xfc, !PT ;  /* 0x000000e4030b7812 */ /* 0x000fe200078efcff */
[----:B------:R-:W-:Y:S01]  /*2f70*/  @!P2 IMAD.IADD R162, R162, 0x1, -R0 ;  /* 0x00000001a2a2a824 */ /* 0x000fe200078e0a00 */
[C---:B------:R-:W-:Y:S01]  /*2f80*/  ISETP.GT.U32.AND P2, PT, R0.reuse, R60, PT ;  /* 0x0000003c0000720c */ /* 0x040fe20003f44070 */
[----:B------:R-:W-:Y:S01]  /*2f90*/  @!P1 IMAD.MOV R54, RZ, RZ, -R54 ;  /* 0x000000ffff369224 */ /* 0x000fe200078e0a36 */
[C---:B------:R-:W-:Y:S01]  /*2fa0*/  ISETP.GT.U32.AND P1, PT, R0.reuse, R56, PT ;  /* 0x000000380000720c */ /* 0x040fe20003f24070 */
[----:B------:R-:W-:Y:S01]  /*2fb0*/  @!P5 IMAD.MOV R64, RZ, RZ, -R64 ;  /* 0x000000ffff40d224 */ /* 0x000fe200078e0a40 */
[----:B------:R-:W-:Y:S01]  /*2fc0*/  ISETP.GT.U32.AND P5, PT, R0, R162, PT ;  /* 0x000000a20000720c */ /* 0x000fe20003fa4070 */
[----:B------:R-:W-:-:S04]  /*2fd0*/  IMAD.HI.U32 R7, R2, R13, RZ ;  /* 0x0000000d02077227 */ /* 0x000fc800078e00ff */
[----:B------:R-:W-:-:S04]  /*2fe0*/  IMAD.HI.U32 R5, R2, R15, RZ ;  /* 0x0000000f02057227 */ /* 0x000fc800078e00ff */
[--C-:B------:R-:W-:Y:S02]  /*2ff0*/  @!P6 IMAD.IADD R58, R58, 0x1, -R0.reuse ;  /* 0x000000013a3ae824 */ /* 0x100fe400078e0a00 */
[----:B------:R-:W-:Y:S02]  /*3000*/  IMAD.MOV R7, RZ, RZ, -R7 ;  /* 0x000000ffff077224 */ /* 0x000fe400078e0a07 */
[----:B------:R-:W-:Y:S01]  /*3010*/  IMAD.MOV R5, RZ, RZ, -R5 ;  /* 0x000000ffff057224 */ /* 0x000fe200078e0a05 */
[C---:B------:R-:W-:Y:S01]  /*3020*/  ISETP.GT.U32.AND P6, PT, R0.reuse, R58, PT ;  /* 0x0000003a0000720c */ /* 0x040fe20003fc4070 */
[C---:B------:R-:W-:Y:S01]  /*3030*/  IMAD R164, R0.reuse, R7, R13 ;  /* 0x0000000700a47224 */ /* 0x040fe200078e020d */
[----:B------:R-:W-:Y:S01]  /*3040*/  LOP3.LUT R13, R3, 0xe8, RZ, 0xfc, !PT ;  /* 0x000000e8030d7812 */ /* 0x000fe200078efcff */
[----:B------:R-:W-:Y:S01]  /*3050*/  IMAD R168, R0, R5, R15 ;  /* 0x0000000500a87224 */ /* 0x000fe200078e020f */
[----:B------:R-:W-:Y:S01]  /*3060*/  IABS R7, R11 ;  /* 0x0000000b00077213 */ /* 0x000fe20000000000 */
[--C-:B------:R-:W-:Y:S01]  /*3070*/  @!P0 IMAD.IADD R62, R62, 0x1, -R0.reuse ;  /* 0x000000013e3e8824 */ /* 0x100fe200078e0a00 */
[----:B------:R-:W-:Y:S01]  /*3080*/  IABS R9, R13 ;  /* 0x0000000d00097213 */ /* 0x000fe20000000000 */
[--C-:B------:R-:W-:Y:S01]  /*3090*/  @!P1 IMAD.IADD R56, R56, 0x1, -R0.reuse ;  /* 0x0000000138389824 */ /* 0x100fe200078e0a00 */
[----:B------:R-:W-:Y:S01]  /*30a0*/  ISETP.GT.U32.AND P0, PT, R0, R164, PT ;  /* 0x000000a40000720c */ /* 0x000fe20003f04070 */
[----:B------:R-:W-:Y:S01]  /*30b0*/  @!P5 IMAD.IADD R162, R162, 0x1, -R0 ;  /* 0x00000001a2a2d824 */ /* 0x000fe200078e0a00 */
[C---:B------:R-:W-:Y:S01]  /*30c0*/  ISETP.GT.U32.AND P5, PT, R0.reuse, R168, PT ;  /* 0x000000a80000720c */ /* 0x040fe20003fa4070 */
[----:B------:R-:W-:Y:S01]  /*30d0*/  @!P4 IMAD.MOV R62, RZ, RZ, -R62 ;  /* 0x000000ffff3ec224 */ /* 0x000fe200078e0a3e */
[----:B------:R-:W-:Y:S01]  /*30e0*/  ISETP.GT.U32.AND P4, PT, R0, R56, PT ;  /* 0x000000380000720c */ /* 0x000fe20003f84070 */
[----:B------:R-:W-:Y:S01]  /*30f0*/  IMAD.HI.U32 R6, R2, R9, RZ ;  /* 0x0000000902067227 */ /* 0x000fe200078e00ff */
[----:B------:R-:W-:-:S02]  /*3100*/  ISETP.GE.AND P1, PT, R14, RZ, PT ;  /* 0x000000ff0e00720c */ /* 0x000fc40003f26270 */
[C---:B------:R-:W-:Y:S01]  /*3110*/  LOP3.LUT R14, R3.reuse, 0x10c, RZ, 0xfc, !PT ;  /* 0x0000010c030e7812 */ /* 0x040fe200078efcff */
[--C-:B------:R-:W-:Y:S01]  /*3120*/  @!P2 IMAD.IADD R60, R60, 0x1, -R0.reuse ;  /* 0x000000013c3ca824 */ /* 0x100fe200078e0a00 */
[----:B------:R-:W-:Y:S01]  /*3130*/  ISETP.GE.AND P2, PT, R8, RZ, PT ;  /* 0x000000ff0800720c */ /* 0x000fe20003f46270 */
[----:B------:R-:W-:Y:S01]  /*3140*/  @!P6 IMAD.IADD R58, R58, 0x1, -R0 ;  /* 0x000000013a3ae824 */ /* 0x000fe200078e0a00 */
[----:B------:R-:W-:Y:S01]  /*3150*/  ISETP.GE.AND P6, PT, R12, RZ, PT ;  /* 0x000000ff0c00720c */ /* 0x000fe20003fc6270 */
[----:B------:R-:W-:Y:S01]  /*3160*/  IMAD.HI.U32 R5, R2, R7, RZ ;  /* 0x0000000702057227 */ /* 0x000fe200078e00ff */
[C---:B------:R-:W-:Y:S02]  /*3170*/  LOP3.LUT R8, R3.reuse, 0xf0, RZ, 0xfc, !PT ;  /* 0x000000f003087812 */ /* 0x040fe400078efcff */
[C---:B------:R-:W-:Y:S01]  /*3180*/  LOP3.LUT R12, R3.reuse, 0x108, RZ, 0xfc, !PT ;  /* 0x00000108030c7812 */ /* 0x040fe200078efcff */
[----:B------:R-:W-:Y:S01]  /*3190*/  IMAD.MOV R6, RZ, RZ, -R6 ;  /* 0x000000ffff067224 */ /* 0x000fe200078e0a06 */
[----:B------:R-:W-:Y:S01]  /*31a0*/  LOP3.LUT R15, R3, 0x184, RZ, 0xfc, !PT ;  /* 0x00000184030f7812 */ /* 0x000fe200078efcff */
[----:B------:R-:W-:-:S02]  /*31b0*/  IMAD.MOV R5, RZ, RZ, -R5 ;  /* 0x000000ffff057224 */ /* 0x000fc400078e0a05 */
[--C-:B------:R-:W-:Y:S01]  /*31c0*/  @!P0 IMAD.IADD R164, R164, 0x1, -R0.reuse ;  /* 0x00000001a4a48824 */ /* 0x100fe200078e0a00 */
[----:B------:R-:W-:Y:S01]  /*31d0*/  ISETP.GE.AND P0, PT, R17, RZ, PT ;  /* 0x000000ff1100720c */ /* 0x000fe20003f06270 */
[----:B------:R-:W-:Y:S01]  /*31e0*/  IMAD R170, R0, R6, R9 ;  /* 0x0000000600aa7224 */ /* 0x000fe200078e0209 */
[----:B------:R-:W-:Y:S01]  /*31f0*/  LOP3.LUT R6, R3, 0xec, RZ, 0xfc, !PT ;  /* 0x000000ec03067812 */ /* 0x000fe200078efcff */
[----:B------:R-:W-:Y:S01]  /*3200*/  @!P5 IMAD.IADD R168, R168, 0x1, -R0 ;  /* 0x00000001a8a8d824 */ /* 0x000fe200078e0a00 */
[----:B------:R-:W-:Y:S01]  /*3210*/  IABS R9, R8 ;  /* 0x0000000800097213 */ /* 0x000fe20000000000 */
[C---:B------:R-:W-:Y:S01]  /*3220*/  IMAD R166, R0.reuse, R5, R7 ;  /* 0x0000000500a67224 */ /* 0x040fe200078e0207 */
[----:B------:R-:W-:Y:S01]  /*3230*/  IABS R7, R6 ;  /* 0x0000000600077213 */ /* 0x000fe20000000000 */
        /* <DEDUP_REMOVED lines=9> */
[----:B------:R-:W-:-:S02]  /*32d0*/  ISETP.GE.AND P6, PT, R19, RZ, PT ;  /* 0x000000ff1300720c */ /* 0x000fc40003fc6270 */
[----:B------:R-:W-:Y:S01]  /*32e0*/  LOP3.LUT R17, R3, 0x18c, RZ, 0xfc, !PT ;  /* 0x0000018c03117812 */ /* 0x000fe200078efcff */
[----:B------:R-:W-:Y:S01]  /*32f0*/  IMAD.MOV R5, RZ, RZ, -R5 ;  /* 0x000000ffff057224 */ /* 0x000fe200078e0a05 */
[----:B------:R-:W-:Y:S01]  /*3300*/  IABS R19, R31 ;  /* 0x0000001f00137213 */ /* 0x000fe20000000000 */
[--C-:B------:R-:W-:Y:S01]  /*3310*/  @!P3 IMAD.IADD R164, R164, 0x1, -R0.reuse ;  /* 0x00000001a4a4b824 */ /* 0x100fe200078e0a00 */
[----:B------:R-:W-:Y:S01]  /*3320*/  ISETP.GE.AND P3, PT, R11, RZ, PT ;  /* 0x000000ff0b00720c */ /* 0x000fe20003f66270 */
[--C-:B------:R-:W-:Y:S01]  /*3330*/  @!P4 IMAD.IADD R170, R170, 0x1, -R0.reuse ;  /* 0x00000001aaaac824 */ /* 0x100fe200078e0a00 */
[----:B------:R-:W-:Y:S01]  /*3340*/  ISETP.GE.AND P4, PT, R8, RZ, PT ;  /* 0x000000ff0800720c */ /* 0x000fe20003f86270 */
[--C-:B------:R-:W-:Y:S01]  /*3350*/  @!P5 IMAD.IADD R168, R168, 0x1, -R0.reuse ;  /* 0x00000001a8a8d824 */ /* 0x100fe200078e0a00 */
[C---:B------:R-:W-:Y:S01]  /*3360*/  LOP3.LUT R8, R3.reuse, 0xfc, RZ, 0xfc, !PT ;  /* 0x000000fc03087812 */ /* 0x040fe200078efcff */
[----:B------:R-:W-:Y:S01]  /*3370*/  IMAD R172, R0, R5, R7 ;  /* 0x0000000500ac7224 */ /* 0x000fe200078e0207 */
[----:B------:R-:W-:Y:S01]  /*3380*/  LOP3.LUT R5, R3, 0xf4, RZ, 0xfc, !PT ;  /* 0x000000f403057812 */ /* 0x000fe200078efcff */
[----:B------:R-:W-:Y:S01]  /*3390*/  @!P2 IMAD.IADD R166, R166, 0x1, -R0 ;  /* 0x00000001a6a6a824 */ /* 0x000fe200078e0a00 */
[----:B------:R-:W-:Y:S01]  /*33a0*/  ISETP.GE.AND P2, PT, R6, RZ, PT ;  /* 0x000000ff0600720c */ /* 0x000fe20003f46270 */
[----:B------:R-:W-:Y:S01]  /*33b0*/  @!P0 IMAD.MOV R164, RZ, RZ, -R164 ;  /* 0x000000ffffa48224 */ /* 0x000fe200078e0aa4 */
[C---:B------:R-:W-:Y:S01]  /*33c0*/  ISETP.GT.U32.AND P0, PT, R0.reuse, R170, PT ;  /* 0x000000aa0000720c */ /* 0x040fe20003f04070 */
[----:B------:R-:W-:Y:S01]  /*33d0*/  @!P6 IMAD.MOV R168, RZ, RZ, -R168 ;  /* 0x000000ffffa8e224 */ /* 0x000fe200078e0aa8 */
[----:B------:R-:W-:Y:S01]  /*33e0*/  ISETP.GT.U32.AND P6, PT, R0, R172, PT ;  /* 0x000000ac0000720c */ /* 0x000fe20003fc4070 */
[----:B------:R-:W-:Y:S01]  /*33f0*/  IMAD.HI.U32 R6, R2, R9, RZ ;  /* 0x0000000902067227 */ /* 0x000fe200078e00ff */
[----:B------:R-:W-:-:S02]  /*3400*/  ISETP.GE.AND P5, PT, R13, RZ, PT ;  /* 0x000000ff0d00720c */ /* 0x000fc40003fa6270 */
[----:B------:R-:W-:Y:S01]  /*3410*/  IABS R13, R8 ;  /* 0x00000008000d7213 */ /* 0x000fe20000000000 */
[----:B------:R-:W-:Y:S01]  /*3420*/  IMAD.MOV R6, RZ, RZ, -R6 ;  /* 0x000000ffff067224 */ /* 0x000fe200078e0a06 */
[----:B------:R-:W-:Y:S01]  /*3430*/  IABS R65, R17 ;  /* 0x0000001100417213 */ /* 0x000fe20000000000 */
[----:B------:R-:W-:Y:S01]  /*3440*/  @!P1 IMAD.MOV R56, RZ, RZ, -R56 ;  /* 0x000000ffff389224 */ /* 0x000fe200078e0a38 */
[C---:B------:R-:W-:Y:S01]  /*3450*/  ISETP.GT.U32.AND P1, PT, R0.reuse, R166, PT ;  /* 0x000000a60000720c */ /* 0x040fe20003f24070 */
[----:B------:R-:W-:Y:S01]  /*3460*/  IMAD R174, R0, R6, R9 ;  /* 0x0000000600ae7224 */ /* 0x000fe200078e0209 */
[----:B------:R-:W-:Y:S01]  /*3470*/  IABS R9, R5 ;  /* 0x0000000500097213 */ /* 0x000fe20000000000 */
[--C-:B------:R-:W-:Y:S01]  /*3480*/  @!P0 IMAD.IADD R170, R170, 0x1, -R0.reuse ;  /* 0x00000001aaaa8824 */ /* 0x100fe200078e0a00 */
[----:B------:R-:W-:Y:S01]  /*3490*/  LOP3.LUT R6, R3, 0xf8, RZ, 0xfc, !PT ;  /* 0x000000f803067812 */ /* 0x000fe200078efcff */
[----:B------:R-:W-:Y:S01]  /*34a0*/  @!P6 IMAD.IADD R172, R172, 0x1, -R0 ;  /* 0x00000001acace824 */ /* 0x000fe200078e0a00 */
[----:B------:R-:W-:Y:S01]  /*34b0*/  ISETP.GT.U32.AND P0, PT, R0, R174, PT ;  /* 0x000000ae0000720c */ /* 0x000fe20003f04070 */
[----:B------:R-:W-:Y:S01]  /*34c0*/  IMAD.HI.U32 R7, R2, R13, RZ ;  /* 0x0000000d02077227 */ /* 0x000fe200078e00ff */
[----:B------:R-:W-:-:S02]  /*34d0*/  IABS R11, R6 ;  /* 0x00000006000b7213 */ /* 0x000fc40000000000 */
[----:B------:R-:W-:Y:S01]  /*34e0*/  ISETP.GT.U32.AND P6, PT, R0, R172, PT ;  /* 0x000000ac0000720c */ /* 0x000fe20003fc4070 */
[----:B------:R-:W-:Y:S02]  /*34f0*/  IMAD.MOV R7, RZ, RZ, -R7 ;  /* 0x000000ffff077224 */ /* 0x000fe400078e0a07 */
[----:B------:R-:W-:Y:S01]  /*3500*/  @!P1 IMAD.IADD R166, R166, 0x1, -R0 ;  /* 0x00000001a6a69824 */ /* 0x000fe200078e0a00 */
[----:B------:R-:W-:Y:S01]  /*3510*/  ISETP.GE.AND P1, PT, R5, RZ, PT ;  /* 0x000000ff0500720c */ /* 0x000fe20003f26270 */
[----:B------:R-:W-:-:S04]  /*3520*/  IMAD.HI.U32 R5, R2, R9, RZ ;  /* 0x0000000902057227 */ /* 0x000fc800078e00ff */
[----:B------:R-:W-:Y:S02]  /*3530*/  @!P0 IMAD.IADD R174, R174, 0x1, -R0 ;  /* 0x00000001aeae8824 */ /* 0x000fe400078e0a00 */
[----:B------:R-:W-:Y:S02]  /*3540*/  IMAD.MOV R5, RZ, RZ, -R5 ;  /* 0x000000ffff057224 */ /* 0x000fe400078e0a05 */
[----:B------:R-:W-:Y:S01]  /*3550*/  @!P3 IMAD.MOV R166, RZ, RZ, -R166 ;  /* 0x000000ffffa6b224 */ /* 0x000fe200078e0aa6 */
[----:B------:R-:W-:Y:S01]  /*3560*/  ISETP.GE.AND P3, PT, R6, RZ, PT ;  /* 0x000000ff0600720c */ /* 0x000fe20003f66270 */
[C---:B------:R-:W-:Y:S01]  /*3570*/  IMAD R176, R0.reuse, R5, R9 ;  /* 0x0000000500b07224 */ /* 0x040fe200078e0209 */
[----:B------:R-:W-:Y:S01]  /*3580*/  ISETP.GT.U32.AND P0, PT, R0, R174, PT ;  /* 0x000000ae0000720c */ /* 0x000fe20003f04070 */
[----:B------:R-:W-:Y:S02]  /*3590*/  @!P6 IMAD.IADD R172, R172, 0x1, -R0 ;  /* 0x00000001acace824 */ /* 0x000fe400078e0a00 */
[C---:B------:R-:W-:Y:S01]  /*35a0*/  IMAD R180, R0.reuse, R7, R13 ;  /* 0x0000000700b47224 */ /* 0x040fe200078e020d */
[----:B------:R-:W-:Y:S01]  /*35b0*/  ISETP.GT.U32.AND P6, PT, R0, R176, PT ;  /* 0x000000b00000720c */ /* 0x000fe20003fc4070 */
[----:B------:R-:W-:Y:S01]  /*35c0*/  IMAD.HI.U32 R6, R2, R11, RZ ;  /* 0x0000000b02067227 */ /* 0x000fe200078e00ff */
[----:B------:R-:W-:-:S03]  /*35d0*/  IABS R13, R14 ;  /* 0x0000000e000d7213 */ /* 0x000fc60000000000 */
[----:B------:R-:W-:Y:S01]  /*35e0*/  @!P2 IMAD.MOV R172, RZ, RZ, -R172 ;  /* 0x000000ffffaca224 */ /* 0x000fe200078e0aac */
[----:B------:R-:W-:Y:S01]  /*35f0*/  ISETP.GT.U32.AND P2, PT, R0, R180, PT ;  /* 0x000000b40000720c */ /* 0x000fe20003f44070 */
[----:B------:R-:W-:Y:S02]  /*3600*/  IMAD.MOV R6, RZ, RZ, -R6 ;  /* 0x000000ffff067224 */ /* 0x000fe400078e0a06 */
[----:B------:R-:W-:Y:S02]  /*3610*/  @!P0 IMAD.IADD R174, R174, 0x1, -R0 ;  /* 0x00000001aeae8824 */ /* 0x000fe400078e0a00 */
[----:B------:R-:W-:Y:S01]  /*3620*/  IMAD R178, R0, R6, R11 ;  /* 0x0000000600b27224 */ /* 0x000fe200078e020b */
[C---:B------:R-:W-:Y:S01]  /*3630*/  LOP3.LUT R6, R3.reuse, 0x100, RZ, 0xfc, !PT ;  /* 0x0000010003067812 */ /* 0x040fe200078efcff */
[----:B------:R-:W-:Y:S01]  /*3640*/  @!P5 IMAD.MOV R170, RZ, RZ, -R170 ;  /* 0x000000ffffaad224 */ /* 0x000fe200078e0aaa */
[----:B------:R-:W-:Y:S01]  /*3650*/  ISETP.GE.AND P5, PT, R8, RZ, PT ;  /* 0x000000ff0800720c */ /* 0x000fe20003fa6270 */
[----:B------:R-:W-:Y:S01]  /*3660*/  @!P6 IMAD.IADD R176, R176, 0x1, -R0 ;  /* 0x00000001b0b0e824 */ /* 0x000fe200078e0a00 */
[----:B------:R-:W-:Y:S01]  /*3670*/  IABS R7, R6 ;  /* 0x0000000600077213 */ /* 0x000fe20000000000 */
[----:B------:R-:W-:Y:S01]  /*3680*/  @!P4 IMAD.MOV R174, RZ, RZ, -R174 ;  /* 0x000000ffffaec224 */ /* 0x000fe200078e0aae */
[----:B------:R-:W-:Y:S01]  /*3690*/  ISETP.GT.U32.AND P0, PT, R0, R178, PT ;  /* 0x000000b20000720c */ /* 0x000fe20003f04070 */
[----:B------:R-:W-:Y:S01]  /*36a0*/  @!P2 IMAD.IADD R180, R180, 0x1, -R0 ;  /* 0x00000001b4b4a824 */ /* 0x000fe200078e0a00 */
[----:B------:R-:W-:Y:S01]  /*36b0*/  LOP3.LUT R8, R3, 0x104, RZ, 0xfc, !PT ;  /* 0x0000010403087812 */ /* 0x000fe200078efcff */
[----:B------:R-:W-:Y:S01]  /*36c0*/  IMAD.HI.U32 R5, R2, R7, RZ ;  /* 0x0000000702057227 */ /* 0x000fe200078e00ff */
[----:B------:R-:W-:-:S02]  /*36d0*/  IABS R11, R12 ;  /* 0x0000000c000b7213 */ /* 0x000fc40000000000 */
[----:B------:R-:W-:Y:S01]  /*36e0*/  IABS R9, R8 ;  /* 0x0000000800097213 */ /* 0x000fe20000000000 */
[----:B------:R-:W-:Y:S01]  /*36f0*/  IMAD.MOV R5, RZ, RZ, -R5 ;  /* 0x000000ffff057224 */ /* 0x000fe200078e0a05 */
[----:B------:R-:W-:Y:S02]  /*3700*/  ISETP.GT.U32.AND P6, PT, R0, R176, PT ;  /* 0x000000b00000720c */ /* 0x000fe40003fc4070 */
[----:B------:R-:W-:Y:S01]  /*3710*/  ISETP.GE.AND P4, PT, R6, RZ, PT ;  /* 0x000000ff0600720c */ /* 0x000fe20003f86270 */
[----:B------:R-:W-:Y:S01]  /*3720*/  IMAD.HI.U32 R6, R2, R11, RZ ;  /* 0x0000000b02067227 */ /* 0x000fe200078e00ff */
[----:B------:R-:W-:-:S03]  /*3730*/  ISETP.GT.U32.AND P2, PT, R0, R180, PT ;  /* 0x000000b40000720c */ /* 0x000fc60003f44070 */
[----:B------:R-:W-:Y:S02]  /*3740*/  @!P0 IMAD.IADD R178, R178, 0x1, -R0 ;  /* 0x00000001b2b28824 */ /* 0x000fe400078e0a00 */
[----:B------:R-:W-:Y:S02]  /*3750*/  IMAD R182, R0, R5, R7 ;  /* 0x0000000500b67224 */ /* 0x000fe400078e0207 */
[----:B------:R-:W-:Y:S01]  /*3760*/  IMAD.HI.U32 R5, R2, R9, RZ ;  /* 0x0000000902057227 */ /* 0x000fe200078e00ff */
[----:B------:R-:W-:-:S03]  /*3770*/  ISETP.GT.U32.AND P0, PT, R0, R178, PT ;  /* 0x000000b20000720c */ /* 0x000fc60003f04070 */
[----:B------:R-:W-:-:S04]  /*3780*/  IMAD.HI.U32 R7, R2, R13, RZ ;  /* 0x0000000d02077227 */ /* 0x000fc800078e00ff */
[----:B------:R-:W-:Y:S02]  /*3790*/  IMAD.MOV R6, RZ, RZ, -R6 ;  /* 0x000000ffff067224 */ /* 0x000fe400078e0a06 */
[----:B------:R-:W-:Y:S02]  /*37a0*/  IMAD.MOV R5, RZ, RZ, -R5 ;  /* 0x000000ffff057224 */ /* 0x000fe400078e0a05 */
[----:B------:R-:W-:Y:S02]  /*37b0*/  IMAD.MOV R7, RZ, RZ, -R7 ;  /* 0x000000ffff077224 */ /* 0x000fe400078e0a07 */
[----:B------:R-:W-:Y:S01]  /*37c0*/  IMAD R186, R0, R6, R11 ;  /* 0x0000000600ba7224 */ /* 0x000fe200078e020b */
[----:B------:R-:W-:Y:S01]  /*37d0*/  LOP3.LUT R6, R3, 0x110, RZ, 0xfc, !PT ;  /* 0x0000011003067812 */ /* 0x000fe200078efcff */
[----:B------:R-:W-:Y:S01]  /*37e0*/  @!P6 IMAD.IADD R176, R176, 0x1, -R0 ;  /* 0x00000001b0b0e824 */ /* 0x000fe200078e0a00 */
[C---:B------:R-:W-:Y:S01]  /*37f0*/  ISETP.GT.U32.AND P6, PT, R0.reuse, R182, PT ;  /* 0x000000b60000720c */ /* 0x040fe20003fc4070 */
[----:B------:R-:W-:-:S02]  /*3800*/  IMAD R184, R0, R5, R9 ;  /* 0x0000000500b87224 */ /* 0x000fc400078e0209 */
[----:B------:R-:W-:Y:S01]  /*3810*/  IMAD R190, R0, R7, R13 ;  /* 0x0000000700be7224 */ /* 0x000fe200078e020d */
[----:B------:R-:W-:Y:S01]  /*3820*/  IABS R7, R6 ;  /* 0x0000000600077213 */ /* 0x000fe20000000000 */
[----:B------:R-:W-:Y:S01]  /*3830*/  @!P2 IMAD.IADD R180, R180, 0x1, -R0 ;  /* 0x00000001b4b4a824 */ /* 0x000fe200078e0a00 */
[C---:B------:R-:W-:Y:S01]  /*3840*/  ISETP.GT.U32.AND P2, PT, R0.reuse, R186, PT ;  /* 0x000000ba0000720c */ /* 0x040fe20003f44070 */
[----:B------:R-:W-:Y:S01]  /*3850*/  @!P1 IMAD.MOV R176, RZ, RZ, -R176 ;  /* 0x000000ffffb09224 */ /* 0x000fe200078e0ab0 */
[C---:B------:R-:W-:Y:S01]  /*3860*/  ISETP.GT.U32.AND P1, PT, R0.reuse, R184, PT ;  /* 0x000000b80000720c */ /* 0x040fe20003f24070 */
[----:B------:R-:W-:Y:S01]  /*3870*/  @!P5 IMAD.MOV R180, RZ, RZ, -R180 ;  /* 0x000000ffffb4d224 */ /* 0x000fe200078e0ab4 */
[----:B------:R-:W-:Y:S01]  /*3880*/  ISETP.GT.U32.AND P5, PT, R0, R190, PT ;  /* 0x000000be0000720c */ /* 0x000fe20003fa4070 */
[----:B------:R-:W-:Y:S01]  /*3890*/  @!P0 IMAD.IADD R178, R178, 0x1, -R0 ;  /* 0x00000001b2b28824 */ /* 0x000fe200078e0a00 */
[----:B------:R-:W-:Y:S01]  /*38a0*/  ISETP.GE.AND P0, PT, R8, RZ, PT ;  /* 0x000000ff0800720c */ /* 0x000fe20003f06270 */
[----:B------:R-:W-:Y:S01]  /*38b0*/  IMAD.HI.U32 R5, R2, R7, RZ ;  /* 0x0000000702057227 */ /* 0x000fe200078e00ff */
[----:B------:R-:W-:-:S03]  /*38c0*/  LOP3.LUT R8, R3, 0x114, RZ, 0xfc, !PT ;  /* 0x0000011403087812 */ /* 0x000fc600078efcff */
[----:B------:R-:W-:Y:S01]  /*38d0*/  IMAD.MOV R5, RZ, RZ, -R5 ;  /* 0x000000ffff057224 */ /* 0x000fe200078e0a05 */
[----:B------:R-:W-:Y:S01]  /*38e0*/  IABS R9, R8 ;  /* 0x0000000800097213 */ /* 0x000fe20000000000 */
[--C-:B------:R-:W-:Y:S02]  /*38f0*/  @!P2 IMAD.IADD R186, R186, 0x1, -R0.reuse ;  /* 0x00000001babaa824 */ /* 0x100fe400078e0a00 */
[--C-:B------:R-:W-:Y:S01]  /*3900*/  @!P1 IMAD.IADD R184, R184, 0x1, -R0.reuse ;  /* 0x00000001b8b89824 */ /* 0x100fe200078e0a00 */
[----:B------:R-:W-:Y:S01]  /*3910*/  ISETP.GE.AND P1, PT, R6, RZ, PT ;  /* 0x000000ff0600720c */ /* 0x000fe20003f26270 */
[--C-:B------:R-:W-:Y:S01]  /*3920*/  @!P5 IMAD.IADD R190, R190, 0x1, -R0.reuse ;  /* 0x00000001bebed824 */ /* 0x100fe200078e0a00 */
[C---:B------:R-:W-:Y:S01]  /*3930*/  ISETP.GT.U32.AND P5, PT, R0.reuse, R186, PT ;  /* 0x000000ba0000720c */ /* 0x040fe20003fa4070 */
[C---:B------:R-:W-:Y:S01]  /*3940*/  IMAD R188, R0.reuse, R5, R7 ;  /* 0x0000000500bc7224 */ /* 0x040fe200078e0207 */
[----:B------:R-:W-:Y:S01]  /*3950*/  ISETP.GT.U32.AND P2, PT, R0, R184, PT ;  /* 0x000000b80000720c */ /* 0x000fe20003f44070 */
[----:B------:R-:W-:Y:S01]  /*3960*/  @!P6 IMAD.IADD R182, R182, 0x1, -R0 ;  /* 0x00000001b6b6e824 */ /* 0x000fe200078e0a00 */
[----:B------:R-:W-:Y:S01]  /*3970*/  LOP3.LUT R7, R3, 0x118, RZ, 0xfc, !PT ;  /* 0x0000011803077812 */ /* 0x000fe200078efcff */
[----:B------:R-:W-:-:S03]  /*3980*/  IMAD.HI.U32 R5, R2, R9, RZ ;  /* 0x0000000902057227 */ /* 0x000fc600078e00ff */
[----:B------:R-:W-:Y:S01]  /*3990*/  ISETP.GT.U32.AND P6, PT, R0, R182, PT ;  /* 0x000000b60000720c */ /* 0x000fe20003fc4070 */
[----:B------:R-:W-:Y:S01]  /*39a0*/  IMAD.MOV R5, RZ, RZ, -R5 ;  /* 0x000000ffff057224 */ /* 0x000fe200078e0a05 */
[----:B------:R-:W-:Y:S01]  /*39b0*/  IABS R6, R7 ;  /* 0x0000000700067213 */ /* 0x000fe20000000000 */
[----:B------:R-:W-:Y:S01]  /*39c0*/  @!P3 IMAD.MOV R178, RZ, RZ, -R178 ;  /* 0x000000ffffb2b224 */ /* 0x000fe200078e0ab2 */
[----:B------:R-:W-:Y:S01]  /*39d0*/  ISETP.GE.AND P3, PT, R12, RZ, PT ;  /* 0x000000ff0c00720c */ /* 0x000fe20003f66270 */
[----:B------:R-:W-:Y:S01]  /*39e0*/  IMAD R192, R0, R5, R9 ;  /* 0x0000000500c07224 */ /* 0x000fe200078e0209 */
[C---:B------:R-:W-:Y:S01]  /*39f0*/  LOP3.LUT R12, R3.reuse, 0x11c, RZ, 0xfc, !PT ;  /* 0x0000011c030c7812 */ /* 0x040fe200078efcff */
[--C-:B------:R-:W-:Y:S02]  /*3a00*/  @!P5 IMAD.IADD R186, R186, 0x1, -R0.reuse ;  /* 0x00000001babad824 */ /* 0x100fe400078e0a00 */
[----:B------:R-:W-:Y:S01]  /*3a10*/  @!P2 IMAD.IADD R184, R184, 0x1, -R0 ;  /* 0x00000001b8b8a824 */ /* 0x000fe200078e0a00 */
[C---:B------:R-:W-:Y:S01]  /*3a20*/  ISETP.GT.U32.AND P5, PT, R0.reuse, R192, PT ;  /* 0x000000c00000720c */ /* 0x040fe20003fa4070 */
[----:B------:R-:W-:Y:S01]  /*3a30*/  IMAD.MOV.U32 R9, RZ, RZ, R6 ;  /* 0x000000ffff097224 */ /* 0x000fe200078e0006 */
[----:B------:R-:W-:Y:S01]  /*3a40*/  ISETP.GT.U32.AND P2, PT, R0, R188, PT ;  /* 0x000000bc0000720c */ /* 0x000fe20003f44070 */
[----:B------:R-:W-:Y:S01]  /*3a50*/  @!P6 IMAD.IADD R182, R182, 0x1, -R0 ;  /* 0x00000001b6b6e824 */ /* 0x000fe200078e0a00 */
[----:B------:R-:W-:Y:S01]  /*3a60*/  ISETP.GE.AND P6, PT, R14, RZ, PT ;  /* 0x000000ff0e00720c */ /* 0x000fe20003fc6270 */
[----:B------:R-:W-:Y:S01]  /*3a70*/  IMAD.HI.U32 R5, R2, R9, RZ ;  /* 0x0000000902057227 */ /* 0x000fe200078e00ff */
[----:B------:R-:W-:-:S02]  /*3a80*/  LOP3.LUT R14, R3, 0x120, RZ, 0xfc, !PT ;  /* 0x00000120030e7812 */ /* 0x000fc400078efcff */
[----:B------:R-:W-:Y:S01]  /*3a90*/  IABS R11, R12 ;  /* 0x0000000c000b7213 */ /* 0x000fe20000000000 */
[----:B------:R-:W-:Y:S01]  /*3aa0*/  @!P4 IMAD.MOV R182, RZ, RZ, -R182 ;  /* 0x000000ffffb6c224 */ /* 0x000fe200078e0ab6 */
[----:B------:R-:W-:Y:S01]  /*3ab0*/  ISETP.GT.U32.AND P4, PT, R0, R190, PT ;  /* 0x000000be0000720c */ /* 0x000fe20003f84070 */
[----:B------:R-:W-:Y:S01]  /*3ac0*/  IMAD.MOV R5, RZ, RZ, -R5 ;  /* 0x000000ffff057224 */ /* 0x000fe200078e0a05 */
[----:B------:R-:W-:Y:S01]  /*3ad0*/  IABS R13, R14 ;  /* 0x0000000e000d7213 */ /* 0x000fe20000000000 */
[----:B------:R-:W-:Y:S02]  /*3ae0*/  @!P5 IMAD.IADD R192, R192, 0x1, -R0 ;  /* 0x00000001c0c0d824 */ /* 0x000fe400078e0a00 */
[----:B------:R-:W-:-:S03]  /*3af0*/  IMAD.HI.U32 R6, R2, R11, RZ ;  /* 0x0000000b02067227 */ /* 0x000fc600078e00ff */
[----:B------:R-:W-:Y:S01]  /*3b00*/  ISETP.GT.U32.AND P5, PT, R0, R192, PT ;  /* 0x000000c00000720c */ /* 0x000fe20003fa4070 */
[----:B------:R-:W-:Y:S01]  /*3b10*/  @!P2 IMAD.IADD R188, R188, 0x1, -R0 ;  /* 0x00000001bcbca824 */ /* 0x000fe200078e0a00 */
[----:B------:R-:W-:Y:S01]  /*3b20*/  ISETP.GE.AND P2, PT, R7, RZ, PT ;  /* 0x000000ff0700720c */ /* 0x000fe20003f46270 */
[----:B------:R-:W-:-:S04]  /*3b30*/  IMAD.HI.U32 R7, R2, R13, RZ ;  /* 0x0000000d02077227 */ /* 0x000fc800078e00ff */
[----:B------:R-:W-:Y:S02]  /*3b40*/  IMAD.MOV R6, RZ, RZ, -R6 ;  /* 0x000000ffff067224 */ /* 0x000fe400078e0a06 */
[----:B------:R-:W-:Y:S01]  /*3b50*/  @!P4 IMAD.IADD R190, R190, 0x1, -R0 ;  /* 0x00000001bebec824 */ /* 0x000fe200078e0a00 */
[----:B------:R-:W-:Y:S01]  /*3b60*/  ISETP.GE.AND P4, PT, R8, RZ, PT ;  /* 0x000000ff0800720c */ /* 0x000fe20003f86270 */
[----:B------:R-:W-:Y:S01]  /*3b70*/  IMAD.MOV R7, RZ, RZ, -R7 ;  /* 0x000000ffff077224 */ /* 0x000fe200078e0a07 */
[C---:B------:R-:W-:Y:S01]  /*3b80*/  LOP3.LUT R8, R3.reuse, 0x128, RZ, 0xfc, !PT ;  /* 0x0000012803087812 */ /* 0x040fe200078efcff */
[C---:B------:R-:W-:Y:S01]  /*3b90*/  IMAD R196, R0.reuse, R6, R11 ;  /* 0x0000000600c47224 */ /* 0x040fe200078e020b */
[C---:B------:R-:W-:Y:S01]  /*3ba0*/  LOP3.LUT R6, R3.reuse, 0x124, RZ, 0xfc, !PT ;  /* 0x0000012403067812 */ /* 0x040fe200078efcff */
[C---:B------:R-:W-:Y:S01]  /*3bb0*/  IMAD R198, R0.reuse, R7, R13 ;  /* 0x0000000700c67224 */ /* 0x040fe200078e020d */
[----:B------:R-:W-:Y:S01]  /*3bc0*/  LOP3.LUT R11, R3, 0x12c, RZ, 0xfc, !PT ;  /* 0x0000012c030b7812 */ /* 0x000fe200078efcff */
[----:B------:R-:W-:Y:S01]  /*3bd0*/  @!P6 IMAD.MOV R190, RZ, RZ, -R190 ;  /* 0x000000ffffbee224 */ /* 0x000fe200078e0abe */
[----:B------:R-:W-:Y:S01]  /*3be0*/  ISETP.GT.U32.AND P6, PT, R0, R196, PT ;  /* 0x000000c40000720c */ /* 0x000fe20003fc4070 */
[----:B------:R-:W-:Y:S01]  /*3bf0*/  @!P5 IMAD.IADD R192, R192, 0x1, -R0 ;  /* 0x00000001c0c0d824 */ /* 0x000fe200078e0a00 */
[C---:B------:R-:W-:Y:S01]  /*3c00*/  ISETP.GT.U32.AND P5, PT, R0.reuse, R198, PT ;  /* 0x000000c60000720c */ /* 0x040fe20003fa4070 */
[C---:B------:R-:W-:Y:S01]  /*3c10*/  IMAD R194, R0.reuse, R5, R9 ;  /* 0x0000000500c27224 */ /* 0x040fe200078e0209 */
[----:B------:R-:W-:Y:S01]  /*3c20*/  IABS R7, R6 ;  /* 0x0000000600077213 */ /* 0x000fe20000000000 */
[----:B------:R-:W-:Y:S01]  /*3c30*/  @!P3 IMAD.MOV R186, RZ, RZ, -R186 ;  /* 0x000000ffffbab224 */ /* 0x000fe200078e0aba */
[----:B------:R-:W-:Y:S01]  /*3c40*/  IABS R9, R8 ;  /* 0x0000000800097213 */ /* 0x000fe20000000000 */
[----:B------:R-:W-:Y:S01]  /*3c50*/  @!P0 IMAD.MOV R184, RZ, RZ, -R184 ;  /* 0x000000ffffb88224 */ /* 0x000fe200078e0ab8 */
[----:B------:R-:W-:Y:S01]  /*3c60*/  ISETP.GT.U32.AND P3, PT, R0, R194, PT ;  /* 0x000000c20000720c */ /* 0x000fe20003f64070 */
[----:B------:R-:W-:Y:S01]  /*3c70*/  IMAD.HI.U32 R5, R2, R7, RZ ;  /* 0x0000000702057227 */ /* 0x000fe200078e00ff */
[----:B------:R-:W-:-:S02]  /*3c80*/  ISETP.GT.U32.AND P0, PT, R0, R188, PT ;  /* 0x000000bc0000720c */ /* 0x000fc40003f04070 */
[----:B------:R-:W-:Y:S01]  /*3c90*/  LOP3.LUT R13, R3, 0x134, RZ, 0xfc, !PT ;  /* 0x00000134030d7812 */ /* 0x000fe200078efcff */
[--C-:B------:R-:W-:Y:S02]  /*3ca0*/  @!P6 IMAD.IADD R196, R196, 0x1, -R0.reuse ;  /* 0x00000001c4c4e824 */ /* 0x100fe400078e0a00 */
[----:B------:R-:W-:Y:S02]  /*3cb0*/  @!P5 IMAD.IADD R198, R198, 0x1, -R0 ;  /* 0x00000001c6c6d824 */ /* 0x000fe400078e0a00 */
[----:B------:R-:W-:Y:S01]  /*3cc0*/  IMAD.MOV R200, RZ, RZ, -R5 ;  /* 0x000000ffffc87224 */ /* 0x000fe200078e0a05 */
[----:B------:R-:W-:Y:S01]  /*3cd0*/  ISETP.GT.U32.AND P5, PT, R0, R196, PT ;  /* 0x000000c40000720c */ /* 0x000fe20003fa4070 */
[----:B------:R-:W-:-:S04]  /*3ce0*/  IMAD.HI.U32 R5, R2, R9, RZ ;  /* 0x0000000902057227 */ /* 0x000fc800078e00ff */
[----:B------:R-:W-:Y:S02]  /*3cf0*/  IMAD.MOV R5, RZ, RZ, -R5 ;  /* 0x000000ffff057224 */ /* 0x000fe400078e0a05 */
[--C-:B------:R-:W-:Y:S01]  /*3d00*/  @!P3 IMAD.IADD R194, R194, 0x1, -R0.reuse ;  /* 0x00000001c2c2b824 */ /* 0x100fe200078e0a00 */
[----:B------:R-:W-:Y:S01]  /*3d10*/  ISETP.GE.AND P3, PT, R14, RZ, PT ;  /* 0x000000ff0e00720c */ /* 0x000fe20003f66270 */
[----:B------:R-:W-:Y:S01]  /*3d20*/  IMAD R202, R0, R5, R9 ;  /* 0x0000000500ca7224 */ /* 0x000fe200078e0209 */
[C---:B------:R-:W-:Y:S01]  /*3d30*/  LOP3.LUT R14, R3.reuse, 0x180, RZ, 0xfc, !PT ;  /* 0x00000180030e7812 */ /* 0x040fe200078efcff */
[--C-:B------:R-:W-:Y:S01]  /*3d40*/  @!P0 IMAD.IADD R188, R188, 0x1, -R0.reuse ;  /* 0x00000001bcbc8824 */ /* 0x100fe200078e0a00 */
[----:B------:R-:W-:Y:S01]  /*3d50*/  ISETP.GE.AND P0, PT, R12, RZ, PT ;  /* 0x000000ff0c00720c */ /* 0x000fe20003f06270 */
[----:B------:R-:W-:Y:S01]  /*3d60*/  @!P5 IMAD.IADD R196, R196, 0x1, -R0 ;  /* 0x00000001c4c4d824 */ /* 0x000fe200078e0a00 */
[C---:B------:R-:W-:Y:S01]  /*3d70*/  ISETP.GT.U32.AND P5, PT, R0.reuse, R202, PT ;  /* 0x000000ca0000720c */ /* 0x040fe20003fa4070 */
[C---:B------:R-:W-:Y:S01]  /*3d80*/  IMAD R200, R0.reuse, R200, R7 ;  /* 0x000000c800c87224 */ /* 0x040fe200078e0207 */
[----:B------:R-:W-:Y:S01]  /*3d90*/  ISETP.GT.U32.AND P6, PT, R0, R194, PT ;  /* 0x000000c20000720c */ /* 0x000fe20003fc4070 */
[----:B------:R-:W-:Y:S01]  /*3da0*/  @!P1 IMAD.MOV R188, RZ, RZ, -R188 ;  /* 0x000000ffffbc9224 */ /* 0x000fe200078e0abc */
[----:B------:R-:W-:Y:S01]  /*3db0*/  IABS R7, R11 ;  /* 0x0000000b00077213 */ /* 0x000fe20000000000 */
[----:B------:R-:W-:Y:S01]  /*3dc0*/  @!P4 IMAD.MOV R192, RZ, RZ, -R192 ;  /* 0x000000ffffc0c224 */ /* 0x000fe200078e0ac0 */
[----:B------:R-:W-:-:S02]  /*3dd0*/  LOP3.LUT R12, R3, 0x130, RZ, 0xfc, !PT ;  /* 0x00000130030c7812 */ /* 0x000fc400078efcff */
[----:B------:R-:W-:Y:S01]  /*3de0*/  ISETP.GT.U32.AND P1, PT, R0, R198, PT ;  /* 0x000000c60000720c */ /* 0x000fe20003f24070 */
[----:B------:R-:W-:Y:S01]  /*3df0*/  IMAD.HI.U32 R5, R2, R7, RZ ;  /* 0x0000000702057227 */ /* 0x000fe200078e00ff */
[----:B------:R-:W-:-:S03]  /*3e00*/  IABS R9, R12 ;  /* 0x0000000c00097213 */ /* 0x000fc60000000000 */
[----:B------:R-:W-:Y:S02]  /*3e10*/  @!P5 IMAD.IADD R202, R202, 0x1, -R0 ;  /* 0x00000001cacad824 */ /* 0x000fe400078e0a00 */
[----:B------:R-:W-:Y:S02]  /*3e20*/  IMAD.MOV R204, RZ, RZ, -R5 ;  /* 0x000000ffffcc7224 */ /* 0x000fe400078e0a05 */
[----:B------:R-:W-:Y:S01]  /*3e30*/  IMAD.HI.U32 R5, R2, R9, RZ ;  /* 0x0000000902057227 */ /* 0x000fe200078e00ff */
[----:B------:R-:W-:-:S03]  /*3e40*/  ISETP.GT.U32.AND P4, PT, R0, R202, PT ;  /* 0x000000ca0000720c */ /* 0x000fc60003f84070 */
[--C-:B------:R-:W-:Y:S01]  /*3e50*/  @!P6 IMAD.IADD R194, R194, 0x1, -R0.reuse ;  /* 0x00000001c2c2e824 */ /* 0x100fe200078e0a00 */
[----:B------:R-:W-:Y:S01]  /*3e60*/  ISETP.GT.U32.AND P6, PT, R0, R200, PT ;  /* 0x000000c80000720c */ /* 0x000fe20003fc4070 */
[----:B------:R-:W-:Y:S02]  /*3e70*/  IMAD.MOV R206, RZ, RZ, -R5 ;  /* 0x000000ffffce7224 */ /* 0x000fe400078e0a05 */
[--C-:B------:R-:W-:Y:S01]  /*3e80*/  @!P1 IMAD.IADD R198, R198, 0x1, -R0.reuse ;  /* 0x00000001c6c69824 */ /* 0x100fe200078e0a00 */
[----:B------:R-:W-:Y:S01]  /*3e90*/  ISETP.GE.AND P1, PT, R6, RZ, PT ;  /* 0x000000ff0600720c */ /* 0x000fe20003f26270 */
[C---:B------:R-:W-:Y:S01]  /*3ea0*/  IMAD R206, R0.reuse, R206, R9 ;  /* 0x000000ce00ce7224 */ /* 0x040fe200078e0209 */
[----:B------:R-:W-:Y:S01]  /*3eb0*/  IABS R6, R13 ;  /* 0x0000000d00067213 */ /* 0x000fe20000000000 */
[----:B------:R-:W-:Y:S02]  /*3ec0*/  IMAD R204, R0, R204, R7 ;  /* 0x000000cc00cc7224 */ /* 0x000fe400078e0207 */
[----:B------:R-:W-:Y:S01]  /*3ed0*/  @!P4 IMAD.IADD R202, R202, 0x1, -R0 ;  /* 0x00000001cacac824 */ /* 0x000fe200078e0a00 */
[----:B------:R-:W-:Y:S01]  /*3ee0*/  ISETP.GT.U32.AND P4, PT, R0, R206, PT ;  /* 0x000000ce0000720c */ /* 0x000fe20003f84070 */
[----:B------:R-:W-:-:S02]  /*3ef0*/  IMAD.MOV.U32 R7, RZ, RZ, R6 ;  /* 0x000000ffff077224 */ /* 0x000fc400078e0006 */
[----:B------:R-:W-:Y:S01]  /*3f00*/  @!P6 IMAD.IADD R200, R200, 0x1, -R0 ;  /* 0x00000001c8c8e824 */ /* 0x000fe200078e0a00 */
[----:B------:R-:W-:Y:S01]  /*3f10*/  ISETP.GE.AND P6, PT, R8, RZ, PT ;  /* 0x000000ff0800720c */ /* 0x000fe20003fc6270 */
[----:B------:R-:W-:Y:S01]  /*3f20*/  IMAD.HI.U32 R5, R2, R7, RZ ;  /* 0x0000000702057227 */ /* 0x000fe200078e00ff */
[----:B------:R-:W-:Y:S02]  /*3f30*/  LOP3.LUT R8, R3, 0x138, RZ, 0xfc, !PT ;  /* 0x0000013803087812 */ /* 0x000fe400078efcff */
[C---:B------:R-:W-:Y:S01]  /*3f40*/  ISETP.GT.U32.AND P5, PT, R0.reuse, R200, PT ;  /* 0x000000c80000720c */ /* 0x040fe20003fa4070 */
[----:B------:R-:W-:Y:S01]  /*3f50*/  @!P2 IMAD.MOV R194, RZ, RZ, -R194 ;  /* 0x000000ffffc2a224 */ /* 0x000fe200078e0ac2 */
[----:B------:R-:W-:Y:S01]  /*3f60*/  ISETP.GT.U32.AND P2, PT, R0, R204, PT ;  /* 0x000000cc0000720c */ /* 0x000fe20003f44070 */
[----:B------:R-:W-:Y:S01]  /*3f70*/  IMAD.MOV R5, RZ, RZ, -R5 ;  /* 0x000000ffff057224 */ /* 0x000fe200078e0a05 */
[----:B------:R-:W-:Y:S01]  /*3f80*/  IABS R6, R8 ;  /* 0x0000000800067213 */ /* 0x000fe20000000000 */
[----:B------:R-:W-:-:S02]  /*3f90*/  @!P4 IMAD.IADD R206, R206, 0x1, -R0 ;  /* 0x00000001cecec824 */ /* 0x000fc400078e0a00 */
[C---:B------:R-:W-:Y:S02]  /*3fa0*/  IMAD R210, R0.reuse, R5, R7 ;  /* 0x0000000500d27224 */ /* 0x040fe400078e0207 */
[----:B------:R-:W-:Y:S01]  /*3fb0*/  IMAD.MOV.U32 R7, RZ, RZ, R6 ;  /* 0x000000ffff077224 */ /* 0x000fe200078e0006 */
[C---:B------:R-:W-:Y:S01]  /*3fc0*/  ISETP.GT.U32.AND P4, PT, R0.reuse, R206, PT ;  /* 0x000000ce0000720c */ /* 0x040fe20003f84070 */
[----:B------:R-:W-:Y:S01]  /*3fd0*/  @!P6 IMAD.MOV R202, RZ, RZ, -R202 ;  /* 0x000000ffffcae224 */ /* 0x000fe200078e0aca */
[----:B------:R-:W-:Y:S01]  /*3fe0*/  ISETP.GT.U32.AND P6, PT, R0, R210, PT ;  /* 0x000000d20000720c */ /* 0x000fe20003fc4070 */
[----:B------:R-:W-:Y:S01]  /*3ff0*/  IMAD.HI.U32 R5, R2, R7, RZ ;  /* 0x0000000702057227 */ /* 0x000fe200078e00ff */
[----:B------:R-:W-:-:S03]  /*4000*/  LOP3.LUT R6, R3, 0x13c, RZ, 0xfc, !PT ;  /* 0x0000013c03067812 */ /* 0x000fc600078efcff */
[--C-:B------:R-:W-:Y:S01]  /*4010*/  @!P2 IMAD.IADD R204, R204, 0x1, -R0.reuse ;  /* 0x00000001cccca824 */ /* 0x100fe200078e0a00 */
[----:B------:R-:W-:Y:S01]  /*4020*/  IABS R9, R6 ;  /* 0x0000000600097213 */ /* 0x000fe20000000000 */
[----:B------:R-:W-:Y:S02]  /*4030*/  IMAD.MOV R5, RZ, RZ, -R5 ;  /* 0x000000ffff057224 */ /* 0x000fe400078e0a05 */
[--C-:B------:R-:W-:Y:S01]  /*4040*/  @!P5 IMAD.IADD R200, R200, 0x1, -R0.reuse ;  /* 0x00000001c8c8d824 */ /* 0x100fe200078e0a00 */
[C---:B------:R-:W-:Y:S01]  /*4050*/  ISETP.GT.U32.AND P2, PT, R0.reuse, R204, PT ;  /* 0x000000cc0000720c */ /* 0x040fe20003f44070 */
[----:B------:R-:W-:Y:S01]  /*4060*/  IMAD R212, R0, R5, R7 ;  /* 0x0000000500d47224 */ /* 0x000fe200078e0207 */
[----:B------:R-:W-:Y:S01]  /*4070*/  ISETP.GE.AND P5, PT, R13, RZ, PT ;  /* 0x000000ff0d00720c */ /* 0x000fe20003fa6270 */
[----:B------:R-:W-:Y:S02]  /*4080*/  @!P4 IMAD.IADD R206, R206, 0x1, -R0 ;  /* 0x00000001cecec824 */ /* 0x000fe400078e0a00 */
[----:B------:R-:W-:Y:S01]  /*4090*/  @!P1 IMAD.MOV R200, RZ, RZ, -R200 ;  /* 0x000000ffffc89224 */ /* 0x000fe200078e0ac8 */
[----:B------:R-:W-:Y:S01]  /*40a0*/  ISETP.GT.U32.AND P4, PT, R0, R212, PT ;  /* 0x000000d40000720c */ /* 0x000fe20003f84070 */
[----:B------:R-:W-:Y:S01]  /*40b0*/  @!P6 IMAD.IADD R210, R210, 0x1, -R0 ;  /* 0x00000001d2d2e824 */ /* 0x000fe200078e0a00 */
[----:B------:R-:W-:Y:S01]  /*40c0*/  ISETP.GE.AND P1, PT, R8, RZ, PT ;  /* 0x000000ff0800720c */ /* 0x000fe20003f26270 */
[----:B------:R-:W-:Y:S01]  /*40d0*/  @!P3 IMAD.MOV R198, RZ, RZ, -R198 ;  /* 0x000000ffffc6b224 */ /* 0x000fe200078e0ac6 */
[----:B------:R-:W-:Y:S01]  /*40e0*/  LOP3.LUT R8, R3, 0x140, RZ, 0xfc, !PT ;  /* 0x0000014003087812 */ /* 0x000fe200078efcff */
[----:B------:R-:W-:Y:S01]  /*40f0*/  IMAD.HI.U32 R5, R2, R9, RZ ;  /* 0x0000000902057227 */ /* 0x000fe200078e00ff */
[----:B------:R-:W-:-:S02]  /*4100*/  ISETP.GE.AND P3, PT, R12, RZ, PT ;  /* 0x000000ff0c00720c */ /* 0x000fc40003f66270 */
[----:B------:R-:W-:Y:S01]  /*4110*/  LOP3.LUT R12, R3, 0x144, RZ, 0xfc, !PT ;  /* 0x00000144030c7812 */ /* 0x000fe200078efcff */
[----:B------:R-:W-:Y:S01]  /*4120*/  @!P2 IMAD.IADD R204, R204, 0x1, -R0 ;  /* 0x00000001cccca824 */ /* 0x000fe200078e0a00 */
[----:B------:R-:W-:Y:S01]  /*4130*/  ISETP.GE.AND P2, PT, R6, RZ, PT ;  /* 0x000000ff0600720c */ /* 0x000fe20003f46270 */
[----:B------:R-:W-:Y:S01]  /*4140*/  @!P0 IMAD.MOV R196, RZ, RZ, -R196 ;  /* 0x000000ffffc48224 */ /* 0x000fe200078e0ac4 */
[----:B------:R-:W-:Y:S01]  /*4150*/  ISETP.GT.U32.AND P6, PT, R0, R210, PT ;  /* 0x000000d20000720c */ /* 0x000fe20003fc4070 */
[----:B------:R-:W-:Y:S01]  /*4160*/  @!P4 IMAD.IADD R212, R212, 0x1, -R0 ;  /* 0x00000001d4d4c824 */ /* 0x000fe200078e0a00 */
[----:B------:R-:W-:Y:S01]  /*4170*/  IABS R6, R8 ;  /* 0x0000000800067213 */ /* 0x000fe20000000000 */
[----:B------:R-:W-:Y:S01]  /*4180*/  IMAD.MOV R5, RZ, RZ, -R5 ;  /* 0x000000ffff057224 */ /* 0x000fe200078e0a05 */
[----:B------:R-:W-:Y:S02]  /*4190*/  ISETP.GE.AND P0, PT, R11, RZ, PT ;  /* 0x000000ff0b00720c */ /* 0x000fe40003f06270 */
[----:B------:R-:W-:Y:S01]  /*41a0*/  IABS R11, R12 ;  /* 0x0000000c000b7213 */ /* 0x000fe20000000000 */
[----:B------:R-:W-:Y:S01]  /*41b0*/  IMAD.MOV.U32 R7, RZ, RZ, R6 ;  /* 0x000000ffff077224 */ /* 0x000fe200078e0006 */
[C---:B------:R-:W-:Y:S01]  /*41c0*/  ISETP.GT.U32.AND P4, PT, R0.reuse, R212, PT ;  /* 0x000000d40000720c */ /* 0x040fe20003f84070 */
[----:B------:R-:W-:-:S02]  /*41d0*/  IMAD R216, R0, R5, R9 ;  /* 0x0000000500d87224 */ /* 0x000fc400078e0209 */
[----:B------:R-:W-:-:S04]  /*41e0*/  IMAD.HI.U32 R5, R2, R11, RZ ;  /* 0x0000000b02057227 */ /* 0x000fc800078e00ff */
[----:B------:R-:W-:-:S04]  /*41f0*/  IMAD.HI.U32 R6, R2, R7, RZ ;  /* 0x0000000702067227 */ /* 0x000fc800078e00ff */
[----:B------:R-:W-:Y:S01]  /*4200*/  @!P6 IMAD.IADD R210, R210, 0x1, -R0 ;  /* 0x00000001d2d2e824 */ /* 0x000fe200078e0a00 */
[C---:B------:R-:W-:Y:S01]  /*4210*/  ISETP.GT.U32.AND P6, PT, R0.reuse, R216, PT ;  /* 0x000000d80000720c */ /* 0x040fe20003fc4070 */
[----:B------:R-:W-:Y:S02]  /*4220*/  IMAD.MOV R5, RZ, RZ, -R5 ;  /* 0x000000ffff057224 */ /* 0x000fe400078e0a05 */
[----:B------:R-:W-:Y:S02]  /*4230*/  IMAD.MOV R6, RZ, RZ, -R6 ;  /* 0x000000ffff067224 */ /* 0x000fe400078e0a06 */
[C---:B------:R-:W-:Y:S02]  /*4240*/  IMAD R214, R0.reuse, R5, R11 ;  /* 0x0000000500d67224 */ /* 0x040fe400078e020b */
[----:B------:R-:W-:Y:S01]  /*4250*/  IMAD R218, R0, R6, R7 ;  /* 0x0000000600da7224 */ /* 0x000fe200078e0207 */
[C---:B------:R-:W-:Y:S01]  /*4260*/  LOP3.LUT R7, R3.reuse, 0x148, RZ, 0xfc, !PT ;  /* 0x0000014803077812 */ /* 0x040fe200078efcff */
[----:B------:R-:W-:Y:S01]  /*4270*/  @!P4 IMAD.IADD R212, R212, 0x1, -R0 ;  /* 0x00000001d4d4c824 */ /* 0x000fe200078e0a00 */
[C---:B------:R-:W-:Y:S01]  /*4280*/  ISETP.GT.U32.AND P4, PT, R0.reuse, R214, PT ;  /* 0x000000d60000720c */ /* 0x040fe20003f84070 */
[----:B------:R-:W-:Y:S01]  /*4290*/  @!P5 IMAD.MOV R210, RZ, RZ, -R210 ;  /* 0x000000ffffd2d224 */ /* 0x000fe200078e0ad2 */
[----:B------:R-:W-:Y:S01]  /*42a0*/  ISETP.GT.U32.AND P5, PT, R0, R218, PT ;  /* 0x000000da0000720c */ /* 0x000fe20003fa4070 */
[----:B------:R-:W-:Y:S01]  /*42b0*/  @!P0 IMAD.MOV R204, RZ, RZ, -R204 ;  /* 0x000000ffffcc8224 */ /* 0x000fe200078e0acc */
[----:B------:R-:W-:Y:S01]  /*42c0*/  ISETP.GE.AND P0, PT, R8, RZ, PT ;  /* 0x000000ff0800720c */ /* 0x000fe20003f06270 */
[----:B------:R-:W-:Y:S01]  /*42d0*/  @!P6 IMAD.IADD R216, R216, 0x1, -R0 ;  /* 0x00000001d8d8e824 */ /* 0x000fe200078e0a00 */
[C---:B------:R-:W-:Y:S01]  /*42e0*/  LOP3.LUT R8, R3.reuse, 0x14c, RZ, 0xfc, !PT ;  /* 0x0000014c03087812 */ /* 0x040fe200078efcff */
[----:B------:R-:W-:Y:S01]  /*42f0*/  @!P3 IMAD.MOV R206, RZ, RZ, -R206 ;  /* 0x000000ffffceb224 */ /* 0x000fe200078e0ace */
[----:B------:R-:W-:Y:S01]  /*4300*/  ISETP.GE.AND P3, PT, R12, RZ, PT ;  /* 0x000000ff0c00720c */ /* 0x000fe20003f66270 */
[----:B------:R-:W-:Y:S01]  /*4310*/  @!P1 IMAD.MOV R212, RZ, RZ, -R212 ;  /* 0x000000ffffd49224 */ /* 0x000fe200078e0ad4 */
[----:B------:R-:W-:-:S02]  /*4320*/  LOP3.LUT R12, R3, 0x150, RZ, 0xfc, !PT ;  /* 0x00000150030c7812 */ /* 0x000fc400078efcff */
[----:B------:R-:W-:Y:S01]  /*4330*/  IABS R11, R8 ;  /* 0x00000008000b7213 */ /* 0x000fe20000000000 */
[--C-:B------:R-:W-:Y:S01]  /*4340*/  @!P4 IMAD.IADD R214, R214, 0x1, -R0.reuse ;  /* 0x00000001d6d6c824 */ /* 0x100fe200078e0a00 */
[----:B------:R-:W-:Y:S01]  /*4350*/  ISETP.GT.U32.AND P6, PT, R0, R216, PT ;  /* 0x000000d80000720c */ /* 0x000fe20003fc4070 */
[----:B------:R-:W-:Y:S01]  /*4360*/  @!P5 IMAD.IADD R218, R218, 0x1, -R0 ;  /* 0x00000001dadad824 */ /* 0x000fe200078e0a00 */
[----:B------:R-:W-:Y:S01]  /*4370*/  IABS R13, R12 ;  /* 0x0000000c000d7213 */ /* 0x000fe20000000000 */
[C---:B------:R-:W-:Y:S01]  /*4380*/  IMAD.HI.U32 R6, R2.reuse, R11, RZ ;  /* 0x0000000b02067227 */ /* 0x040fe200078e00ff */
[----:B------:R-:W-:Y:S02]  /*4390*/  IABS R9, R7 ;  /* 0x0000000700097213 */ /* 0x000fe40000000000 */
[----:B------:R-:W-:Y:S01]  /*43a0*/  ISETP.GE.AND P1, PT, R7, RZ, PT ;  /* 0x000000ff0700720c */ /* 0x000fe20003f26270 */
[----:B------:R-:W-:Y:S01]  /*43b0*/  IMAD.HI.U32 R7, R2, R13, RZ ;  /* 0x0000000d02077227 */ /* 0x000fe200078e00ff */
[----:B------:R-:W-:-:S02]  /*43c0*/  ISETP.GT.U32.AND P4, PT, R0, R214, PT ;  /* 0x000000d60000720c */ /* 0x000fc40003f84070 */
[----:B------:R-:W-:Y:S01]  /*43d0*/  ISETP.GT.U32.AND P5, PT, R0, R218, PT ;  /* 0x000000da0000720c */ /* 0x000fe20003fa4070 */
[----:B------:R-:W-:Y:S02]  /*43e0*/  IMAD.MOV R6, RZ, RZ, -R6 ;  /* 0x000000ffff067224 */ /* 0x000fe400078e0a06 */
[----:B------:R-:W-:-:S04]  /*43f0*/  IMAD.HI.U32 R5, R2, R9, RZ ;  /* 0x0000000902057227 */ /* 0x000fc800078e00ff */
[----:B------:R-:W-:Y:S01]  /*4400*/  @!P6 IMAD.IADD R216, R216, 0x1, -R0 ;  /* 0x00000001d8d8e824 */ /* 0x000fe200078e0a00 */
[----:B------:R-:W-:Y:S01]  /*4410*/  ISETP.GE.AND P6, PT, R8, RZ, PT ;  /* 0x000000ff0800720c */ /* 0x000fe20003fc6270 */
[----:B------:R-:W-:Y:S02]  /*4420*/  IMAD.MOV R7, RZ, RZ, -R7 ;  /* 0x000000ffff077224 */ /* 0x000fe400078e0a07 */
[C---:B------:R-:W-:Y:S01]  /*4430*/  IMAD R224, R0.reuse, R6, R11 ;  /* 0x0000000600e07224 */ /* 0x040fe200078e020b */
[C---:B------:R-:W-:Y:S01]  /*4440*/  LOP3.LUT R11, R3.reuse, 0x158, RZ, 0xfc, !PT ;  /* 0x00000158030b7812 */ /* 0x040fe200078efcff */
[----:B------:R-:W-:Y:S02]  /*4450*/  IMAD.MOV R5, RZ, RZ, -R5 ;  /* 0x000000ffff057224 */ /* 0x000fe400078e0a05 */
[C---:B------:R-:W-:Y:S01]  /*4460*/  IMAD R222, R0.reuse, R7, R13 ;  /* 0x0000000700de7224 */ /* 0x040fe200078e020d */
[C---:B------:R-:W-:Y:S01]  /*4470*/  LOP3.LUT R13, R3.reuse, 0x160, RZ, 0xfc, !PT ;  /* 0x00000160030d7812 */ /* 0x040fe200078efcff */
[----:B------:R-:W-:Y:S01]  /*4480*/  @!P2 IMAD.MOV R216, RZ, RZ, -R216 ;  /* 0x000000ffffd8a224 */ /* 0x000fe200078e0ad8 */
[C---:B------:R-:W-:Y:S01]  /*4490*/  ISETP.GT.U32.AND P2, PT, R0.reuse, R224, PT ;  /* 0x000000e00000720c */ /* 0x040fe20003f44070 */
[----:B------:R-:W-:Y:S01]  /*44a0*/  IMAD R220, R0, R5, R9 ;  /* 0x0000000500dc7224 */ /* 0x000fe200078e0209 */
[----:B------:R-:W-:Y:S01]  /*44b0*/  LOP3.LUT R5, R3, 0x154, RZ, 0xfc, !PT ;  /* 0x0000015403057812 */ /* 0x000fe200078efcff */
[--C-:B------:R-:W-:Y:S01]  /*44c0*/  @!P4 IMAD.IADD R214, R214, 0x1, -R0.reuse ;  /* 0x00000001d6d6c824 */ /* 0x100fe200078e0a00 */
[----:B------:R-:W-:Y:S01]  /*44d0*/  ISETP.GT.U32.AND P4, PT, R0, R222, PT ;  /* 0x000000de0000720c */ /* 0x000fe20003f84070 */
[----:B------:R-:W-:Y:S01]  /*44e0*/  @!P5 IMAD.IADD R218, R218, 0x1, -R0 ;  /* 0x00000001dadad824 */ /* 0x000fe200078e0a00 */
[----:B------:R-:W-:Y:S01]  /*44f0*/  ISETP.GT.U32.AND P5, PT, R0, R220, PT ;  /* 0x000000dc0000720c */ /* 0x000fe20003fa4070 */
[----:B------:R-:W-:Y:S01]  /*4500*/  @!P3 IMAD.MOV R214, RZ, RZ, -R214 ;  /* 0x000000ffffd6b224 */ /* 0x000fe200078e0ad6 */
[----:B------:R-:W-:Y:S01]  /*4510*/  IABS R9, R11 ;  /* 0x0000000b00097213 */ /* 0x000fe20000000000 */
[----:B------:R-:W-:Y:S01]  /*4520*/  @!P0 IMAD.MOV R218, RZ, RZ, -R218 ;  /* 0x000000ffffda8224 */ /* 0x000fe200078e0ada */
[----:B------:R-:W-:-:S02]  /*4530*/  IABS R7, R5 ;  /* 0x0000000500077213 */ /* 0x000fc40000000000 */
[----:B------:R-:W-:Y:S01]  /*4540*/  ISETP.GE.AND P0, PT, R12, RZ, PT ;  /* 0x000000ff0c00720c */ /* 0x000fe20003f06270 */
[----:B------:R-:W-:Y:S01]  /*4550*/  @!P2 IMAD.IADD R224, R224, 0x1, -R0 ;  /* 0x00000001e0e0a824 */ /* 0x000fe200078e0a00 */
[----:B------:R-:W-:Y:S01]  /*4560*/  LOP3.LUT R12, R3, 0x15c, RZ, 0xfc, !PT ;  /* 0x0000015c030c7812 */ /* 0x000fe200078efcff */
[----:B------:R-:W-:-:S03]  /*4570*/  IMAD.HI.U32 R6, R2, R9, RZ ;  /* 0x0000000902067227 */ /* 0x000fc600078e00ff */
[----:B------:R-:W-:Y:S01]  /*4580*/  IABS R8, R12 ;  /* 0x0000000c00087213 */ /* 0x000fe20000000000 */
[--C-:B------:R-:W-:Y:S01]  /*4590*/  @!P4 IMAD.IADD R222, R222, 0x1, -R0.reuse ;  /* 0x00000001dedec824 */ /* 0x100fe200078e0a00 */
[----:B------:R-:W-:Y:S01]  /*45a0*/  ISETP.GT.U32.AND P4, PT, R0, R224, PT ;  /* 0x000000e00000720c */ /* 0x000fe20003f84070 */
[----:B------:R-:W-:Y:S01]  /*45b0*/  @!P5 IMAD.IADD R220, R220, 0x1, -R0 ;  /* 0x00000001dcdcd824 */ /* 0x000fe200078e0a00 */
[----:B------:R-:W-:Y:S01]  /*45c0*/  ISETP.GE.AND P5, PT, R5, RZ, PT ;  /* 0x000000ff0500720c */ /* 0x000fe20003fa6270 */
[----:B------:R-:W-:Y:S01]  /*45d0*/  IMAD.HI.U32 R5, R2, R7, RZ ;  /* 0x0000000702057227 */ /* 0x000fe200078e00ff */
[C---:B------:R-:W-:Y:S02]  /*45e0*/  ISETP.GT.U32.AND P3, PT, R0.reuse, R222, PT ;  /* 0x000000de0000720c */ /* 0x040fe40003f64070 */
[----:B------:R-:W-:Y:S01]  /*45f0*/  ISETP.GT.U32.AND P2, PT, R0, R220, PT ;  /* 0x000000dc0000720c */ /* 0x000fe20003f44070 */
[----:B------:R-:W-:Y:S02]  /*4600*/  IMAD.MOV R6, RZ, RZ, -R6 ;  /* 0x000000ffff067224 */ /* 0x000fe400078e0a06 */
[----:B------:R-:W-:-:S02]  /*4610*/  IMAD.MOV R5, RZ, RZ, -R5 ;  /* 0x000000ffff057224 */ /* 0x000fc400078e0a05 */
[C---:B------:R-:W-:Y:S01]  /*4620*/  IMAD R228, R0.reuse, R6, R9 ;  /* 0x0000000600e47224 */ /* 0x040fe200078e0209 */
[----:B------:R-:W-:Y:S01]  /*4630*/  IABS R9, R13 ;  /* 0x0000000d00097213 */ /* 0x000fe20000000000 */
[----:B------:R-:W-:Y:S02]  /*4640*/  IMAD R226, R0, R5, R7 ;  /* 0x0000000500e27224 */ /* 0x000fe400078e0207 */
[----:B------:R-:W-:Y:S01]  /*4650*/  IMAD.MOV.U32 R7, RZ, RZ, R8 ;  /* 0x000000ffff077224 */ /* 0x000fe200078e0008 */
[----:B------:R-:W-:Y:S01]  /*4660*/  LOP3.LUT R8, R3, 0x164, RZ, 0xfc, !PT ;  /* 0x0000016403087812 */ /* 0x000fe200078efcff */
[----:B------:R-:W-:Y:S01]  /*4670*/  @!P4 IMAD.IADD R224, R224, 0x1, -R0 ;  /* 0x00000001e0e0c824 */ /* 0x000fe200078e0a00 */
[----:B------:R-:W-:Y:S01]  /*4680*/  ISETP.GT.U32.AND P4, PT, R0, R228, PT ;  /* 0x000000e40000720c */ /* 0x000fe20003f84070 */
[----:B------:R-:W-:-:S04]  /*4690*/  IMAD.HI.U32 R5, R2, R7, RZ ;  /* 0x0000000702057227 */ /* 0x000fc800078e00ff */
[----:B------:R-:W-:Y:S02]  /*46a0*/  IMAD.MOV R230, RZ, RZ, -R5 ;  /* 0x000000ffffe67224 */ /* 0x000fe400078e0a05 */
[----:B------:R-:W-:Y:S01]  /*46b0*/  @!P2 IMAD.IADD R220, R220, 0x1, -R0 ;  /* 0x00000001dcdca824 */ /* 0x000fe200078e0a00 */
[C---:B------:R-:W-:Y:S01]  /*46c0*/  ISETP.GT.U32.AND P2, PT, R0.reuse, R226, PT ;  /* 0x000000e20000720c */ /* 0x040fe20003f44070 */
[----:B------:R-:W-:Y:S02]  /*46d0*/  IMAD R230, R0, R230, R7 ;  /* 0x000000e600e67224 */ /* 0x000fe400078e0207 */
[----:B------:R-:W-:Y:S02]  /*46e0*/  @!P6 IMAD.MOV R224, RZ, RZ, -R224 ;  /* 0x000000ffffe0e224 */ /* 0x000fe400078e0ae0 */
[----:B------:R-:W-:Y:S01]  /*46f0*/  @!P4 IMAD.IADD R228, R228, 0x1, -R0 ;  /* 0x00000001e4e4c824 */ /* 0x000fe200078e0a00 */
[----:B------:R-:W-:Y:S01]  /*4700*/  ISETP.GT.U32.AND P6, PT, R0, R230, PT ;  /* 0x000000e60000720c */ /* 0x000fe20003fc4070 */
[----:B------:R-:W-:-:S03]  /*4710*/  IMAD.HI.U32 R5, R2, R9, RZ ;  /* 0x0000000902057227 */ /* 0x000fc600078e00ff */
[----:B------:R-:W-:Y:S01]  /*4720*/  ISETP.GT.U32.AND P4, PT, R0, R228, PT ;  /* 0x000000e40000720c */ /* 0x000fe20003f84070 */
[--C-:B------:R-:W-:Y:S01]  /*4730*/  @!P3 IMAD.IADD R222, R222, 0x1, -R0.reuse ;  /* 0x00000001dedeb824 */ /* 0x100fe200078e0a00 */
[----:B------:R-:W-:Y:S01]  /*4740*/  ISETP.GE.AND P3, PT, R11, RZ, PT ;  /* 0x000000ff0b00720c */ /* 0x000fe20003f66270 */
[----:B------:R-:W-:Y:S01]  /*4750*/  @!P2 IMAD.IADD R226, R226, 0x1, -R0 ;  /* 0x00000001e2e2a824 */ /* 0x000fe200078e0a00 */
[----:B------:R-:W-:Y:S01]  /*4760*/  IABS R11, R8 ;  /* 0x00000008000b7213 */ /* 0x000fe20000000000 */
[----:B------:R-:W-:Y:S02]  /*4770*/  IMAD.MOV R5, RZ, RZ, -R5 ;  /* 0x000000ffff057224 */ /* 0x000fe400078e0a05 */
[----:B------:R-:W-:Y:S01]  /*4780*/  @!P1 IMAD.MOV R220, RZ, RZ, -R220 ;  /* 0x000000ffffdc9224 */ /* 0x000fe200078e0adc */
[----:B------:R-:W-:Y:S01]  /*4790*/  ISETP.GE.AND P1, PT, R12, RZ, PT ;  /* 0x000000ff0c00720c */ /* 0x000fe20003f26270 */
[C---:B------:R-:W-:Y:S01]  /*47a0*/  IMAD R232, R0.reuse, R5, R9 ;  /* 0x0000000500e87224 */ /* 0x040fe200078e0209 */
[----:B------:R-:W-:Y:S01]  /*47b0*/  ISETP.GT.U32.AND P2, PT, R0, R226, PT ;  /* 0x000000e20000720c */ /* 0x000fe20003f44070 */
[----:B------:R-:W-:Y:S01]  /*47c0*/  @!P6 IMAD.IADD R230, R230, 0x1, -R0 ;  /* 0x00000001e6e6e824 */ /* 0x000fe200078e0a00 */
[----:B------:R-:W-:Y:S01]  /*47d0*/  LOP3.LUT R12, R3, 0x16c, RZ, 0xfc, !PT ;  /* 0x0000016c030c7812 */ /* 0x000fe200078efcff */
[----:B------:R-:W-:-:S03]  /*47e0*/  IMAD.HI.U32 R6, R2, R11, RZ ;  /* 0x0000000b02067227 */ /* 0x000fc600078e00ff */
[----:B------:R-:W-:Y:S01]  /*47f0*/  IABS R9, R12 ;  /* 0x0000000c00097213 */ /* 0x000fe20000000000 */
[----:B------:R-:W-:Y:S01]  /*4800*/  @!P4 IMAD.IADD R228, R228, 0x1, -R0 ;  /* 0x00000001e4e4c824 */ /* 0x000fe200078e0a00 */
[C---:B------:R-:W-:Y:S01]  /*4810*/  ISETP.GT.U32.AND P4, PT, R0.reuse, R232, PT ;  /* 0x000000e80000720c */ /* 0x040fe20003f84070 */
[----:B------:R-:W-:Y:S01]  /*4820*/  IMAD.MOV R6, RZ, RZ, -R6 ;  /* 0x000000ffff067224 */ /* 0x000fe200078e0a06 */
[C---:B------:R-:W-:Y:S01]  /*4830*/  ISETP.GT.U32.AND P6, PT, R0.reuse, R230, PT ;  /* 0x000000e60000720c */ /* 0x040fe20003fc4070 */
[----:B------:R-:W-:Y:S01]  /*4840*/  @!P0 IMAD.MOV R222, RZ, RZ, -R222 ;  /* 0x000000ffffde8224 */ /* 0x000fe200078e0ade */
[----:B------:R-:W-:Y:S01]  /*4850*/  ISETP.GE.AND P0, PT, R13, RZ, PT ;  /* 0x000000ff0d00720c */ /* 0x000fe20003f06270 */
[----:B------:R-:W-:Y:S01]  /*4860*/  IMAD R234, R0, R6, R11 ;  /* 0x0000000600ea7224 */ /* 0x000fe200078e020b */
[----:B------:R-:W-:Y:S01]  /*4870*/  LOP3.LUT R13, R3, 0x170, RZ, 0xfc, !PT ;  /* 0x00000170030d7812 */ /* 0x000fe200078efcff */
[----:B------:R-:W-:-:S03]  /*4880*/  IMAD.HI.U32 R6, R2, R9, RZ ;  /* 0x0000000902067227 */ /* 0x000fc600078e00ff */
[----:B------:R-:W-:Y:S01]  /*4890*/  IABS R11, R13 ;  /* 0x0000000d000b7213 */ /* 0x000fe20000000000 */
[----:B------:R-:W-:Y:S01]  /*48a0*/  @!P2 IMAD.IADD R226, R226, 0x1, -R0 ;  /* 0x00000001e2e2a824 */ /* 0x000fe200078e0a00 */
[----:B------:R-:W-:Y:S01]  /*48b0*/  ISETP.GE.AND P2, PT, R8, RZ, PT ;  /* 0x000000ff0800720c */ /* 0x000fe20003f46270 */
[----:B------:R-:W-:Y:S01]  /*48c0*/  IMAD.MOV R6, RZ, RZ, -R6 ;  /* 0x000000ffff067224 */ /* 0x000fe200078e0a06 */
[C---:B------:R-:W-:Y:S01]  /*48d0*/  LOP3.LUT R8, R3.reuse, 0x168, RZ, 0xfc, !PT ;  /* 0x0000016803087812 */ /* 0x040fe200078efcff */
[--C-:B------:R-:W-:Y:S02]  /*48e0*/  @!P4 IMAD.IADD R232, R232, 0x1, -R0.reuse ;  /* 0x00000001e8e8c824 */ /* 0x100fe400078e0a00 */
[----:B------:R-:W-:Y:S01]  /*48f0*/  @!P6 IMAD.IADD R230, R230, 0x1, -R0 ;  /* 0x00000001e6e6e824 */ /* 0x000fe200078e0a00 */
[----:B------:R-:W-:Y:S01]  /*4900*/  IABS R7, R8 ;  /* 0x0000000800077213 */ /* 0x000fe20000000000 */
[C---:B------:R-:W-:Y:S01]  /*4910*/  IMAD R238, R0.reuse, R6, R9 ;  /* 0x0000000600ee7224 */ /* 0x040fe200078e0209 */
[C---:B------:R-:W-:Y:S01]  /*4920*/  ISETP.GT.U32.AND P4, PT, R0.reuse, R232, PT ;  /* 0x000000e80000720c */ /* 0x040fe20003f84070 */
[----:B------:R-:W-:Y:S01]  /*4930*/  @!P5 IMAD.MOV R226, RZ, RZ, -R226 ;  /* 0x000000ffffe2d224 */ /* 0x000fe200078e0ae2 */
[C---:B------:R-:W-:Y:S01]  /*4940*/  ISETP.GT.U32.AND P5, PT, R0.reuse, R234, PT ;  /* 0x000000ea0000720c */ /* 0x040fe20003fa4070 */
[----:B------:R-:W-:Y:S01]  /*4950*/  @!P1 IMAD.MOV R230, RZ, RZ, -R230 ;  /* 0x000000ffffe69224 */ /* 0x000fe200078e0ae6 */
[----:B------:R-:W-:Y:S01]  /*4960*/  ISETP.GT.U32.AND P1, PT, R0, R238, PT ;  /* 0x000000ee0000720c */ /* 0x000fe20003f24070 */
[----:B------:R-:W-:Y:S01]  /*4970*/  IMAD.HI.U32 R5, R2, R7, RZ ;  /* 0x0000000702057227 */ /* 0x000fe200078e00ff */
[----:B------:R-:W-:-:S02]  /*4980*/  LOP3.LUT R6, R3, 0x174, RZ, 0xfc, !PT ;  /* 0x0000017403067812 */ /* 0x000fc400078efcff */
[----:B------:R-:W-:Y:S01]  /*4990*/  ISETP.GE.AND P6, PT, R12, RZ, PT ;  /* 0x000000ff0c00720c */ /* 0x000fe20003fc6270 */
[----:B------:R-:W-:Y:S01]  /*49a0*/  IMAD.MOV R5, RZ, RZ, -R5 ;  /* 0x000000ffff057224 */ /* 0x000fe200078e0a05 */
[C---:B------:R-:W-:Y:S01]  /*49b0*/  LOP3.LUT R12, R3.reuse, 0x17c, RZ, 0xfc, !PT ;  /* 0x0000017c030c7812 */ /* 0x040fe200078efcff */
[----:B------:R-:W-:Y:S01]  /*49c0*/  @!P3 IMAD.MOV R228, RZ, RZ, -R228 ;  /* 0x000000ffffe4b224 */ /* 0x000fe200078e0ae4 */
[----:B------:R-:W-:Y:S01]  /*49d0*/  ISETP.GE.AND P3, PT, R8, RZ, PT ;  /* 0x000000ff0800720c */ /* 0x000fe20003f66270 */
[----:B------:R-:W-:Y:S01]  /*49e0*/  IMAD R236, R0, R5, R7 ;  /* 0x0000000500ec7224 */ /* 0x000fe200078e0207 */
[----:B------:R-:W-:Y:S01]  /*49f0*/  IABS R7, R6 ;  /* 0x0000000600077213 */ /* 0x000fe20000000000 */
[----:B------:R-:W-:Y:S01]  /*4a00*/  IMAD.HI.U32 R5, R2, R11, RZ ;  /* 0x0000000b02057227 */ /* 0x000fe200078e00ff */
[----:B------:R-:W-:-:S03]  /*4a10*/  LOP3.LUT R8, R3, 0x178, RZ, 0xfc, !PT ;  /* 0x0000017803087812 */ /* 0x000fc600078efcff */
[--C-:B------:R-:W-:Y:S01]  /*4a20*/  @!P5 IMAD.IADD R234, R234, 0x1, -R0.reuse ;  /* 0x00000001eaead824 */ /* 0x100fe200078e0a00 */
[----:B------:R-:W-:Y:S01]  /*4a30*/  IABS R9, R8 ;  /* 0x0000000800097213 */ /* 0x000fe20000000000 */
[--C-:B------:R-:W-:Y:S01]  /*4a40*/  @!P4 IMAD.IADD R232, R232, 0x1, -R0.reuse ;  /* 0x00000001e8e8c824 */ /* 0x100fe200078e0a00 */
[----:B------:R-:W-:Y:S01]  /*4a50*/  ISETP.GT.U32.AND P4, PT, R0, R236, PT ;  /* 0x000000ec0000720c */ /* 0x000fe20003f84070 */
[----:B------:R-:W-:Y:S01]  /*4a60*/  @!P1 IMAD.IADD R238, R238, 0x1, -R0 ;  /* 0x00000001eeee9824 */ /* 0x000fe200078e0a00 */
[C---:B------:R-:W-:Y:S01]  /*4a70*/  ISETP.GT.U32.AND P5, PT, R0.reuse, R234, PT ;  /* 0x000000ea0000720c */ /* 0x040fe20003fa4070 */
[----:B------:R-:W-:Y:S02]  /*4a80*/  IMAD.MOV R5, RZ, RZ, -R5 ;  /* 0x000000ffff057224 */ /* 0x000fe400078e0a05 */
[----:B------:R-:W-:Y:S01]  /*4a90*/  @!P0 IMAD.MOV R232, RZ, RZ, -R232 ;  /* 0x000000ffffe88224 */ /* 0x000fe200078e0ae8 */
[C---:B------:R-:W-:Y:S01]  /*4aa0*/  ISETP.GT.U32.AND P1, PT, R0.reuse, R238, PT ;  /* 0x000000ee0000720c */ /* 0x040fe20003f24070 */
[----:B------:R-:W-:Y:S01]  /*4ab0*/  IMAD R240, R0, R5, R11 ;  /* 0x0000000500f07224 */ /* 0x000fe200078e020b */
[----:B------:R-:W-:Y:S01]  /*4ac0*/  IABS R11, R12 ;  /* 0x0000000c000b7213 */ /* 0x000fe20000000000 */
[----:B------:R-:W-:Y:S01]  /*4ad0*/  IMAD.HI.U32 R5, R2, R7, RZ ;  /* 0x0000000702057227 */ /* 0x000fe200078e00ff */
[----:B------:R-:W-:-:S02]  /*4ae0*/  ISETP.GE.AND P0, PT, R13, RZ, PT ;  /* 0x000000ff0d00720c */ /* 0x000fc40003f06270 */
[----:B------:R-:W-:Y:S01]  /*4af0*/  IABS R13, R15 ;  /* 0x0000000f000d7213 */ /* 0x000fe20000000000 */
[----:B------:R-:W-:Y:S02]  /*4b00*/  IMAD.MOV R5, RZ, RZ, -R5 ;  /* 0x000000ffff057224 */ /* 0x000fe400078e0a05 */
[--C-:B------:R-:W-:Y:S02]  /*4b10*/  @!P4 IMAD.IADD R236, R236, 0x1, -R0.reuse ;  /* 0x00000001ececc824 */ /* 0x100fe400078e0a00 */
[----:B------:R-:W-:Y:S01]  /*4b20*/  IMAD R242, R0, R5, R7 ;  /* 0x0000000500f27224 */ /* 0x000fe200078e0207 */
[----:B------:R-:W-:Y:S01]  /*4b30*/  IABS R7, R14 ;  /* 0x0000000e00077213 */ /* 0x000fe20000000000 */
[--C-:B------:R-:W-:Y:S01]  /*4b40*/  @!P5 IMAD.IADD R234, R234, 0x1, -R0.reuse ;  /* 0x00000001eaead824 */ /* 0x100fe200078e0a00 */
[----:B------:R-:W-:Y:S01]  /*4b50*/  ISETP.GE.AND P5, PT, R6, RZ, PT ;  /* 0x000000ff0600720c */ /* 0x000fe20003fa6270 */
[----:B------:R-:W-:Y:S01]  /*4b60*/  @!P1 IMAD.IADD R238, R238, 0x1, -R0 ;  /* 0x00000001eeee9824 */ /* 0x000fe200078e0a00 */
[----:B------:R-:W-:Y:S01]  /*4b70*/  ISETP.GT.U32.AND P4, PT, R0, R236, PT ;  /* 0x000000ec0000720c */ /* 0x000fe20003f84070 */
[----:B------:R-:W-:Y:S01]  /*4b80*/  IMAD.HI.U32 R6, R2, R11, RZ ;  /* 0x0000000b02067227 */ /* 0x000fe200078e00ff */
[----:B------:R-:W-:-:S03]  /*4b90*/  ISETP.GT.U32.AND P1, PT, R0, R242, PT ;  /* 0x000000f20000720c */ /* 0x000fc60003f24070 */
[----:B------:R-:W-:Y:S02]  /*4ba0*/  IMAD.MOV R6, RZ, RZ, -R6 ;  /* 0x000000ffff067224 */ /* 0x000fe400078e0a06 */
[----:B------:R-:W-:-:S04]  /*4bb0*/  IMAD.HI.U32 R5, R2, R9, RZ ;  /* 0x0000000902057227 */ /* 0x000fc800078e00ff */
[----:B------:R-:W-:Y:S01]  /*4bc0*/  IMAD R246, R0, R6, R11 ;  /* 0x0000000600f67224 */ /* 0x000fe200078e020b */
[----:B------:R-:W-:Y:S01]  /*4bd0*/  LOP3.LUT R11, R3, 0x188, RZ, 0xfc, !PT ;  /* 0x00000188030b7812 */ /* 0x000fe200078efcff */
[--C-:B------:R-:W-:Y:S01]  /*4be0*/  @!P4 IMAD.IADD R236, R236, 0x1, -R0.reuse ;  /* 0x00000001ececc824 */ /* 0x100fe200078e0a00 */
[----:B------:R-:W-:Y:S01]  /*4bf0*/  ISETP.GT.U32.AND P4, PT, R0, R240, PT ;  /* 0x000000f00000720c */ /* 0x000fe20003f84070 */
[----:B------:R-:W-:Y:S01]  /*4c00*/  @!P1 IMAD.IADD R242, R242, 0x1, -R0 ;  /* 0x00000001f2f29824 */ /* 0x000fe200078e0a00 */
[C---:B------:R-:W-:Y:S01]  /*4c10*/  ISETP.GT.U32.AND P1, PT, R0.reuse, R246, PT ;  /* 0x000000f60000720c */ /* 0x040fe20003f24070 */
[----:B------:R-:W-:Y:S02]  /*4c20*/  IMAD.MOV R5, RZ, RZ, -R5 ;  /* 0x000000ffff057224 */ /* 0x000fe400078e0a05 */
[----:B------:R-:W-:Y:S02]  /*4c30*/  @!P6 IMAD.MOV R238, RZ, RZ, -R238 ;  /* 0x000000ffffeee224 */ /* 0x000fe400078e0aee */
[----:B------:R-:W-:Y:S01]  /*4c40*/  IMAD R244, R0, R5, R9 ;  /* 0x0000000500f47224 */ /* 0x000fe200078e0209 */
[----:B------:R-:W-:Y:S01]  /*4c50*/  IABS R9, R11 ;  /* 0x0000000b00097213 */ /* 0x000fe20000000000 */
[----:B------:R-:W-:-:S04]  /*4c60*/  IMAD.HI.U32 R5, R2, R7, RZ ;  /* 0x0000000702057227 */ /* 0x000fc800078e00ff */
[--C-:B------:R-:W-:Y:S01]  /*4c70*/  @!P4 IMAD.IADD R240, R240, 0x1, -R0.reuse ;  /* 0x00000001f0f0c824 */ /* 0x100fe200078e0a00 */
[----:B------:R-:W-:Y:S01]  /*4c80*/  ISETP.GT.U32.AND P4, PT, R0, R244, PT ;  /* 0x000000f40000720c */ /* 0x000fe20003f84070 */
[----:B------:R-:W-:Y:S02]  /*4c90*/  @!P1 IMAD.IADD R246, R246, 0x1, -R0 ;  /* 0x00000001f6f69824 */ /* 0x000fe400078e0a00 */
[----:B------:R-:W-:Y:S02]  /*4ca0*/  IMAD.MOV R5, RZ, RZ, -R5 ;  /* 0x000000ffff057224 */ /* 0x000fe400078e0a05 */
[----:B------:R-:W-:Y:S01]  /*4cb0*/  IMAD.HI.U32 R6, R2, R13, RZ ;  /* 0x0000000d02067227 */ /* 0x000fe200078e00ff */
[----:B------:R-:W-:-:S03]  /*4cc0*/  ISETP.GT.U32.AND P1, PT, R0, R246, PT ;  /* 0x000000f60000720c */ /* 0x000fc60003f24070 */
[----:B------:R-:W-:Y:S01]  /*4cd0*/  IMAD R248, R0, R5, R7 ;  /* 0x0000000500f87224 */ /* 0x000fe200078e0207 */
[----:B------:R-:W-:Y:S01]  /*4ce0*/  LOP3.LUT R7, R3, 0x194, RZ, 0xfc, !PT ;  /* 0x0000019403077812 */ /* 0x000fe200078efcff */
[----:B------:R-:W-:-:S03]  /*4cf0*/  IMAD.HI.U32 R5, R2, R9, RZ ;  /* 0x0000000902057227 */ /* 0x000fc600078e00ff */
[----:B------:R-:W-:Y:S01]  /*4d00*/  ISETP.GT.U32.AND P6, PT, R0, R248, PT ;  /* 0x000000f80000720c */ /* 0x000fe20003fc4070 */
[--C-:B------:R-:W-:Y:S01]  /*4d10*/  @!P4 IMAD.IADD R244, R244, 0x1, -R0.reuse ;  /* 0x00000001f4f4c824 */ /* 0x100fe200078e0a00 */
[----:B------:R-:W-:Y:S01]  /*4d20*/  ISETP.GT.U32.AND P4, PT, R0, R240, PT ;  /* 0x000000f00000720c */ /* 0x000fe20003f84070 */
[----:B------:R-:W-:Y:S01]  /*4d30*/  IMAD.MOV R5, RZ, RZ, -R5 ;  /* 0x000000ffff057224 */ /* 0x000fe200078e0a05 */
[----:B------:R-:W-:Y:S01]  /*4d40*/  IABS R73, R7 ;  /* 0x0000000700497213 */ /* 0x000fe20000000000 */
[----:B------:R-:W-:Y:S01]  /*4d50*/  @!P1 IMAD.IADD R246, R246, 0x1, -R0 ;  /* 0x00000001f6f69824 */ /* 0x000fe200078e0a00 */
[----:B------:R-:W-:Y:S01]  /*4d60*/  ISETP.GE.AND P1, PT, R12, RZ, PT ;  /* 0x000000ff0c00720c */ /* 0x000fe20003f26270 */
[----:B------:R-:W-:Y:S01]  /*4d70*/  IMAD R252, R0, R5, R9 ;  /* 0x0000000500fc7224 */ /* 0x000fe200078e0209 */
[----:B------:R-:W-:Y:S01]  /*4d80*/  LOP3.LUT R12, R3, 0x1a0, RZ, 0xfc, !PT ;  /* 0x000001a0030c7812 */ /* 0x000fe200078efcff */
[----:B------:R-:W-:-:S03]  /*4d90*/  IMAD.HI.U32 R5, R2, R65, RZ ;  /* 0x0000004102057227 */ /* 0x000fc600078e00ff */
[----:B------:R-:W-:Y:S01]  /*4da0*/  IABS R85, R12 ;  /* 0x0000000c00557213 */ /* 0x000fe20000000000 */
[----:B------:R-:W-:Y:S02]  /*4db0*/  IMAD.MOV R5, RZ, RZ, -R5 ;  /* 0x000000ffff057224 */ /* 0x000fe400078e0a05 */
[----:B------:R-:W-:Y:S01]  /*4dc0*/  @!P3 IMAD.MOV R236, RZ, RZ, -R236 ;  /* 0x000000ffffecb224 */ /* 0x000fe200078e0aec */
[----:B------:R-:W-:Y:S01]  /*4dd0*/  ISETP.GT.U32.AND P3, PT, R0, R244, PT ;  /* 0x000000f40000720c */ /* 0x000fe20003f64070 */
[--C-:B------:R-:W-:Y:S02]  /*4de0*/  @!P4 IMAD.IADD R240, R240, 0x1, -R0.reuse ;  /* 0x00000001f0f0c824 */ /* 0x100fe400078e0a00 */
[----:B------:R-:W-:Y:S01]  /*4df0*/  @!P6 IMAD.IADD R248, R248, 0x1, -R0 ;  /* 0x00000001f8f8e824 */ /* 0x000fe200078e0a00 */
[----:B------:R-:W-:Y:S01]  /*4e00*/  ISETP.GE.AND P6, PT, R14, RZ, PT ;  /* 0x000000ff0e00720c */ /* 0x000fe20003fc6270 */
[----:B------:R-:W-:Y:S01]  /*4e10*/  IMAD R65, R0, R5, R65 ;  /* 0x0000000500417224 */ /* 0x000fe200078e0241 */
[----:B------:R-:W-:Y:S01]  /*4e20*/  LOP3.LUT R14, R3, 0x1a8, RZ, 0xfc, !PT ;  /* 0x000001a8030e7812 */ /* 0x000fe200078efcff */
[----:B------:R-:W-:-:S02]  /*4e30*/  IMAD.MOV R6, RZ, RZ, -R6 ;  /* 0x000000ffff067224 */ /* 0x000fc400078e0a06 */
[----:B------:R-:W-:Y:S01]  /*4e40*/  @!P0 IMAD.MOV R240, RZ, RZ, -R240 ;  /* 0x000000fffff08224 */ /* 0x000fe200078e0af0 */
[C---:B------:R-:W-:Y:S01]  /*4e50*/  ISETP.GT.U32.AND P0, PT, R0.reuse, R248, PT ;  /* 0x000000f80000720c */ /* 0x040fe20003f04070 */
[----:B------:R-:W-:Y:S01]  /*4e60*/  @!P1 IMAD.MOV R246, RZ, RZ, -R246 ;  /* 0x000000fffff69224 */ /* 0x000fe200078e0af6 */
[C---:B------:R-:W-:Y:S01]  /*4e70*/  ISETP.GT.U32.AND P1, PT, R0.reuse, R65, PT ;  /* 0x000000410000720c */ /* 0x040fe20003f24070 */
[C---:B------:R-:W-:Y:S01]  /*4e80*/  IMAD R250, R0.reuse, R6, R13 ;  /* 0x0000000600fa7224 */ /* 0x040fe200078e020d */
[----:B------:R-:W-:Y:S01]  /*4e90*/  LOP3.LUT R6, R3, 0x190, RZ, 0xfc, !PT ;  /* 0x0000019003067812 */ /* 0x000fe200078efcff */
[----:B------:R-:W-:Y:S01]  /*4ea0*/  @!P2 IMAD.MOV R234, RZ, RZ, -R234 ;  /* 0x000000ffffeaa224 */ /* 0x000fe200078e0aea */
[----:B------:R-:W-:Y:S01]  /*4eb0*/  ISETP.GT.U32.AND P2, PT, R0, R242, PT ;  /* 0x000000f20000720c */ /* 0x000fe20003f44070 */
[----:B------:R-:W-:Y:S01]  /*4ec0*/  @!P3 IMAD.IADD R244, R244, 0x1, -R0 ;  /* 0x00000001f4f4b824 */ /* 0x000fe200078e0a00 */
[----:B------:R-:W-:Y:S02]  /*4ed0*/  IABS R69, R6 ;  /* 0x0000000600457213 */ /* 0x000fe40000000000 */
[----:B------:R-:W-:-:S02]  /*4ee0*/  ISETP.GT.U32.AND P3, PT, R0, R252, PT ;  /* 0x000000fc0000720c */ /* 0x000fc40003f64070 */
[----:B------:R-:W-:Y:S01]  /*4ef0*/  ISETP.GT.U32.AND P4, PT, R0, R250, PT ;  /* 0x000000fa0000720c */ /* 0x000fe20003f84070 */
[----:B------:R-:W-:Y:S01]  /*4f00*/  IMAD.HI.U32 R5, R2, R69, RZ ;  /* 0x0000004502057227 */ /* 0x000fe200078e00ff */
[----:B------:R-:W-:-:S03]  /*4f10*/  LOP3.LUT R13, R3, 0x1a4, RZ, 0xfc, !PT ;  /* 0x000001a4030d7812 */ /* 0x000fc600078efcff */
[--C-:B------:R-:W-:Y:S01]  /*4f20*/  @!P0 IMAD.IADD R248, R248, 0x1, -R0.reuse ;  /* 0x00000001f8f88824 */ /* 0x100fe200078e0a00 */
[----:B------:R-:W-:Y:S01]  /*4f30*/  ISETP.GE.AND P0, PT, R17, RZ, PT ;  /* 0x000000ff1100720c */ /* 0x000fe20003f06270 */
[----:B------:R-:W-:Y:S01]  /*4f40*/  @!P1 IMAD.IADD R65, R65, 0x1, -R0 ;  /* 0x0000000141419824 */ /* 0x000fe200078e0a00 */
[----:B------:R-:W-:Y:S01]  /*4f50*/  IABS R9, R13 ;  /* 0x0000000d00097213 */ /* 0x000fe20000000000 */
[----:B------:R-:W-:Y:S01]  /*4f60*/  IMAD.MOV R5, RZ, RZ, -R5 ;  /* 0x000000ffff057224 */ /* 0x000fe200078e0a05 */
[----:B------:R-:W-:Y:S01]  /*4f70*/  ISETP.GE.AND P1, PT, R7, RZ, PT ;  /* 0x000000ff0700720c */ /* 0x000fe20003f26270 */
[----:B------:R-:W-:Y:S01]  /*4f80*/  @!P6 IMAD.MOV R248, RZ, RZ, -R248 ;  /* 0x000000fffff8e224 */ /* 0x000fe200078e0af8 */
[----:B------:R-:W-:Y:S01]  /*4f90*/  ISETP.GT.U32.AND P6, PT, R0, R65, PT ;  /* 0x000000410000720c */ /* 0x000fe20003fc4070 */
[----:B------:R-:W-:Y:S01]  /*4fa0*/  @!P2 IMAD.IADD R242, R242, 0x1, -R0 ;  /* 0x00000001f2f2a824 */ /* 0x000fe200078e0a00 */
[----:B------:R-:W-:Y:S01]  /*4fb0*/  ISETP.GE.AND P2, PT, R8, RZ, PT ;  /* 0x000000ff0800720c */ /* 0x000fe20003f46270 */
[----:B------:R-:W-:Y:S01]  /*4fc0*/  IMAD R69, R0, R5, R69 ;  /* 0x0000000500457224 */ /* 0x000fe200078e0245 */
[C---:B------:R-:W-:Y:S01]  /*4fd0*/  LOP3.LUT R8, R3.reuse, 0x198, RZ, 0xfc, !PT ;  /* 0x0000019803087812 */ /* 0x040fe200078efcff */
[----:B------:R-:W-:Y:S01]  /*4fe0*/  IMAD.HI.U32 R5, R2, R73, RZ ;  /* 0x0000004902057227 */ /* 0x000fe200078e00ff */
[----:B------:R-:W-:-:S02]  /*4ff0*/  LOP3.LUT R17, R3, 0x1b8, RZ, 0xfc, !PT ;  /* 0x000001b803117812 */ /* 0x000fc400078efcff */
[----:B------:R-:W-:Y:S01]  /*5000*/  IABS R77, R8 ;  /* 0x00000008004d7213 */ /* 0x000fe20000000000 */
[----:B------:R-:W-:Y:S02]  /*5010*/  @!P3 IMAD.IADD R252, R252, 0x1, -R0 ;  /* 0x00000001fcfcb824 */ /* 0x000fe400078e0a00 */
[----:B------:R-:W-:Y:S02]  /*5020*/  IMAD.MOV R5, RZ, RZ, -R5 ;  /* 0x000000ffff057224 */ /* 0x000fe400078e0a05 */
[----:B------:R-:W-:Y:S01]  /*5030*/  @!P5 IMAD.MOV R242, RZ, RZ, -R242 ;  /* 0x000000fffff2d224 */ /* 0x000fe200078e0af2 */
[----:B------:R-:W-:Y:S01]  /*5040*/  ISETP.GT.U32.AND P5, PT, R0, R252, PT ;  /* 0x000000fc0000720c */ /* 0x000fe20003fa4070 */
[--C-:B------:R-:W-:Y:S01]  /*5050*/  @!P4 IMAD.IADD R250, R250, 0x1, -R0.reuse ;  /* 0x00000001fafac824 */ /* 0x100fe200078e0a00 */
[----:B------:R-:W-:Y:S01]  /*5060*/  ISETP.GE.AND P4, PT, R15, RZ, PT ;  /* 0x000000ff0f00720c */ /* 0x000fe20003f86270 */
[C---:B------:R-:W-:Y:S01]  /*5070*/  IMAD R73, R0.reuse, R5, R73 ;  /* 0x0000000500497224 */ /* 0x040fe200078e0249 */
[----:B------:R-:W-:Y:S01]  /*5080*/  LOP3.LUT R15, R3, 0x1b4, RZ, 0xfc, !PT ;  /* 0x000001b4030f7812 */ /* 0x000fe200078efcff */
[----:B------:R-:W-:Y:S01]  /*5090*/  @!P6 IMAD.IADD R65, R65, 0x1, -R0 ;  /* 0x000000014141e824 */ /* 0x000fe200078e0a00 */
[C---:B------:R-:W-:Y:S01]  /*50a0*/  ISETP.GT.U32.AND P3, PT, R0.reuse, R250, PT ;  /* 0x000000fa0000720c */ /* 0x040fe20003f64070 */
[----:B------:R-:W-:Y:S01]  /*50b0*/  @!P2 IMAD.MOV R244, RZ, RZ, -R244 ;  /* 0x000000fffff4a224 */ /* 0x000fe200078e0af4 */
[----:B------:R-:W-:Y:S01]  /*50c0*/  ISETP.GT.U32.AND P6, PT, R0, R73, PT ;  /* 0x000000490000720c */ /* 0x000fe20003fc4070 */
[----:B------:R-:W-:Y:S01]  /*50d0*/  IMAD.HI.U32 R5, R2, R77, RZ ;  /* 0x0000004d02057227 */ /* 0x000fe200078e00ff */
[----:B------:R-:W-:-:S02]  /*50e0*/  ISETP.GE.AND P2, PT, R11, RZ, PT ;  /* 0x000000ff0b00720c */ /* 0x000fc40003f46270 */
[----:B------:R-:W-:Y:S01]  /*50f0*/  LOP3.LUT R11, R3, 0x19c, RZ, 0xfc, !PT ;  /* 0x0000019c030b7812 */ /* 0x000fe200078efcff */
[----:B------:R-:W-:Y:S02]  /*5100*/  IMAD.MOV R5, RZ, RZ, -R5 ;  /* 0x000000ffff057224 */ /* 0x000fe400078e0a05 */
[--C-:B------:R-:W-:Y:S01]  /*5110*/  @!P5 IMAD.IADD R252, R252, 0x1, -R0.reuse ;  /* 0x00000001fcfcd824 */ /* 0x100fe200078e0a00 */
[----:B------:R-:W-:Y:S01]  /*5120*/  IABS R81, R11 ;  /* 0x0000000b00517213 */ /* 0x000fe20000000000 */
[C---:B------:R-:W-:Y:S01]  /*5130*/  IMAD R77, R0.reuse, R5, R77 ;  /* 0x00000005004d7224 */ /* 0x040fe200078e024d */
[----:B------:R-:W-:Y:S01]  /*5140*/  ISETP.GT.U32.AND P5, PT, R0, R69, PT ;  /* 0x000000450000720c */ /* 0x000fe20003fa4070 */
[----:B------:R-:W-:Y:S01]  /*5150*/  @!P3 IMAD.IADD R250, R250, 0x1, -R0 ;  /* 0x00000001fafab824 */ /* 0x000fe200078e0a00 */
[----:B------:R-:W-:Y:S01]  /*5160*/  ISETP.GE.AND P3, PT, R6, RZ, PT ;  /* 0x000000ff0600720c */ /* 0x000fe20003f66270 */
[----:B------:R-:W-:-:S04]  /*5170*/  IMAD.HI.U32 R5, R2, R81, RZ ;  /* 0x0000005102057227 */ /* 0x000fc800078e00ff */
[----:B------:R-:W-:Y:S01]  /*5180*/  @!P6 IMAD.IADD R73, R73, 0x1, -R0 ;  /* 0x000000014949e824 */ /* 0x000fe200078e0a00 */
[----:B------:R-:W-:Y:S01]  /*5190*/  ISETP.GE.AND P6, PT, R8, RZ, PT ;  /* 0x000000ff0800720c */ /* 0x000fe20003fc6270 */
[----:B------:R-:W-:Y:S01]  /*51a0*/  IMAD.HI.U32 R6, R2, R85, RZ ;  /* 0x0000005502067227 */ /* 0x000fe200078e00ff */
[----:B------:R-:W-:-:S03]  /*51b0*/  LOP3.LUT R8, R3, 0x1ac, RZ, 0xfc, !PT ;  /* 0x000001ac03087812 */ /* 0x000fc600078efcff */
[----:B------:R-:W-:Y:S02]  /*51c0*/  IMAD.MOV R5, RZ, RZ, -R5 ;  /* 0x000000ffff057224 */ /* 0x000fe400078e0a05 */
[----:B------:R-:W-:Y:S01]  /*51d0*/  @!P4 IMAD.MOV R250, RZ, RZ, -R250 ;  /* 0x000000fffffac224 */ /* 0x000fe200078e0afa */
[----:B------:R-:W-:Y:S01]  /*51e0*/  ISETP.GT.U32.AND P4, PT, R0, R73, PT ;  /* 0x000000490000720c */ /* 0x000fe20003f84070 */
[----:B------:R-:W-:-:S04]  /*51f0*/  IMAD.HI.U32 R7, R2, R9, RZ ;  /* 0x0000000902077227 */ /* 0x000fc800078e00ff */
[----:B------:R-:W-:Y:S02]  /*5200*/  IMAD.MOV R6, RZ, RZ, -R6 ;  /* 0x000000ffff067224 */ /* 0x000fe400078e0a06 */
[C---:B------:R-:W-:Y:S01]  /*5210*/  IMAD R81, R0.reuse, R5, R81 ;  /* 0x0000000500517224 */ /* 0x040fe200078e0251 */
[----:B------:R-:W-:Y:S01]  /*5220*/  IABS R5, R14 ;  /* 0x0000000e00057213 */ /* 0x000fe20000000000 */
[----:B------:R-:W-:Y:S02]  /*5230*/  @!P5 IMAD.IADD R69, R69, 0x1, -R0 ;  /* 0x000000014545d824 */ /* 0x000fe400078e0a00 */
[----:B------:R-:W-:Y:S02]  /*5240*/  IMAD.MOV R7, RZ, RZ, -R7 ;  /* 0x000000ffff077224 */ /* 0x000fe400078e0a07 */
[C---:B------:R-:W-:Y:S01]  /*5250*/  IMAD R85, R0.reuse, R6, R85 ;  /* 0x0000000600557224 */ /* 0x040fe200078e0255 */
[C---:B------:R-:W-:Y:S01]  /*5260*/  ISETP.GT.U32.AND P5, PT, R0.reuse, R69, PT ;  /* 0x000000450000720c */ /* 0x040fe20003fa4070 */
[----:B------:R-:W-:Y:S01]  /*5270*/  @!P2 IMAD.MOV R252, RZ, RZ, -R252 ;  /* 0x000000fffffca224 */ /* 0x000fe200078e0afc */
[C---:B------:R-:W-:Y:S01]  /*5280*/  ISETP.GT.U32.AND P2, PT, R0.reuse, R81, PT ;  /* 0x000000510000720c */ /* 0x040fe20003f44070 */
[C---:B------:R-:W-:Y:S01]  /*5290*/  IMAD R160, R0.reuse, R7, R9 ;  /* 0x0000000700a07224 */ /* 0x040fe200078e0209 */
[----:B------:R-:W-:Y:S01]  /*52a0*/  IABS R6, R8 ;  /* 0x0000000800067213 */ /* 0x000fe20000000000 */
[----:B------:R-:W-:Y:S01]  /*52b0*/  @!P0 IMAD.MOV R65, RZ, RZ, -R65 ;  /* 0x000000ffff418224 */ /* 0x000fe200078e0a41 */
[----:B------:R-:W-:Y:S01]  /*52c0*/  ISETP.GT.U32.AND P0, PT, R0, R85, PT ;  /* 0x000000550000720c */ /* 0x000fe20003f04070 */
[----:B------:R-:W-:-:S02]  /*52d0*/  IMAD.MOV.U32 R7, RZ, RZ, R5 ;  /* 0x000000ffff077224 */ /* 0x000fc400078e0005 */
[----:B------:R-:W-:Y:S01]  /*52e0*/  @!P4 IMAD.IADD R73, R73, 0x1, -R0 ;  /* 0x000000014949c824 */ /* 0x000fe200078e0a00 */
[----:B------:R-:W-:Y:S01]  /*52f0*/  ISETP.GT.U32.AND P4, PT, R0, R160, PT ;  /* 0x000000a00000720c */ /* 0x000fe20003f84070 */
[----:B------:R-:W-:-:S04]  /*5300*/  IMAD.HI.U32 R5, R2, R7, RZ ;  /* 0x0000000702057227 */ /* 0x000fc800078e00ff */
[--C-:B------:R-:W-:Y:S01]  /*5310*/  @!P2 IMAD.IADD R81, R81, 0x1, -R0.reuse ;  /* 0x000000015151a824 */ /* 0x100fe200078e0a00 */
[----:B------:R-:W-:Y:S01]  /*5320*/  ISETP.GE.AND P2, PT, R13, RZ, PT ;  /* 0x000000ff0d00720c */ /* 0x000fe20003f46270 */
[----:B------:R-:W-:Y:S01]  /*5330*/  IMAD.MOV R5, RZ, RZ, -R5 ;  /* 0x000000ffff057224 */ /* 0x000fe200078e0a05 */
[----:B------:R-:W-:Y:S01]  /*5340*/  LOP3.LUT R13, R3, 0x1b0, RZ, 0xfc, !PT ;  /* 0x000001b0030d7812 */ /* 0x000fe200078efcff */
[--C-:B------:R-:W-:Y:S01]  /*5350*/  @!P5 IMAD.IADD R69, R69, 0x1, -R0.reuse ;  /* 0x000000014545d824 */ /* 0x100fe200078e0a00 */
[C---:B------:R-:W-:Y:S01]  /*5360*/  ISETP.GT.U32.AND P5, PT, R0.reuse, R77, PT ;  /* 0x0000004d0000720c */ /* 0x040fe20003fa4070 */
[----:B------:R-:W-:Y:S01]  /*5370*/  @!P0 IMAD.IADD R85, R85, 0x1, -R0 ;  /* 0x0000000155558824 */ /* 0x000fe200078e0a00 */
[C---:B------:R-:W-:Y:S01]  /*5380*/  ISETP.GT.U32.AND P0, PT, R0.reuse, R81, PT ;  /* 0x000000510000720c */ /* 0x040fe20003f04070 */
[----:B------:R-:W-:Y:S01]  /*5390*/  IMAD R158, R0, R5, R7 ;  /* 0x00000005009e7224 */ /* 0x000fe200078e0207 */
[----:B------:R-:W-:Y:S01]  /*53a0*/  IABS R9, R13 ;  /* 0x0000000d00097213 */ /* 0x000fe20000000000 */
[----:B------:R-:W-:-:S02]  /*53b0*/  IMAD.MOV.U32 R7, RZ, RZ, R6 ;  /* 0x000000ffff077224 */ /* 0x000fc400078e0006 */
[----:B------:R-:W-:Y:S01]  /*53c0*/  @!P4 IMAD.IADD R160, R160, 0x1, -R0 ;  /* 0x00000001a0a0c824 */ /* 0x000fe200078e0a00 */
[----:B------:R-:W-:Y:S01]  /*53d0*/  ISETP.GT.U32.AND P4, PT, R0, R85, PT ;  /* 0x000000550000720c */ /* 0x000fe20003f84070 */
[----:B------:R-:W-:-:S04]  /*53e0*/  IMAD.HI.U32 R5, R2, R7, RZ ;  /* 0x0000000702057227 */ /* 0x000fc800078e00ff */
[----:B------:R-:W-:Y:S02]  /*53f0*/  IMAD.MOV R5, RZ, RZ, -R5 ;  /* 0x000000ffff057224 */ /* 0x000fe400078e0a05 */
[--C-:B------:R-:W-:Y:S02]  /*5400*/  @!P5 IMAD.IADD R77, R77, 0x1, -R0.reuse ;  /* 0x000000014d4dd824 */ /* 0x100fe400078e0a00 */
[--C-:B------:R-:W-:Y:S01]  /*5410*/  @!P0 IMAD.IADD R81, R81, 0x1, -R0.reuse ;  /* 0x0000000151518824 */ /* 0x100fe200078e0a00 */
[C---:B------:R-:W-:Y:S01]  /*5420*/  ISETP.GT.U32.AND P0, PT, R0.reuse, R158, PT ;  /* 0x0000009e0000720c */ /* 0x040fe20003f04070 */
[C---:B------:R-:W-:Y:S01]  /*5430*/  IMAD R156, R0.reuse, R5, R7 ;  /* 0x00000005009c7224 */ /* 0x040fe200078e0207 */
[----:B------:R-:W-:Y:S01]  /*5440*/  ISETP.GT.U32.AND P5, PT, R0, R77, PT ;  /* 0x0000004d0000720c */ /* 0x000fe20003fa4070 */
[----:B------:R-:W-:Y:S01]  /*5450*/  @!P4 IMAD.IADD R85, R85, 0x1, -R0 ;  /* 0x000000015555c824 */ /* 0x000fe200078e0a00 */
[----:B------:R-:W-:Y:S01]  /*5460*/  IABS R7, R15 ;  /* 0x0000000f00077213 */ /* 0x000fe20000000000 */
[----:B------:R-:W-:Y:S01]  /*5470*/  IMAD.HI.U32 R5, R2, R9, RZ ;  /* 0x0000000902057227 */ /* 0x000fe200078e00ff */
[----:B------:R-:W-:-:S03]  /*5480*/  ISETP.GT.U32.AND P4, PT, R0, R156, PT ;  /* 0x0000009c0000720c */ /* 0x000fc60003f84070 */
[----:B------:R-:W-:Y:S01]  /*5490*/  @!P1 IMAD.MOV R73, RZ, RZ, -R73 ;  /* 0x000000ffff499224 */ /* 0x000fe200078e0a49 */
[----:B------:R-:W-:Y:S01]  /*54a0*/  ISETP.GT.U32.AND P1, PT, R0, R160, PT ;  /* 0x000000a00000720c */ /* 0x000fe20003f24070 */
[----:B------:R-:W-:Y:S01]  /*54b0*/  @!P3 IMAD.MOV R69, RZ, RZ, -R69 ;  /* 0x000000ffff45b224 */ /* 0x000fe200078e0a45 */
[----:B------:R-:W-:Y:S01]  /*54c0*/  ISETP.GE.AND P3, PT, R11, RZ, PT ;  /* 0x000000ff0b00720c */ /* 0x000fe20003f66270 */
[--C-:B------:R-:W-:Y:S01]  /*54d0*/  @!P0 IMAD.IADD R158, R158, 0x1, -R0.reuse ;  /* 0x000000019e9e8824 */ /* 0x100fe200078e0a00 */
[----:B------:R-:W-:Y:S01]  /*54e0*/  ISETP.GE.AND P0, PT, R8, RZ, PT ;  /* 0x000000ff0800720c */ /* 0x000fe20003f06270 */
[--C-:B------:R-:W-:Y:S01]  /*54f0*/  @!P5 IMAD.IADD R77, R77, 0x1, -R0.reuse ;  /* 0x000000014d4dd824 */ /* 0x100fe200078e0a00 */
[----:B------:R-:W-:Y:S01]  /*5500*/  ISETP.GE.AND P5, PT, R12, RZ, PT ;  /* 0x000000ff0c00720c */ /* 0x000fe20003fa6270 */
[----:B------:R-:W-:Y:S01]  /*5510*/  IMAD.MOV R12, RZ, RZ, -R5 ;  /* 0x000000ffff0c7224 */ /* 0x000fe200078e0a05 */
[----:B------:R-:W-:Y:S01]  /*5520*/  LOP3.LUT R8, R3, 0x1bc, RZ, 0xfc, !PT ;  /* 0x000001bc03087812 */ /* 0x000fe200078efcff */
[----:B------:R-:W-:Y:S01]  /*5530*/  @!P4 IMAD.IADD R156, R156, 0x1, -R0 ;  /* 0x000000019c9cc824 */ /* 0x000fe200078e0a00 */
[----:B------:R-:W-:Y:S01]  /*5540*/  ISETP.GT.U32.AND P4, PT, R0, R158, PT ;  /* 0x0000009e0000720c */ /* 0x000fe20003f84070 */
[----:B------:R-:W-:Y:S01]  /*5550*/  IMAD.HI.U32 R5, R2, R7, RZ ;  /* 0x0000000702057227 */ /* 0x000fe200078e00ff */
[----:B------:R-:W-:-:S03]  /*5560*/  IABS R11, R17 ;  /* 0x00000011000b7213 */ /* 0x000fc60000000000 */
[C---:B------:R-:W-:Y:S02]  /*5570*/  IMAD R12, R0.reuse, R12, R9 ;  /* 0x0000000c000c7224 */ /* 0x040fe400078e0209 */
[----:B------:R-:W-:Y:S02]  /*5580*/  IMAD.MOV R5, RZ, RZ, -R5 ;  /* 0x000000ffff057224 */ /* 0x000fe400078e0a05 */
[----:B------:R-:W-:Y:S01]  /*5590*/  @!P6 IMAD.MOV R77, RZ, RZ, -R77 ;  /* 0x000000ffff4de224 */ /* 0x000fe200078e0a4d */
[C---:B------:R-:W-:Y:S01]  /*55a0*/  ISETP.GT.U32.AND P6, PT, R0.reuse, R12, PT ;  /* 0x0000000c0000720c */ /* 0x040fe20003fc4070 */
[----:B------:R-:W-:Y:S01]  /*55b0*/  IMAD R154, R0, R5, R7 ;  /* 0x00000005009a7224 */ /* 0x000fe200078e0207 */
[----:B------:R-:W-:Y:S01]  /*55c0*/  IABS R7, R8 ;  /* 0x0000000800077213 */ /* 0x000fe20000000000 */
[--C-:B------:R-:W-:Y:S02]  /*55d0*/  @!P4 IMAD.IADD R158, R158, 0x1, -R0.reuse ;  /* 0x000000019e9ec824 */ /* 0x100fe400078e0a00 */
[----:B------:R-:W-:Y:S01]  /*55e0*/  @!P1 IMAD.IADD R160, R160, 0x1, -R0 ;  /* 0x00000001a0a09824 */ /* 0x000fe200078e0a00 */
[----:B------:R-:W-:Y:S01]  /*55f0*/  ISETP.GT.U32.AND P4, PT, R0, R154, PT ;  /* 0x0000009a0000720c */ /* 0x000fe20003f84070 */
[----:B------:R-:W-:Y:S01]  /*5600*/  IMAD.HI.U32 R5, R2, R7, RZ ;  /* 0x0000000702057227 */ /* 0x000fe200078e00ff */
[----:B------:R-:W-:-:S03]  /*5610*/  ISETP.GE.AND P1, PT, R14, RZ, PT ;  /* 0x000000ff0e00720c */ /* 0x000fc60003f26270 */
[----:B------:R-:W-:Y:S02]  /*5620*/  IMAD.MOV R5, RZ, RZ, -R5 ;  /* 0x000000ffff057224 */ /* 0x000fe400078e0a05 */
[--C-:B------:R-:W-:Y:S02]  /*5630*/  @!P6 IMAD.IADD R12, R12, 0x1, -R0.reuse ;  /* 0x000000010c0ce824 */ /* 0x100fe400078e0a00 */
[C---:B------:R-:W-:Y:S02]  /*5640*/  IMAD R152, R0.reuse, R5, R7 ;  /* 0x0000000500987224 */ /* 0x040fe400078e0207 */
[----:B------:R-:W-:Y:S01]  /*5650*/  @!P3 IMAD.MOV R81, RZ, RZ, -R81 ;  /* 0x000000ffff51b224 */ /* 0x000fe200078e0a51 */
[----:B------:R-:W-:Y:S01]  /*5660*/  ISETP.GT.U32.AND P3, PT, R0, R156, PT ;  /* 0x0000009c0000720c */ /* 0x000fe20003f64070 */
[----:B------:R-:W-:Y:S01]  /*5670*/  @!P4 IMAD.IADD R154, R154, 0x1, -R0 ;  /* 0x000000019a9ac824 */ /* 0x000fe200078e0a00 */
[C---:B------:R-:W-:Y:S01]  /*5680*/  ISETP.GT.U32.AND P4, PT, R0.reuse, R12, PT ;  /* 0x0000000c0000720c */ /* 0x040fe20003f84070 */
[----:B------:R-:W-:Y:S01]  /*5690*/  @!P5 IMAD.MOV R85, RZ, RZ, -R85 ;  /* 0x000000ffff55d224 */ /* 0x000fe200078e0a55 */
[----:B------:R-:W-:Y:S01]  /*56a0*/  ISETP.GE.AND P5, PT, R13, RZ, PT ;  /* 0x000000ff0d00720c */ /* 0x000fe20003fa6270 */
[----:B------:R-:W-:Y:S01]  /*56b0*/  @!P1 IMAD.MOV R158, RZ, RZ, -R158 ;  /* 0x000000ffff9e9224 */ /* 0x000fe200078e0a9e */
[----:B------:R-:W-:Y:S01]  /*56c0*/  ISETP.GT.U32.AND P1, PT, R0, R154, PT ;  /* 0x0000009a0000720c */ /* 0x000fe20003f24070 */
[----:B------:R-:W-:Y:S01]  /*56d0*/  IMAD.HI.U32 R6, R2, R11, RZ ;  /* 0x0000000b02067227 */ /* 0x000fe200078e00ff */
[----:B------:R-:W-:-:S03]  /*56e0*/  LOP3.LUT R13, R3, 0x1c0, RZ, 0xfc, !PT ;  /* 0x000001c0030d7812 */ /* 0x000fc600078efcff */
[----:B------:R-:W-:Y:S01]  /*56f0*/  IMAD.MOV R6, RZ, RZ, -R6 ;  /* 0x000000ffff067224 */ /* 0x000fe200078e0a06 */
[----:B------:R-:W-:Y:S01]  /*5700*/  IABS R9, R13 ;  /* 0x0000000d00097213 */ /* 0x000fe20000000000 */
[--C-:B------:R-:W-:Y:S01]  /*5710*/  @!P3 IMAD.IADD R156, R156, 0x1, -R0.reuse ;  /* 0x000000019c9cb824 */ /* 0x100fe200078e0a00 */
[----:B------:R-:W-:Y:S01]  /*5720*/  ISETP.GE.AND P3, PT, R17, RZ, PT ;  /* 0x000000ff1100720c */ /* 0x000fe20003f66270 */
[----:B------:R-:W-:Y:S01]  /*5730*/  @!P4 IMAD.IADD R12, R12, 0x1, -R0 ;  /* 0x000000010c0cc824 */ /* 0x000fe200078e0a00 */
[C---:B------:R-:W-:Y:S01]  /*5740*/  ISETP.GT.U32.AND P4, PT, R0.reuse, R152, PT ;  /* 0x000000980000720c */ /* 0x040fe20003f84070 */
[----:B------:R-:W-:Y:S01]  /*5750*/  IMAD R14, R0, R6, R11 ;  /* 0x00000006000e7224 */ /* 0x000fe200078e020b */
[----:B------:R-:W-:Y:S01]  /*5760*/  LOP3.LUT R17, R3, 0x1c8, RZ, 0xfc, !PT ;  /* 0x000001c803117812 */ /* 0x000fe200078efcff */
[----:B------:R-:W-:-:S03]  /*5770*/  IMAD.HI.U32 R5, R2, R9, RZ ;  /* 0x0000000902057227 */ /* 0x000fc600078e00ff */
[----:B------:R-:W-:Y:S01]  /*5780*/  IABS R11, R17 ;  /* 0x00000011000b7213 */ /* 0x000fe20000000000 */
[----:B------:R-:W-:Y:S01]  /*5790*/  @!P1 IMAD.IADD R154, R154, 0x1, -R0 ;  /* 0x000000019a9a9824 */ /* 0x000fe200078e0a00 */
[----:B------:R-:W-:Y:S01]  /*57a0*/  ISETP.GE.AND P1, PT, R8, RZ, PT ;  /* 0x000000ff0800720c */ /* 0x000fe20003f26270 */
[----:B------:R-:W-:Y:S01]  /*57b0*/  IMAD.MOV R150, RZ, RZ, -R5 ;  /* 0x000000ffff967224 */ /* 0x000fe200078e0a05 */
[----:B------:R-:W-:Y:S01]  /*57c0*/  ISETP.GT.U32.AND P6, PT, R0, R14, PT ;  /* 0x0000000e0000720c */ /* 0x000fe20003fc4070 */
[----:B------:R-:W-:-:S04]  /*57d0*/  IMAD.HI.U32 R5, R2, R11, RZ ;  /* 0x0000000b02057227 */ /* 0x000fc800078e00ff */
[----:B------:R-:W-:Y:S02]  /*57e0*/  @!P4 IMAD.IADD R152, R152, 0x1, -R0 ;  /* 0x000000019898c824 */ /* 0x000fe400078e0a00 */
[----:B------:R-:W-:Y:S01]  /*57f0*/  @!P2 IMAD.MOV R160, RZ, RZ, -R160 ;  /* 0x000000ffffa0a224 */ /* 0x000fe200078e0aa0 */
[----:B------:R-:W-:Y:S01]  /*5800*/  ISETP.GE.AND P2, PT, R15, RZ, PT ;  /* 0x000000ff0f00720c */ /* 0x000fe20003f46270 */
[----:B------:R-:W-:Y:S01]  /*5810*/  IMAD.MOV R5, RZ, RZ, -R5 ;  /* 0x000000ffff057224 */ /* 0x000fe200078e0a05 */
[C---:B------:R-:W-:Y:S01]  /*5820*/  ISETP.GT.U32.AND P4, PT, R0.reuse, R152, PT ;  /* 0x000000980000720c */ /* 0x040fe20003f84070 */
[C---:B------:R-:W-:Y:S01]  /*5830*/  IMAD R150, R0.reuse, R150, R9 ;  /* 0x0000009600967224 */ /* 0x040fe200078e0209 */
[C---:B------:R-:W-:Y:S01]  /*5840*/  LOP3.LUT R15, R3.reuse, 0x1c4, RZ, 0xfc, !PT ;  /* 0x000001c4030f7812 */ /* 0x040fe200078efcff */
[C---:B------:R-:W-:Y:S01]  /*5850*/  IMAD R142, R0.reuse, R5, R11 ;  /* 0x00000005008e7224 */ /* 0x040fe200078e020b */
[----:B------:R-:W-:Y:S01]  /*5860*/  LOP3.LUT R5, R3, 0x1cc, RZ, 0xfc, !PT ;  /* 0x000001cc03057812 */ /* 0x000fe200078efcff */
[----:B------:R-:W-:Y:S01]  /*5870*/  @!P0 IMAD.MOV R156, RZ, RZ, -R156 ;  /* 0x000000ffff9c8224 */ /* 0x000fe200078e0a9c */
[----:B------:R-:W-:Y:S01]  /*5880*/  IABS R6, R15 ;  /* 0x0000000f00067213 */ /* 0x000fe20000000000 */
[----:B------:R-:W-:Y:S01]  /*5890*/  @!P5 IMAD.MOV R12, RZ, RZ, -R12 ;  /* 0x000000ffff0cd224 */ /* 0x000fe200078e0a0c */
[----:B------:R-:W-:Y:S01]  /*58a0*/  ISETP.GT.U32.AND P0, PT, R0, R150, PT ;  /* 0x000000960000720c */ /* 0x000fe20003f04070 */
[----:B------:R-:W-:Y:S01]  /*58b0*/  @!P6 IMAD.IADD R14, R14, 0x1, -R0 ;  /* 0x000000010e0ee824 */ /* 0x000fe200078e0a00 */
[----:B------:R-:W-:Y:S01]  /*58c0*/  IABS R9, R5 ;  /* 0x0000000500097213 */ /* 0x000fe20000000000 */
[----:B------:R-:W-:-:S02]  /*58d0*/  IMAD.MOV.U32 R7, RZ, RZ, R6 ;  /* 0x000000ffff077224 */ /* 0x000fc400078e0006 */
[----:B------:R-:W-:Y:S01]  /*58e0*/  @!P4 IMAD.IADD R152, R152, 0x1, -R0 ;  /* 0x000000019898c824 */ /* 0x000fe200078e0a00 */
[----:B------:R-:W-:Y:S01]  /*58f0*/  ISETP.GE.AND P4, PT, R5, RZ, PT ;  /* 0x000000ff0500720c */ /* 0x000fe20003f86270 */
[----:B------:R-:W-:Y:S01]  /*5900*/  IMAD.HI.U32 R6, R2, R7, RZ ;  /* 0x0000000702067227 */ /* 0x000fe200078e00ff */
[----:B------:R-:W-:-:S03]  /*5910*/  ISETP.GT.U32.AND P6, PT, R0, R14, PT ;  /* 0x0000000e0000720c */ /* 0x000fc60003fc4070 */
[----:B------:R-:W-:Y:S01]  /*5920*/  @!P1 IMAD.MOV R152, RZ, RZ, -R152 ;  /* 0x000000ffff989224 */ /* 0x000fe200078e0a98 */
[----:B------:R-:W-:Y:S01]  /*5930*/  ISETP.GT.U32.AND P1, PT, R0, R142, PT ;  /* 0x0000008e0000720c */ /* 0x000fe20003f24070 */
[----:B------:R-:W-:Y:S02]  /*5940*/  IMAD.MOV R6, RZ, RZ, -R6 ;  /* 0x000000ffff067224 */ /* 0x000fe400078e0a06 */
[--C-:B------:R-:W-:Y:S02]  /*5950*/  @!P0 IMAD.IADD R150, R150, 0x1, -R0.reuse ;  /* 0x0000000196968824 */ /* 0x100fe400078e0a00 */
[----:B------:R-:W-:Y:S01]  /*5960*/  IMAD R146, R0, R6, R7 ;  /* 0x0000000600927224 */ /* 0x000fe200078e0207 */
[C---:B------:R-:W-:Y:S01]  /*5970*/  LOP3.LUT R6, R3.reuse, 0x1d0, RZ, 0xfc, !PT ;  /* 0x000001d003067812 */ /* 0x040fe200078efcff */
[----:B------:R-:W-:Y:S01]  /*5980*/  IMAD.HI.U32 R5, R2, R9, RZ ;  /* 0x0000000902057227 */ /* 0x000fe200078e00ff */
[C---:B------:R-:W-:Y:S02]  /*5990*/  ISETP.GT.U32.AND P0, PT, R0.reuse, R150, PT ;  /* 0x000000960000720c */ /* 0x040fe40003f04070 */
[----:B------:R-:W-:Y:S01]  /*59a0*/  ISETP.GT.U32.AND P5, PT, R0, R146, PT ;  /* 0x000000920000720c */ /* 0x000fe20003fa4070 */
[----:B------:R-:W-:Y:S01]  /*59b0*/  IMAD.MOV R5, RZ, RZ, -R5 ;  /* 0x000000ffff057224 */ /* 0x000fe200078e0a05 */
[----:B------:R-:W-:Y:S01]  /*59c0*/  IABS R11, R6 ;  /* 0x00000006000b7213 */ /* 0x000fe20000000000 */
[----:B------:R-:W-:Y:S01]  /*59d0*/  @!P1 IMAD.IADD R142, R142, 0x1, -R0 ;  /* 0x000000018e8e9824 */ /* 0x000fe200078e0a00 */
[----:B------:R-:W-:Y:S01]  /*59e0*/  LOP3.LUT R7, R3, 0x1d4, RZ, 0xfc, !PT ;  /* 0x000001d403077812 */ /* 0x000fe200078efcff */
[----:B------:R-:W-:-:S02]  /*59f0*/  IMAD R148, R0, R5, R9 ;  /* 0x0000000500947224 */ /* 0x000fc400078e0209 */
[----:B------:R-:W-:Y:S01]  /*5a00*/  @!P6 IMAD.IADD R14, R14, 0x1, -R0 ;  /* 0x000000010e0ee824 */ /* 0x000fe200078e0a00 */
[----:B------:R-:W-:Y:S01]  /*5a10*/  ISETP.GT.U32.AND P1, PT, R0, R142, PT ;  /* 0x0000008e0000720c */ /* 0x000fe20003f24070 */
[----:B------:R-:W-:Y:S01]  /*5a20*/  @!P2 IMAD.MOV R154, RZ, RZ, -R154 ;  /* 0x000000ffff9aa224 */ /* 0x000fe200078e0a9a */
[----:B------:R-:W-:Y:S01]  /*5a30*/  ISETP.GE.AND P6, PT, R13, RZ, PT ;  /* 0x000000ff0d00720c */ /* 0x000fe20003fc6270 */
[--C-:B------:R-:W-:Y:S01]  /*5a40*/  @!P0 IMAD.IADD R150, R150, 0x1, -R0.reuse ;  /* 0x0000000196968824 */ /* 0x100fe200078e0a00 */
[----:B------:R-:W-:Y:S01]  /*5a50*/  ISETP.GE.AND P0, PT, R6, RZ, PT ;  /* 0x000000ff0600720c */ /* 0x000fe20003f06270 */
[----:B------:R-:W-:Y:S01]  /*5a60*/  @!P5 IMAD.IADD R146, R146, 0x1, -R0 ;  /* 0x000000019292d824 */ /* 0x000fe200078e0a00 */
[----:B------:R-:W-:Y:S01]  /*5a70*/  IABS R13, R7 ;  /* 0x00000007000d7213 */ /* 0x000fe20000000000 */
[----:B------:R-:W-:Y:S01]  /*5a80*/  IMAD.HI.U32 R6, R2, R11, RZ ;  /* 0x0000000b02067227 */ /* 0x000fe200078e00ff */
[----:B------:R-:W-:Y:S02]  /*5a90*/  ISETP.GE.AND P2, PT, R15, RZ, PT ;  /* 0x000000ff0f00720c */ /* 0x000fe40003f46270 */
[----:B------:R-:W-:Y:S01]  /*5aa0*/  ISETP.GT.U32.AND P5, PT, R0, R146, PT ;  /* 0x000000920000720c */ /* 0x000fe20003fa4070 */
[----:B------:R-:W-:Y:S01]  /*5ab0*/  IMAD.MOV R6, RZ, RZ, -R6 ;  /* 0x000000ffff067224 */ /* 0x000fe200078e0a06 */
[----:B------:R-:W-:Y:S01]  /*5ac0*/  IABS R15, R21 ;  /* 0x00000015000f7213 */ /* 0x000fe20000000000 */
[----:B------:R-:W-:Y:S01]  /*5ad0*/  @!P1 IMAD.IADD R142, R142, 0x1, -R0 ;  /* 0x000000018e8e9824 */ /* 0x000fe200078e0a00 */
[C---:B------:R-:W-:Y:S01]  /*5ae0*/  ISETP.GT.U32.AND P1, PT, R0.reuse, R148, PT ;  /* 0x000000940000720c */ /* 0x040fe20003f24070 */
[----:B------:R-:W-:Y:S01]  /*5af0*/  IMAD R144, R0, R6, R11 ;  /* 0x0000000600907224 */ /* 0x000fe200078e020b */
[----:B------:R-:W-:Y:S01]  /*5b00*/  IABS R11, R23 ;  /* 0x00000017000b7213 */ /* 0x000fe20000000000 */
[----:B------:R-:W-:-:S02]  /*5b10*/  @!P6 IMAD.MOV R150, RZ, RZ, -R150 ;  /* 0x000000ffff96e224 */ /* 0x000fc400078e0a96 */
[----:B------:R-:W-:-:S04]  /*5b20*/  IMAD.HI.U32 R8, R2, R15, RZ ;  /* 0x0000000f02087227 */ /* 0x000fc800078e00ff */
[----:B------:R-:W-:Y:S01]  /*5b30*/  @!P5 IMAD.IADD R146, R146, 0x1, -R0 ;  /* 0x000000019292d824 */ /* 0x000fe200078e0a00 */
[----:B------:R-:W-:Y:S01]  /*5b40*/  ISETP.GE.AND P5, PT, R7, RZ, PT ;  /* 0x000000ff0700720c */ /* 0x000fe20003fa6270 */
[----:B------:R-:W-:-:S04]  /*5b50*/  IMAD.HI.U32 R7, R2, R13, RZ ;  /* 0x0000000d02077227 */ /* 0x000fc800078e00ff */
[----:B------:R-:W-:Y:S01]  /*5b60*/  @!P1 IMAD.IADD R148, R148, 0x1, -R0 ;  /* 0x0000000194949824 */ /* 0x000fe200078e0a00 */
[C---:B------:R-:W-:Y:S01]  /*5b70*/  ISETP.GT.U32.AND P1, PT, R0.reuse, R144, PT ;  /* 0x000000900000720c */ /* 0x040fe20003f24070 */
[----:B------:R-:W-:Y:S02]  /*5b80*/  IMAD.MOV R7, RZ, RZ, -R7 ;  /* 0x000000ffff077224 */ /* 0x000fe400078e0a07 */
[----:B------:R-:W-:Y:S01]  /*5b90*/  @!P3 IMAD.MOV R14, RZ, RZ, -R14 ;  /* 0x000000ffff0eb224 */ /* 0x000fe200078e0a0e */
[----:B------:R-:W-:Y:S01]  /*5ba0*/  ISETP.GE.AND P3, PT, R17, RZ, PT ;  /* 0x000000ff1100720c */ /* 0x000fe20003f66270 */
[----:B------:R-:W-:Y:S01]  /*5bb0*/  IMAD R140, R0, R7, R13 ;  /* 0x00000007008c7224 */ /* 0x000fe200078e020d */
[----:B------:R-:W-:Y:S01]  /*5bc0*/  IABS R13, R25 ;  /* 0x00000019000d7213 */ /* 0x000fe20000000000 */
[----:B------:R-:W-:Y:S01]  /*5bd0*/  IMAD.MOV R8, RZ, RZ, -R8 ;  /* 0x000000ffff087224 */ /* 0x000fe200078e0a08 */
[----:B------:R-:W-:Y:S01]  /*5be0*/  IABS R17, R29 ;  /* 0x0000001d00117213 */ /* 0x000fe20000000000 */
[----:B------:R-:W-:-:S04]  /*5bf0*/  IMAD.HI.U32 R5, R2, R11, RZ ;  /* 0x0000000b02057227 */ /* 0x000fc800078e00ff */
[----:B------:R-:W-:Y:S01]  /*5c00*/  @!P1 IMAD.IADD R144, R144, 0x1, -R0 ;  /* 0x0000000190909824 */ /* 0x000fe200078e0a00 */
[----:B------:R-:W-:Y:S01]  /*5c10*/  ISETP.GT.U32.AND P1, PT, R0, R148, PT ;  /* 0x000000940000720c */ /* 0x000fe20003f24070 */
[----:B------:R-:W-:-:S03]  /*5c20*/  IMAD.HI.U32 R6, R2, R13, RZ ;  /* 0x0000000d02067227 */ /* 0x000fc600078e00ff */
[C---:B------:R-:W-:Y:S01]  /*5c30*/  ISETP.GT.U32.AND P6, PT, R0.reuse, R144, PT ;  /* 0x000000900000720c */ /* 0x040fe20003fc4070 */
[----:B------:R-:W-:Y:S02]  /*5c40*/  IMAD.MOV R6, RZ, RZ, -R6 ;  /* 0x000000ffff067224 */ /* 0x000fe400078e0a06 */
[C---:B------:R-:W-:Y:S01]  /*5c50*/  IMAD R138, R0.reuse, R8, R15 ;  /* 0x00000008008a7224 */ /* 0x040fe200078e020f */
[----:B------:R-:W-:Y:S01]  /*5c60*/  IABS R15, R27 ;  /* 0x0000001b000f7213 */ /* 0x000fe20000000000 */
[----:B------:R-:W-:Y:S02]  /*5c70*/  IMAD.MOV R5, RZ, RZ, -R5 ;  /* 0x000000ffff057224 */ /* 0x000fe400078e0a05 */
[C---:B------:R-:W-:Y:S01]  /*5c80*/  IMAD R134, R0.reuse, R6, R13 ;  /* 0x0000000600867224 */ /* 0x040fe200078e020d */
[C---:B------:R-:W-:Y:S01]  /*5c90*/  LOP3.LUT R13, R3.reuse, 0x1f4, RZ, 0xfc, !PT ;  /* 0x000001f4030d7812 */ /* 0x040fe200078efcff */
[C---:B------:R-:W-:Y:S01]  /*5ca0*/  IMAD R136, R0.reuse, R5, R11 ;  /* 0x0000000500887224 */ /* 0x040fe200078e020b */
[----:B------:R-:W-:Y:S01]  /*5cb0*/  LOP3.LUT R11, R3, 0x1f0, RZ, 0xfc, !PT ;  /* 0x000001f0030b7812 */ /* 0x000fe200078efcff */
[----:B------:R-:W-:Y:S01]  /*5cc0*/  @!P2 IMAD.MOV R146, RZ, RZ, -R146 ;  /* 0x000000ffff92a224 */ /* 0x000fe200078e0a92 */
[----:B------:R-:W-:Y:S01]  /*5cd0*/  ISETP.GT.U32.AND P2, PT, R0, R140, PT ;  /* 0x0000008c0000720c */ /* 0x000fe20003f44070 */
[----:B------:R-:W-:Y:S01]  /*5ce0*/  @!P6 IMAD.IADD R144, R144, 0x1, -R0 ;  /* 0x000000019090e824 */ /* 0x000fe200078e0a00 */
[----:B------:R-:W-:Y:S01]  /*5cf0*/  ISETP.GT.U32.AND P6, PT, R0, R134, PT ;  /* 0x000000860000720c */ /* 0x000fe20003fc4070 */
[----:B------:R-:W-:Y:S01]  /*5d00*/  IMAD.HI.U32 R7, R2, R15, RZ ;  /* 0x0000000f02077227 */ /* 0x000fe200078e00ff */
[----:B------:R-:W-:-:S02]  /*5d10*/  IABS R5, R11 ;  /* 0x0000000b00057213 */ /* 0x000fc40000000000 */
[----:B------:R-:W-:Y:S01]  /*5d20*/  LOP3.LUT R6, R3, 0x1f8, RZ, 0xfc, !PT ;  /* 0x000001f803067812 */ /* 0x000fe200078efcff */
[----:B------:R-:W-:Y:S01]  /*5d30*/  @!P1 IMAD.IADD R148, R148, 0x1, -R0 ;  /* 0x0000000194949824 */ /* 0x000fe200078e0a00 */
[C---:B------:R-:W-:Y:S01]  /*5d40*/  ISETP.GT.U32.AND P1, PT, R0.reuse, R136, PT ;  /* 0x000000880000720c */ /* 0x040fe20003f24070 */
[----:B------:R-:W-:Y:S01]  /*5d50*/  @!P3 IMAD.MOV R142, RZ, RZ, -R142 ;  /* 0x000000ffff8eb224 */ /* 0x000fe200078e0a8e */
[----:B------:R-:W-:Y:S01]  /*5d60*/  ISETP.GT.U32.AND P3, PT, R0, R138, PT ;  /* 0x0000008a0000720c */ /* 0x000fe20003f64070 */
[----:B------:R-:W-:Y:S02]  /*5d70*/  IMAD.MOV R7, RZ, RZ, -R7 ;  /* 0x000000ffff077224 */ /* 0x000fe400078e0a07 */
[----:B------:R-:W-:-:S04]  /*5d80*/  IMAD.HI.U32 R3, R2, R5, RZ ;  /* 0x0000000502037227 */ /* 0x000fc800078e00ff */
[----:B------:R-:W-:Y:S01]  /*5d90*/  IMAD R130, R0, R7, R15 ;  /* 0x0000000700827224 */ /* 0x000fe200078e020f */
[----:B------:R-:W-:Y:S01]  /*5da0*/  IABS R7, R13 ;  /* 0x0000000d00077213 */ /* 0x000fe20000000000 */
[--C-:B------:R-:W-:Y:S02]  /*5db0*/  @!P2 IMAD.IADD R140, R140, 0x1, -R0.reuse ;  /* 0x000000018c8ca824 */ /* 0x100fe400078e0a00 */
[--C-:B------:R-:W-:Y:S01]  /*5dc0*/  @!P6 IMAD.IADD R134, R134, 0x1, -R0.reuse ;  /* 0x000000018686e824 */ /* 0x100fe200078e0a00 */
[----:B------:R-:W-:Y:S01]  /*5dd0*/  ISETP.GT.U32.AND P2, PT, R0, R130, PT ;  /* 0x000000820000720c */ /* 0x000fe20003f44070 */
[----:B------:R-:W-:Y:S02]  /*5de0*/  IMAD.MOV R3, RZ, RZ, -R3 ;  /* 0x000000ffff037224 */ /* 0x000fe400078e0a03 */
[----:B------:R-:W-:Y:S02]  /*5df0*/  @!P1 IMAD.IADD R136, R136, 0x1, -R0 ;  /* 0x0000000188889824 */ /* 0x000fe400078e0a00 */
[----:B------:R-:W-:Y:S01]  /*5e00*/  @!P4 IMAD.MOV R148, RZ, RZ, -R148 ;  /* 0x000000ffff94c224 */ /* 0x000fe200078e0a94 */
[C---:B------:R-:W-:Y:S01]  /*5e10*/  ISETP.GT.U32.AND P4, PT, R0.reuse, R134, PT ;  /* 0x000000860000720c */ /* 0x040fe20003f84070 */
[C---:B------:R-:W-:Y:S01]  /*5e20*/  IMAD R126, R0.reuse, R3, R5 ;  /* 0x00000003007e7224 */ /* 0x040fe200078e0205 */
[----:B------:R-:W-:Y:S01]  /*5e30*/  ISETP.GT.U32.AND P6, PT, R0, R136, PT ;  /* 0x000000880000720c */ /* 0x000fe20003fc4070 */
[----:B------:R-:W-:Y:S01]  /*5e40*/  @!P3 IMAD.IADD R138, R138, 0x1, -R0 ;  /* 0x000000018a8ab824 */ /* 0x000fe200078e0a00 */
[----:B------:R-:W-:Y:S01]  /*5e50*/  ISETP.GT.U32.AND P3, PT, R0, R140, PT ;  /* 0x0000008c0000720c */ /* 0x000fe20003f64070 */
[----:B------:R-:W-:-:S03]  /*5e60*/  IMAD.HI.U32 R9, R2, R19, RZ ;  /* 0x0000001302097227 */ /* 0x000fc600078e00ff */
[----:B------:R-:W-:Y:S01]  /*5e70*/  ISETP.GT.U32.AND P1, PT, R0, R138, PT ;  /* 0x0000008a0000720c */ /* 0x000fe20003f24070 */
[----:B------:R-:W-:-:S04]  /*5e80*/  IMAD.HI.U32 R3, R2, R7, RZ ;  /* 0x0000000702037227 */ /* 0x000fc800078e00ff */
[----:B------:R-:W-:-:S04]  /*5e90*/  IMAD.HI.U32 R8, R2, R17, RZ ;  /* 0x0000001102087227 */ /* 0x000fc800078e00ff */
[----:B------:R-:W-:Y:S02]  /*5ea0*/  IMAD.MOV R9, RZ, RZ, -R9 ;  /* 0x000000ffff097224 */ /* 0x000fe400078e0a09 */
[----:B------:R-:W-:Y:S02]  /*5eb0*/  IMAD.MOV R3, RZ, RZ, -R3 ;  /* 0x000000ffff037224 */ /* 0x000fe400078e0a03 */
[----:B------:R-:W-:Y:S02]  /*5ec0*/  IMAD.MOV R8, RZ, RZ, -R8 ;  /* 0x000000ffff087224 */ /* 0x000fe400078e0a08 */
[----:B------:R-:W-:Y:S01]  /*5ed0*/  IMAD R128, R0, R9, R19 ;  /* 0x0000000900807224 */ /* 0x000fe200078e0213 */
[----:B------:R-:W-:Y:S01]  /*5ee0*/  IABS R9, R6 ;  /* 0x0000000600097213 */ /* 0x000fe20000000000 */
[----:B------:R-:W-:Y:S02]  /*5ef0*/  @!P2 IMAD.IADD R130, R130, 0x1, -R0 ;  /* 0x000000018282a824 */ /* 0x000fe400078e0a00 */
[----:B------:R-:W-:-:S02]  /*5f00*/  IMAD R124, R0, R3, R7 ;  /* 0x00000003007c7224 */ /* 0x000fc400078e0207 */
[C---:B------:R-:W-:Y:S01]  /*5f10*/  IMAD R132, R0.reuse, R8, R17 ;  /* 0x0000000800847224 */ /* 0x040fe200078e0211 */
[----:B------:R-:W-:Y:S01]  /*5f20*/  ISETP.GT.U32.AND P2, PT, R0, R130, PT ;  /* 0x000000820000720c */ /* 0x000fe20003f44070 */
[--C-:B------:R-:W-:Y:S01]  /*5f30*/  @!P4 IMAD.IADD R134, R134, 0x1, -R0.reuse ;  /* 0x000000018686c824 */ /* 0x100fe200078e0a00 */
[----:B------:R-:W-:Y:S01]  /*5f40*/  ISETP.GT.U32.AND P4, PT, R0, R124, PT ;  /* 0x0000007c0000720c */ /* 0x000fe20003f84070 */
[--C-:B------:R-:W-:Y:S01]  /*5f50*/  @!P3 IMAD.IADD R140, R140, 0x1, -R0.reuse ;  /* 0x000000018c8cb824 */ /* 0x100fe200078e0a00 */
[----:B------:R-:W-:Y:S01]  /*5f60*/  ISETP.GT.U32.AND P3, PT, R0, R132, PT ;  /* 0x000000840000720c */ /* 0x000fe20003f64070 */
[----:B------:R-:W-:Y:S01]  /*5f70*/  IMAD.HI.U32 R2, R2, R9, RZ ;  /* 0x0000000902027227 */ /* 0x000fe200078e00ff */
[----:B------:R-:W1:Y:S03]  /*5f80*/  LDC R3, c[0x0][0x230] ;  /* 0x00008c00ff037b82 */ /* 0x000e660000000800 */
[--C-:B------:R-:W-:Y:S01]  /*5f90*/  @!P6 IMAD.IADD R136, R136, 0x1, -R0.reuse ;  /* 0x000000018888e824 */ /* 0x100fe200078e0a00 */
[----:B------:R-:W-:Y:S01]  /*5fa0*/  ISETP.GT.U32.AND P6, PT, R0, R126, PT ;  /* 0x0000007e0000720c */ /* 0x000fe20003fc4070 */
[----:B------:R-:W-:Y:S01]  /*5fb0*/  @!P1 IMAD.IADD R138, R138, 0x1, -R0 ;  /* 0x000000018a8a9824 */ /* 0x000fe200078e0a00 */
[----:B------:R-:W-:Y:S01]  /*5fc0*/  ISETP.GT.U32.AND P1, PT, R0, R128, PT ;  /* 0x000000800000720c */ /* 0x000fe20003f24070 */
[----:B------:R-:W-:Y:S01]  /*5fd0*/  IMAD.MOV R2, RZ, RZ, -R2 ;  /* 0x000000ffff027224 */ /* 0x000fe200078e0a02 */
[----:B------:R-:W3:Y:S01]  /*5fe0*/  LDC R7, c[0x0][0x230] ;  /* 0x00008c00ff077b82 */ /* 0x000ee20000000800 */
[----:B------:R-:W-:-:S02]  /*5ff0*/  @!P2 IMAD.IADD R130, R130, 0x1, -R0 ;  /* 0x000000018282a824 */ /* 0x000fc400078e0a00 */
[----:B------:R-:W-:Y:S02]  /*6000*/  IMAD R8, R0, R2, R9 ;  /* 0x0000000200087224 */ /* 0x000fe400078e0209 */
[--C-:B------:R-:W-:Y:S01]  /*6010*/  @!P4 IMAD.IADD R124, R124, 0x1, -R0.reuse ;  /* 0x000000017c7cc824 */ /* 0x100fe200078e0a00 */
[----:B------:R-:W-:Y:S01]  /*6020*/  ISETP.GE.AND P4, PT, R4, UR7, PT ;  /* 0x0000000704007c0c */ /* 0x000fe2000bf86270 */
[----:B------:R-:W-:Y:S01]  /*6030*/  IMAD.U32 R2, RZ, RZ, UR6 ;  /* 0x00000006ff027e24 */ /* 0x000fe2000f8e00ff */
[----:B------:R-:W-:Y:S01]  /*6040*/  ISETP.GT.U32.AND P2, PT, R0, R8, PT ;  /* 0x000000080000720c */ /* 0x000fe20003f44070 */
[--C-:B------:R-:W-:Y:S01]  /*6050*/  @!P3 IMAD.IADD R132, R132, 0x1, -R0.reuse ;  /* 0x000000018484b824 */ /* 0x100fe200078e0a00 */
[----:B------:R-:W-:Y:S01]  /*6060*/  ISETP.GE.AND P3, PT, R21, RZ, PT ;  /* 0x000000ff1500720c */ /* 0x000fe20003f66270 */
[--C-:B------:R-:W-:Y:S01]  /*6070*/  @!P6 IMAD.IADD R126, R126, 0x1, -R0.reuse ;  /* 0x000000017e7ee824 */ /* 0x100fe200078e0a00 */
[----:B------:R-:W-:Y:S01]  /*6080*/  ISETP.GE.AND P6, PT, R25, RZ, PT ;  /* 0x000000ff1900720c */ /* 0x000fe20003fc6270 */
[----:B------:R-:W-:Y:S01]  /*6090*/  @!P1 IMAD.IADD R128, R128, 0x1, -R0 ;  /* 0x0000000180809824 */ /* 0x000fe200078e0a00 */
[----:B------:R-:W-:Y:S01]  /*60a0*/  SEL R2, R2, RZ, !P4 ;  /* 0x000000ff02027207 */ /* 0x000fe20006000000 */
[----:B------:R-:W-:Y:S01]  /*60b0*/  @!P5 IMAD.MOV R140, RZ, RZ, -R140 ;  /* 0x000000ffff8cd224 */ /* 0x000fe200078e0a8c */
[----:B------:R-:W-:Y:S01]  /*60c0*/  ISETP.GE.AND P1, PT, R23, RZ, PT ;  /* 0x000000ff1700720c */ /* 0x000fe20003f26270 */
[----:B------:R-:W-:Y:S01]  /*60d0*/  @!P0 IMAD.MOV R144, RZ, RZ, -R144 ;  /* 0x000000ffff908224 */ /* 0x000fe200078e0a90 */
[C---:B------:R-:W-:Y:S01]  /*60e0*/  ISETP.GT.U32.AND P4, PT, R0.reuse, R132, PT ;  /* 0x000000840000720c */ /* 0x040fe20003f84070 */
[----:B------:R-:W-:Y:S01]  /*60f0*/  ULDC.64 UR6, c[0x0][0x210] ;  /* 0x0000840000067ab9 */ /* 0x000fe20000000a00 */
[----:B------:R-:W-:Y:S01]  /*6100*/  ISETP.GT.U32.AND P5, PT, R0, R128, PT ;  /* 0x000000800000720c */ /* 0x000fe20003fa4070 */
[----:B------:R-:W-:Y:S01]  /*6110*/  @!P2 IMAD.IADD R8, R8, 0x1, -R0 ;  /* 0x000000010808a824 */ /* 0x000fe200078e0a00 */
[----:B------:R-:W-:Y:S01]  /*6120*/  ISETP.GE.AND P2, PT, R27, RZ, PT ;  /* 0x000000ff1b00720c */ /* 0x000fe20003f46270 */
[----:B------:R-:W-:Y:S01]  /*6130*/  @!P3 IMAD.MOV R138, RZ, RZ, -R138 ;  /* 0x000000ffff8ab224 */ /* 0x000fe200078e0a8a */
[C---:B------:R-:W-:Y:S01]  /*6140*/  ISETP.GT.U32.AND P3, PT, R0.reuse, R126, PT ;  /* 0x0000007e0000720c */ /* 0x040fe20003f64070 */
[----:B------:R-:W-:Y:S01]  /*6150*/  @!P6 IMAD.MOV R134, RZ, RZ, -R134 ;  /* 0x000000ffff86e224 */ /* 0x000fe200078e0a86 */
[----:B------:R-:W-:Y:S01]  /*6160*/  ISETP.GT.U32.AND P6, PT, R0, R8, PT ;  /* 0x000000080000720c */ /* 0x000fe20003fc4070 */
[----:B---3--:R-:W-:Y:S01]  /*6170*/  VIADD R7, R7, 0xfffffffe ;  /* 0xfffffffe07077836 */ /* 0x008fe20000000000 */
[----:B------:R-:W-:Y:S01]  /*6180*/  ISETP.NE.U32.AND P0, PT, R2, RZ, PT ;  /* 0x000000ff0200720c */ /* 0x000fe20003f05070 */
[----:B------:R-:W-:Y:S01]  /*6190*/  @!P1 IMAD.MOV R136, RZ, RZ, -R136 ;  /* 0x000000ffff889224 */ /* 0x000fe200078e0a88 */
[----:B------:R-:W-:Y:S01]  /*61a0*/  ISETP.GT.U32.AND P1, PT, R0, R124, PT ;  /* 0x0000007c0000720c */ /* 0x000fe20003f24070 */
[--C-:B------:R-:W-:Y:S01]  /*61b0*/  @!P4 IMAD.IADD R132, R132, 0x1, -R0.reuse ;  /* 0x000000018484c824 */ /* 0x100fe200078e0a00 */
[----:B------:R-:W-:Y:S01]  /*61c0*/  ISETP.GE.AND P4, PT, R31, RZ, PT ;  /* 0x000000ff1f00720c */ /* 0x000fe20003f86270 */
[----:B------:R-:W-:Y:S01]  /*61d0*/  @!P5 IMAD.IADD R128, R128, 0x1, -R0 ;  /* 0x000000018080d824 */ /* 0x000fe200078e0a00 */
[----:B------:R-:W3:Y:S01]  /*61e0*/  LDC R2, c[0x0][0x230] ;  /* 0x00008c00ff027b82 */ /* 0x000ee20000000800 */
[----:B------:R-:W-:Y:S01]  /*61f0*/  @!P2 IMAD.MOV R130, RZ, RZ, -R130 ;  /* 0x000000ffff82a224 */ /* 0x000fe200078e0a82 */
[----:B------:R-:W-:Y:S01]  /*6200*/  ISETP.GE.AND P2, PT, R29, RZ, PT ;  /* 0x000000ff1d00720c */ /* 0x000fe20003f46270 */
[--C-:B------:R-:W-:Y:S01]  /*6210*/  @!P3 IMAD.IADD R126, R126, 0x1, -R0.reuse ;  /* 0x000000017e7eb824 */ /* 0x100fe200078e0a00 */
[----:B------:R-:W-:Y:S01]  /*6220*/  ISETP.GE.AND P5, PT, R11, RZ, PT ;  /* 0x000000ff0b00720c */ /* 0x000fe20003fa6270 */
[--C-:B------:R-:W-:Y:S01]  /*6230*/  @!P6 IMAD.IADD R8, R8, 0x1, -R0.reuse ;  /* 0x000000010808e824 */ /* 0x100fe200078e0a00 */
[----:B------:R-:W-:Y:S01]  /*6240*/  ISETP.GE.AND P6, PT, R33, RZ, PT ;  /* 0x000000ff2100720c */ /* 0x000fe20003fc6270 */
[----:B------:R-:W-:Y:S01]  /*6250*/  IMAD R15, R208, 0x1a, RZ ;  /* 0x0000001ad00f7824 */ /* 0x000fe200078e02ff */
[----:B------:R-:W-:Y:S01]  /*6260*/  ISETP.GE.AND P3, PT, R13, RZ, PT ;  /* 0x000000ff0d00720c */ /* 0x000fe20003f66270 */
[----:B------:R-:W-:Y:S01]  /*6270*/  @!P1 IMAD.IADD R124, R124, 0x1, -R0 ;  /* 0x000000017c7c9824 */ /* 0x000fe200078e0a00 */
[----:B------:R-:W-:Y:S01]  /*6280*/  ISETP.GE.AND P1, PT, R6, RZ, PT ;  /* 0x000000ff0600720c */ /* 0x000fe20003f26270 */
[----:B------:R-:W-:Y:S01]  /*6290*/  @!P4 IMAD.MOV R128, RZ, RZ, -R128 ;  /* 0x000000ffff80c224 */ /* 0x000fe200078e0a80 */
[----:B------:R-:W-:Y:S01]  /*62a0*/  ISETP.NE.AND P4, PT, R127, RZ, PT ;  /* 0x000000ff7f00720c */ /* 0x000fe20003f85270 */
[----:B------:R-:W4:Y:S01]  /*62b0*/  LDC R6, c[0x0][0x230] ;  /* 0x00008c00ff067b82 */ /* 0x000f220000000800 */
[----:B-1----:R-:W-:-:S02]  /*62c0*/  VIADD R0, R3, 0xffffffff ;  /* 0xffffffff03007836 */ /* 0x002fc40000000000 */
[----:B------:R-:W-:Y:S01]  /*62d0*/  @!P2 IMAD.MOV R132, RZ, RZ, -R132 ;  /* 0x000000ffff84a224 */ /* 0x000fe200078e0a84 */
[----:B------:R-:W-:Y:S01]  /*62e0*/  ISETP.NE.AND P2, PT, R35, RZ, PT ;  /* 0x000000ff2300720c */ /* 0x000fe20003f45270 */
[----:B------:R-:W-:Y:S01]  /*62f0*/  @!P5 IMAD.MOV R126, RZ, RZ, -R126 ;  /* 0x000000ffff7ed224 */ /* 0x000fe200078e0a7e */
[----:B------:R-:W-:Y:S01]  /*6300*/  ISETP.GE.U32.AND P5, PT, R0, 0x7fffffe0, PT ;  /* 0x7fffffe00000780c */ /* 0x000fe20003fa6070 */
[----:B------:R-:W-:Y:S01]  /*6310*/  @!P6 IMAD.MOV R251, RZ, RZ, -R251 ;  /* 0x000000fffffbe224 */ /* 0x000fe200078e0afb */
[----:B------:R-:W-:Y:S01]  /*6320*/  SEL R83, R173, R44, !P2 ;  /* 0x0000002cad537207 */ /* 0x000fe20005000000 */
[----:B------:R-:W-:Y:S01]  /*6330*/  IMAD R0, R4, R209, RZ ;  /* 0x000000d104007224 */ /* 0x000fe200078e02ff */
[----:B------:R-:W-:Y:S01]  /*6340*/  ISETP.GE.U32.AND P6, PT, R7, 0x7fffffdf, PT ;  /* 0x7fffffdf0700780c */ /* 0x000fe20003fc6070 */
[----:B------:R-:W-:Y:S01]  /*6350*/  @!P3 IMAD.MOV R124, RZ, RZ, -R124 ;  /* 0x000000ffff7cb224 */ /* 0x000fe200078e0a7c */
[----:B------:R-:W-:Y:S01]  /*6360*/  @!P4 LOP3.LUT R251, RZ, R127, RZ, 0x33, !PT ;  /* 0x0000007ffffbc212 */ /* 0x000fe200078e33ff */
[----:B------:R-:W-:Y:S01]  /*6370*/  @!P1 IMAD.MOV R8, RZ, RZ, -R8 ;  /* 0x000000ffff089224 */ /* 0x000fe200078e0a08 */
[C---:B------:R-:W-:Y:S01]  /*6380*/  SEL R44, R173.reuse, R180, !P2 ;  /* 0x000000b4ad2c7207 */ /* 0x040fe20005000000 */
[----:B---3--:R-:W-:Y:S01]  /*6390*/  VIADD R2, R2, 0xfffffffd ;  /* 0xfffffffd02027836 */ /* 0x008fe20000000000 */
[----:B------:R-:W-:Y:S01]  /*63a0*/  SEL R123, R173, R16, !P2 ;  /* 0x00000010ad7b7207 */ /* 0x000fe20005000000 */
[----:B------:R-:W-:Y:S01]  /*63b0*/  IMAD R251, R251, UR5, RZ ;  /* 0x00000005fbfb7c24 */ /* 0x000fe2000f8e02ff */
[C---:B------:R-:W-:Y:S01]  /*63c0*/  SEL R5, R173.reuse, R10, !P2 ;  /* 0x0000000aad057207 */ /* 0x040fe20005000000 */
[----:B------:R-:W-:Y:S01]  /*63d0*/  IMAD.SHL.U32 R127, R208, 0x10, RZ ;  /* 0x00000010d07f7824 */ /* 0x000fe200078e00ff */
[----:B------:R-:W-:Y:S01]  /*63e0*/  SEL R119, R173, R18, !P2 ;  /* 0x00000012ad777207 */ /* 0x000fe20005000000 */
[----:B------:R-:W-:Y:S01]  /*63f0*/  IMAD.SHL.U32 R9, R251, 0x4, RZ ;  /* 0x00000004fb097824 */ /* 0x000fe200078e00ff */
[C---:B------:R-:W-:Y:S01]  /*6400*/  SEL R115, R173.reuse, R20, !P2 ;  /* 0x00000014ad737207 */ /* 0x040fe20005000000 */
[----:B------:R-:W-:Y:S01]  /*6410*/  UMOV UR5, 0x400 ;  /* 0x0000040000057882 */ /* 0x000fe20000000000 */
[----:B----4-:R-:W-:Y:S01]  /*6420*/  VIADD R7, R6, 0xfffffffc ;  /* 0xfffffffc06077836 */ /* 0x010fe20000000000 */
[C---:B------:R-:W-:Y:S01]  /*6430*/  SEL R111, R173.reuse, R22, !P2 ;  /* 0x00000016ad6f7207 */ /* 0x040fe20005000000 */
[----:B------:R-:W-:Y:S01]  /*6440*/  STL [R1+0x950], R9 ;  /* 0x0009500901007387 */ /* 0x000fe20000100800 */
[----:B------:R-:W-:-:S02]  /*6450*/  SEL R109, R173, R24, !P2 ;  /* 0x00000018ad6d7207 */ /* 0x000fc40005000000 */
[C---:B------:R-:W-:Y:S01]  /*6460*/  SEL R107, R173.reuse, R26, !P2 ;  /* 0x0000001aad6b7207 */ /* 0x040fe20005000000 */
[----:B------:R1:W-:Y:S01]  /*6470*/  STL [R1+0x1978], R0 ;  /* 0x0019780001007387 */ /* 0x0003e20000100800 */
[C---:B------:R-:W-:Y:S02]  /*6480*/  SEL R105, R173.reuse, R28, !P2 ;  /* 0x0000001cad697207 */ /* 0x040fe40005000000 */
[C---:B------:R-:W-:Y:S01]  /*6490*/  SEL R103, R173.reuse, R30, !P2 ;  /* 0x0000001ead677207 */ /* 0x040fe20005000000 */
[----:B------:R-:W-:Y:S01]  /*64a0*/  STL [R1+0x77c], R159 ;  /* 0x00077c9f01007387 */ /* 0x000fe20000100800 */
[C---:B------:R-:W-:Y:S02]  /*64b0*/  SEL R101, R173.reuse, R32, !P2 ;  /* 0x00000020ad657207 */ /* 0x040fe40005000000 */
[C---:B------:R-:W-:Y:S02]  /*64c0*/  SEL R99, R173.reuse, R34, !P2 ;  /* 0x00000022ad637207 */ /* 0x040fe40005000000 */
[----:B------:R-:W-:-:S02]  /*64d0*/  SEL R97, R173, R36, !P2 ;  /* 0x00000024ad617207 */ /* 0x000fc40005000000 */
[C---:B------:R-:W-:Y:S02]  /*64e0*/  SEL R95, R173.reuse, R38, !P2 ;  /* 0x00000026ad5f7207 */ /* 0x040fe40005000000 */
[C---:B------:R-:W-:Y:S02]  /*64f0*/  SEL R91, R173.reuse, R40, !P2 ;  /* 0x00000028ad5b7207 */ /* 0x040fe40005000000 */
[C---:B------:R-:W-:Y:S02]  /*6500*/  SEL R87, R173.reuse, R42, !P2 ;  /* 0x0000002aad577207 */ /* 0x040fe40005000000 */
[C---:B------:R-:W-:Y:S02]  /*6510*/  SEL R79, R173.reuse, R46, !P2 ;  /* 0x0000002ead4f7207 */ /* 0x040fe40005000000 */
[C---:B------:R-:W-:Y:S02]  /*6520*/  SEL R75, R173.reuse, R48, !P2 ;  /* 0x00000030ad4b7207 */ /* 0x040fe40005000000 */
[----:B------:R-:W-:-:S02]  /*6530*/  SEL R71, R173, R50, !P2 ;  /* 0x00000032ad477207 */ /* 0x000fc40005000000 */
[C---:B------:R-:W-:Y:S02]  /*6540*/  SEL R67, R173.reuse, R52, !P2 ;  /* 0x00000034ad437207 */ /* 0x040fe40005000000 */
[C---:B------:R-:W-:Y:S02]  /*6550*/  SEL R63, R173.reuse, R54, !P2 ;  /* 0x00000036ad3f7207 */ /* 0x040fe40005000000 */
[----:B------:R-:W-:Y:S02]  /*6560*/  LEA R180, P3, R0, UR8, 0x2 ;  /* 0x0000000800b47c11 */ /* 0x000fe4000f8610ff */
        /* <DEDUP_REMOVED lines=32> */
[C---:B------:R-:W-:Y:S01]  /*6770*/  SEL R59, R173.reuse, R162, !P2 ;  /* 0x000000a2ad3b7207 */ /* 0x040fe20005000000 */
[----:B------:R-:W-:Y:S01]  /*6780*/  IMAD.SHL.U32 R162, R208, 0x2, RZ ;  /* 0x00000002d0a27824 */ /* 0x000fe200078e00ff */
[----:B------:R-:W-:-:S02]  /*6790*/  SEL R58, R173, R58, !P2 ;  /* 0x0000003aad3a7207 */ /* 0x000fc40005000000 */
[C---:B------:R-:W-:Y:S02]  /*67a0*/  SEL R56, R173.reuse, R56, !P2 ;  /* 0x00000038ad387207 */ /* 0x040fe40005000000 */
[C---:B------:R-:W-:Y:S01]  /*67b0*/  SEL R55, R173.reuse, R164, !P2 ;  /* 0x000000a4ad377207 */ /* 0x040fe20005000000 */
[----:B------:R-:W-:Y:S01]  /*67c0*/  STL [R1+0x7d0], R162 ;  /* 0x0007d0a201007387 */ /* 0x000fe20000100800 */
        /* <DEDUP_REMOVED lines=34> */
[C---:B--2---:R-:W-:Y:S02]  /*69f0*/  SEL R33, R173.reuse, R238, !P2 ;  /* 0x000000eead217207 */ /* 0x044fe40005000000 */
        /* <DEDUP_REMOVED lines=13> */
[C---:B------:R-:W-:Y:S01]  /*6ad0*/  SEL R89, R173.reuse, R160, !P2 ;  /* 0x000000a0ad597207 */ /* 0x040fe20005000000 */
[C---:B------:R-:W-:Y:S01]  /*6ae0*/  IMAD R160, R208.reuse, 0x3, RZ ;  /* 0x00000003d0a07824 */ /* 0x040fe200078e02ff */
[C---:B------:R-:W-:Y:S01]  /*6af0*/  SEL R93, R173.reuse, R158, !P2 ;  /* 0x0000009ead5d7207 */ /* 0x040fe20005000000 */
[C---:B------:R-:W-:Y:S01]  /*6b00*/  IMAD R158, R208.reuse, 0x5, RZ ;  /* 0x00000005d09e7824 */ /* 0x040fe200078e02ff */
[C---:B------:R-:W-:Y:S01]  /*6b10*/  SEL R3, R173.reuse, R156, !P2 ;  /* 0x0000009cad037207 */ /* 0x040fe20005000000 */
[C---:B------:R-:W-:Y:S01]  /*6b20*/  IMAD R156, R208.reuse, 0x6, RZ ;  /* 0x00000006d09c7824 */ /* 0x040fe200078e02ff */
[C---:B------:R-:W-:Y:S01]  /*6b30*/  SEL R12, R173.reuse, R12, !P2 ;  /* 0x0000000cad0c7207 */ /* 0x040fe20005000000 */
[----:B------:R-:W-:Y:S01]  /*6b40*/  STL [R1+0x7cc], R160 ;  /* 0x0007cca001007387 */ /* 0x000fe20000100800 */
[C---:B------:R-:W-:Y:S01]  /*6b50*/  SEL R13, R173.reuse, R154, !P2 ;  /* 0x0000009aad0d7207 */ /* 0x040fe20005000000 */
[----:B------:R-:W-:Y:S01]  /*6b60*/  IMAD.SHL.U32 R154, R208, 0x8, RZ ;  /* 0x00000008d09a7824 */ /* 0x000fe200078e00ff */
[----:B------:R-:W-:-:S02]  /*6b70*/  SEL R14, R173, R14, !P2 ;  /* 0x0000000ead0e7207 */ /* 0x000fc40005000000 */
[C---:B------:R-:W-:Y:S01]  /*6b80*/  SEL R113, R173.reuse, R152, !P2 ;  /* 0x00000098ad717207 */ /* 0x040fe20005000000 */
[C---:B------:R-:W-:Y:S01]  /*6b90*/  IMAD R152, R208.reuse, 0x9, RZ ;  /* 0x00000009d0987824 */ /* 0x040fe200078e02ff */
        /* <DEDUP_REMOVED lines=26> */
[----:B------:R-:W-:Y:S01]  /*6d40*/  SEL R169, R173, R124, !P2 ;  /* 0x0000007cada97207 */ /* 0x000fe20005000000 */
[----:B------:R-:W-:Y:S01]  /*6d50*/  IMAD R124, R208, 0xe, RZ ;  /* 0x0000000ed07c7824 */ /* 0x000fe200078e02ff */
[----:B------:R-:W-:Y:S01]  /*6d60*/  IADD3 R6, P1, R9, UR6, RZ ;  /* 0x0000000609067c10 */ /* 0x000fe2000ff3e0ff */
[----:B------:R-:W-:Y:S01]  /*6d70*/  STL [R1+0x774], R128 ;  /* 0x0007748001007387 */ /* 0x000fe20000100800 */
[----:B------:R-:W-:Y:S01]  /*6d80*/  SEL R173, R173, R8, !P2 ;  /* 0x00000008adad7207 */ /* 0x000fe20005000000 */
[----:B------:R-:W2:Y:S01]  /*6d90*/  S2UR UR6, SR_CgaCtaId ;  /* 0x00000000000679c3 */ /* 0x000ea20000008800 */
[----:B------:R-:W-:Y:S01]  /*6da0*/  ISETP.GE.U32.AND P2, PT, R2, 0x7fffffde, PT ;  /* 0x7fffffde0200780c */ /* 0x000fe20003f46070 */
[----:B------:R-:W-:Y:S01]  /*6db0*/  STL [R1+0x7c4], R158 ;  /* 0x0007c49e01007387 */ /* 0x000fe20000100800 */
[----:B------:R-:W-:-:S02]  /*6dc0*/  ISETP.GE.U32.AND P4, PT, R7, 0x7fffffdd, PT ;  /* 0x7fffffdd0700780c */ /* 0x000fc40003f86070 */
[----:B------:R-:W-:Y:S01]  /*6dd0*/  LEA.HI.X.SX32 R2, R0, UR9, 0x2, P3 ;  /* 0x0000000900027c11 */ /* 0x000fe200098f16ff */
[----:B------:R-:W-:Y:S01]  /*6de0*/  STL [R1+0x7c0], R156 ;  /* 0x0007c09c01007387 */ /* 0x000fe20000100800 */
[----:B------:R-:W-:Y:S01]  /*6df0*/  LEA.HI.X.SX32 R7, R251, UR7, 0x2, P1 ;  /* 0x00000007fb077c11 */ /* 0x000fe200088f16ff */
[----:B------:R-:W-:Y:S01]  /*6e00*/  ULDC UR7, c[0x0][0x240] ;  /* 0x0000900000077ab9 */ /* 0x000fe20000000800 */
[-C--:B------:R-:W-:Y:S01]  /*6e10*/  IADD3 R182, P3, R159, R6.reuse, RZ ;  /* 0x000000069fb67210 */ /* 0x080fe20007f7e0ff */
[----:B------:R-:W-:Y:S01]  /*6e20*/  IMAD R5, R5, UR7, RZ ;  /* 0x0000000705057c24 */ /* 0x000fe2000f8e02ff */
[----:B------:R-:W-:Y:S01]  /*6e30*/  STL [R1+0x738], R144 ;  /* 0x0007389001007387 */ /* 0x000fe20000100800 */
[C---:B-1----:R-:W-:Y:S01]  /*6e40*/  IMAD R0, R208.reuse, 0x1f, RZ ;  /* 0x0000001fd0007824 */ /* 0x042fe200078e02ff */
[-C--:B------:R-:W-:Y:S01]  /*6e50*/  LEA.HI.X.SX32 R183, R208, R7.reuse, 0x2, P3 ;  /* 0x00000007d0b77211 */ /* 0x080fe200018f16ff */
[----:B------:R-:W-:Y:S01]  /*6e60*/  IMAD R123, R123, UR7, RZ ;  /* 0x000000077b7b7c24 */ /* 0x000fe2000f8e02ff */
[----:B------:R-:W-:Y:S01]  /*6e70*/  IADD3 R186, P3, R128, R6, RZ ;  /* 0x0000000680ba7210 */ /* 0x000fe20007f7e0ff */
[----:B------:R-:W-:Y:S01]  /*6e80*/  STL [R1+0x7b8], R155 ;  /* 0x0007b89b01007387 */ /* 0x000fe20000100800 */
[C---:B------:R-:W-:Y:S01]  /*6e90*/  LEA R8, P1, R5.reuse, R180, 0x2 ;  /* 0x000000b405087211 */ /* 0x040fe200078210ff */
[----:B------:R-:W-:Y:S01]  /*6ea0*/  IMAD R122, R122, UR7, RZ ;  /* 0x000000077a7a7c24 */ /* 0x000fe2000f8e02ff */
[-C--:B------:R-:W-:Y:S01]  /*6eb0*/  LEA.HI.X.SX32 R187, R160, R7.reuse, 0x2, P3 ;  /* 0x00000007a0bb7211 */ /* 0x080fe200018f16ff */
[----:B------:R-:W-:Y:S01]  /*6ec0*/  STL [R1+0x72c], R139 ;  /* 0x00072c8b01007387 */ /* 0x000fe20000100800 */
[----:B------:R-:W-:Y:S01]  /*6ed0*/  IADD3 R190, P3, R144, R6, RZ ;  /* 0x0000000690be7210 */ /* 0x000fe20007f7e0ff */
[----:B------:R-:W-:Y:S01]  /*6ee0*/  IMAD R120, R120, UR7, RZ ;  /* 0x0000000778787c24 */ /* 0x000fe2000f8e02ff */
[----:B------:R-:W-:Y:S01]  /*6ef0*/  LEA.HI.X.SX32 R9, R5, R2, 0x2, P1 ;  /* 0x0000000205097211 */ /* 0x000fe200008f16ff */
[----:B------:R-:W-:Y:S01]  /*6f00*/  STL [R1+0x7b0], R154 ;  /* 0x0007b09a01007387 */ /* 0x000fe20000100800 */
[-C--:B------:R-:W-:Y:S01]  /*6f10*/  LEA.HI.X.SX32 R191, R158, R7.reuse, 0x2, P3 ;  /* 0x000000079ebf7211 */ /* 0x080fe200018f16ff */
[----:B--2---:R-:W-:Y:S01]  /*6f20*/  ULEA UR5, UR6, UR5, 0x18 ;  /* 0x0000000506057291 */ /* 0x004fe2000f8ec03f */
[-C--:B------:R-:W-:Y:S01]  /*6f30*/  IADD3 R194, P3, R134, R6.reuse, RZ ;  /* 0x0000000686c27210 */ /* 0x080fe20007f7e0ff */
[----:B------:R-:W-:Y:S01]  /*6f40*/  STL [R1+0x728], R134 ;  /* 0x0007288601007387 */ /* 0x000fe20000100800 */
[-C--:B------:R-:W-:Y:S01]  /*6f50*/  LEA R184, P1, R208, R6.reuse, 0x3 ;  /* 0x00000006d0b87211 */ /* 0x080fe200078218ff */
[----:B------:R-:W-:Y:S01]  /*6f60*/  IMAD R119, R119, UR7, RZ ;  /* 0x0000000777777c24 */ /* 0x000fe2000f8e02ff */
[-C--:B------:R-:W-:Y:S01]  /*6f70*/  LEA.HI.X.SX32 R195, R155, R7.reuse, 0x2, P3 ;  /* 0x000000079bc37211 */ /* 0x080fe200018f16ff */
[----:B------:R-:W-:Y:S01]  /*6f80*/  STL [R1+0x7a8], R152 ;  /* 0x0007a89801007387 */ /* 0x000fe20000100800 */
[-C--:B------:R-:W-:Y:S01]  /*6f90*/  IADD3 R198, P3, R199, R6.reuse, RZ ;  /* 0x00000006c7c67210 */ /* 0x080fe20007f7e0ff */
[----:B------:R-:W-:Y:S01]  /*6fa0*/  IMAD R118, R118, UR7, RZ ;  /* 0x0000000776767c24 */ /* 0x000fe2000f8e02ff */
[-C--:B------:R-:W-:Y:S01]  /*6fb0*/  LEA.HI.X.SX32 R185, R162, R7.reuse, 0x2, P1 ;  /* 0x00000007a2b97211 */ /* 0x080fe200008f16ff */
[----:B------:R-:W-:Y:S01]  /*6fc0*/  STL [R1+0x7a0], R131 ;  /* 0x0007a08301007387 */ /* 0x000fe20000100800 */
[-C--:B------:R-:W-:Y:S01]  /*6fd0*/  LEA.HI.X.SX32 R199, R152, R7.reuse, 0x2, P3 ;  /* 0x0000000798c77211 */ /* 0x080fe200018f16ff */
[----:B------:R-:W-:Y:S01]  /*6fe0*/  IMAD R116, R116, UR7, RZ ;  /* 0x0000000774747c24 */ /* 0x000fe2000f8e02ff */
[-C--:B------:R-:W-:Y:S01]  /*6ff0*/  IADD3 R202, P3, R203, R6.reuse, RZ ;  /* 0x00000006cbca7210 */ /* 0x080fe20007f7e0ff */
[----:B------:R1:W-:Y:S01]  /*7000*/  STL [R1+0x79c], R130 ;  /* 0x00079c8201007387 */ /* 0x0003e20000100800 */
[-C--:B------:R-:W-:Y:S01]  /*7010*/  LEA R188, P1, R208, R6.reuse, 0x4 ;  /* 0x00000006d0bc7211 */ /* 0x080fe200078220ff */
[----:B------:R-:W-:Y:S01]  /*7020*/  IMAD R115, R115, UR7, RZ ;  /* 0x0000000773737c24 */ /* 0x000fe2000f8e02ff */
[-C--:B------:R-:W-:Y:S01]  /*7030*/  LEA.HI.X.SX32 R203, R130, R7.reuse, 0x2, P3 ;  /* 0x0000000782cb7211 */ /* 0x080fe200018f16ff */
[----:B------:R2:W-:Y:S01]  /*7040*/  STL [R1+0x770], R126 ;  /* 0x0007707e01007387 */ /* 0x0005e20000100800 */
[-C--:B------:R-:W-:Y:S01]  /*7050*/  IADD3 R206, P3, R207, R6.reuse, RZ ;  /* 0x00000006cfce7210 */ /* 0x080fe20007f7e0ff */
[----:B------:R-:W-:Y:S01]  /*7060*/  IMAD R114, R114, UR7, RZ ;  /* 0x0000000772727c24 */ /* 0x000fe2000f8e02ff */
[-C--:B------:R-:W-:Y:S01]  /*7070*/  LEA.HI.X.SX32 R189, R159, R7.reuse, 0x2, P1 ;  /* 0x000000079fbd7211 */ /* 0x080fe200008f16ff */
[----:B------:R3:W-:Y:S01]  /*7080*/  STL [R1+0x76c], R124 ;  /* 0x00076c7c01007387 */ /* 0x0007e20000100800 */
[-C--:B------:R-:W-:Y:S01]  /*7090*/  IADD3 R192, P1, R139, R6.reuse, RZ ;  /* 0x000000068bc07210 */ /* 0x080fe20007f3e0ff */
[----:B-1----:R-:W1:Y:S01]  /*70a0*/  LDC R130, c[0x0][0x230] ;  /* 0x00008c00ff827b82 */ /* 0x002e620000000800 */
[-C--:B------:R-:W-:Y:S01]  /*70b0*/  LEA.HI.X.SX32 R207, R126, R7.reuse, 0x2, P3 ;  /* 0x000000077ecf7211 */ /* 0x080fe200018f16ff */
[----:B------:R-:W-:Y:S01]  /*70c0*/  STL [R1+0x768], R151 ;  /* 0x0007689701007387 */ /* 0x000fe20000100800 */
[-C--:B------:R-:W-:Y:S01]  /*70d0*/  IADD3 R210, P3, R211, R6.reuse, RZ ;  /* 0x00000006d3d27210 */ /* 0x080fe20007f7e0ff */
[----:B------:R-:W-:Y:S01]  /*70e0*/  IMAD R112, R112, UR7, RZ ;  /* 0x0000000770707c24 */ /* 0x000fe2000f8e02ff */
[-C--:B------:R-:W-:Y:S01]  /*70f0*/  LEA.HI.X.SX32 R193, R156, R7.reuse, 0x2, P1 ;  /* 0x000000079cc17211 */ /* 0x080fe200008f16ff */
[----:B------:R-:W-:Y:S01]  /*7100*/  STL [R1+0x764], R127 ;  /* 0x0007647f01007387 */ /* 0x000fe20000100800 */
[-C--:B------:R-:W-:Y:S01]  /*7110*/  LEA R196, P1, R208, R6.reuse, 0x5 ;  /* 0x00000006d0c47211 */ /* 0x080fe200078228ff */
[----:B--2---:R-:W2:Y:S01]  /*7120*/  LDC R126, c[0x0][0x230] ;  /* 0x00008c00ff7e7b82 */ /* 0x004ea20000000800 */
[-C--:B------:R-:W-:Y:S01]  /*7130*/  LEA.HI.X.SX32 R211, R124, R7.reuse, 0x2, P3 ;  /* 0x000000077cd37211 */ /* 0x080fe200018f16ff */
[----:B------:R-:W-:Y:S01]  /*7140*/  STL [R1+0x760], R150 ;  /* 0x0007609601007387 */ /* 0x000fe20000100800 */
[-C--:B------:R-:W-:Y:S01]  /*7150*/  IADD3 R212, P3, R213, R6.reuse, RZ ;  /* 0x00000006d5d47210 */ /* 0x080fe20007f7e0ff */
[----:B------:R-:W-:Y:S01]  /*7160*/  IMAD R111, R111, UR7, RZ ;  /* 0x000000076f6f7c24 */ /* 0x000fe2000f8e02ff */
[-C--:B------:R-:W-:Y:S01]  /*7170*/  LEA.HI.X.SX32 R197, R154, R7.reuse, 0x2, P1 ;  /* 0x000000079ac57211 */ /* 0x080fe200008f16ff */
[----:B------:R-:W-:Y:S01]  /*7180*/  STL [R1+0x75c], R148 ;  /* 0x00075c9401007387 */ /* 0x000fe20000100800 */
[-C--:B------:R-:W-:Y:S01]  /*7190*/  IADD3 R200, P1, R201, R6.reuse, RZ ;  /* 0x00000006c9c87210 */ /* 0x080fe20007f3e0ff */
[----:B---3--:R-:W3:Y:S01]  /*71a0*/  LDC R124, c[0x0][0x230] ;  /* 0x00008c00ff7c7b82 */ /* 0x008ee20000000800 */
[-C--:B------:R-:W-:Y:S01]  /*71b0*/  LEA.HI.X.SX32 R213, R151, R7.reuse, 0x2, P3 ;  /* 0x0000000797d57211 */ /* 0x080fe200018f16ff */
[----:B------:R-:W-:Y:S01]  /*71c0*/  STL [R1+0x758], R146 ;  /* 0x0007589201007387 */ /* 0x000fe20000100800 */
[-C--:B------:R-:W-:Y:S01]  /*71d0*/  IADD3 R214, P3, R215, R6.reuse, RZ ;  /* 0x00000006d7d67210 */ /* 0x080fe20007f7e0ff */
[----:B------:R-:W-:Y:S01]  /*71e0*/  IMAD R110, R110, UR7, RZ ;  /* 0x000000076e6e7c24 */ /* 0x000fe2000f8e02ff */
[-C--:B------:R-:W-:Y:S01]  /*71f0*/  LEA.HI.X.SX32 R201, R131, R7.reuse, 0x2, P1 ;  /* 0x0000000783c97211 */ /* 0x080fe200008f16ff */
[----:B------:R-:W-:Y:S01]  /*7200*/  STL [R1+0x754], R143 ;  /* 0x0007548f01007387 */ /* 0x000fe20000100800 */
[-C--:B------:R-:W-:Y:S01]  /*7210*/  IADD3 R204, P1, R205, R6.reuse, RZ ;  /* 0x00000006cdcc7210 */ /* 0x080fe20007f3e0ff */
[----:B------:R-:W4:Y:S01]  /*7220*/  LDC R131, c[0x0][0x230] ;  /* 0x00008c00ff837b82 */ /* 0x000f220000000800 */
[-C--:B------:R-:W-:Y:S01]  /*7230*/  LEA.HI.X.SX32 R215, R150, R7.reuse, 0x2, P3 ;  /* 0x0000000796d77211 */ /* 0x080fe200018f16ff */
[----:B------:R-:W-:Y:S01]  /*7240*/  STL [R1+0x750], R142 ;  /* 0x0007508e01007387 */ /* 0x000fe20000100800 */
[-C--:B------:R-:W-:Y:S01]  /*7250*/  IADD3 R218, P3, R219, R6.reuse, RZ ;  /* 0x00000006dbda7210 */ /* 0x080fe20007f7e0ff */
[----:B-1----:R-:W-:Y:S01]  /*7260*/  VIADD R130, R130, 0xfffffff9 ;  /* 0xfffffff982827836 */ /* 0x002fe20000000000 */
[-C--:B------:R-:W-:Y:S01]  /*7270*/  LEA.HI.X.SX32 R205, R128, R7.reuse, 0x2, P1 ;  /* 0x0000000780cd7211 */ /* 0x080fe200008f16ff */
[----:B------:R-:W-:Y:S01]  /*7280*/  STL [R1+0x74c], R140 ;  /* 0x00074c8c01007387 */ /* 0x000fe20000100800 */
[----:B------:R-:W-:Y:S01]  /*7290*/  LEA.HI.X.SX32 R219, R146, R7, 0x2, P3 ;  /* 0x0000000792db7211 */ /* 0x000fe200018f16ff */
[----:B------:R-:W1:Y:S01]  /*72a0*/  LDC R128, c[0x0][0x230] ;  /* 0x00008c00ff807b82 */ /* 0x000e620000000800 */
[----:B------:R-:W-:Y:S01]  /*72b0*/  IADD3 R222, P3, R223, R6, RZ ;  /* 0x00000006dfde7210 */ /* 0x000fe20007f7e0ff */
[----:B------:R3:W-:Y:S01]  /*72c0*/  STL [R1+0x618], R5 ;  /* 0x0006180501007387 */ /* 0x0007e20000100800 */
[----:B--2---:R-:W-:-:S02]  /*72d0*/  VIADD R126, R126, 0xfffffff6 ;  /* 0xfffffff67e7e7836 */ /* 0x004fc40000000000 */
[-C--:B------:R-:W-:Y:S01]  /*72e0*/  LEA.HI.X.SX32 R223, R143, R7.reuse, 0x2, P3 ;  /* 0x000000078fdf7211 */ /* 0x080fe200018f16ff */
[----:B------:R-:W-:Y:S01]  /*72f0*/  STL [R1+0x748], R138 ;  /* 0x0007488a01007387 */ /* 0x000fe20000100800 */
[-C--:B------:R-:W-:Y:S01]  /*7300*/  IADD3 R226, P3, R227, R6.reuse, RZ ;  /* 0x00000006e3e27210 */ /* 0x080fe20007f7e0ff */
[----:B---3--:R-:W-:Y:S02]  /*7310*/  VIADD R124, R124, 0xfffffff8 ;  /* 0xfffffff87c7c7836 */ /* 0x008fe40000000000 */
[----:B------:R-:W-:Y:S01]  /*7320*/  STL [R1+0x744], R15 ;  /* 0x0007440f01007387 */ /* 0x000fe20000100800 */
[----:B------:R-:W-:Y:S01]  /*7330*/  LEA.HI.X.SX32 R227, R140, R7, 0x2, P3 ;  /* 0x000000078ce37211 */ /* 0x000fe200018f16ff */
[----:B------:R-:W2:Y:S01]  /*7340*/  LDC R5, c[0x0][0x230] ;  /* 0x00008c00ff057b82 */ /* 0x000ea20000000800 */
[----:B------:R-:W-:Y:S01]  /*7350*/  IADD3 R230, P3, R231, R6, RZ ;  /* 0x00000006e7e67210 */ /* 0x000fe20007f7e0ff */
[----:B------:R3:W-:Y:S01]  /*7360*/  STL.64 [R1+0x19d8], R8 ;  /* 0x0019d80801007387 */ /* 0x0007e20000100a00 */
[----:B------:R-:W-:-:S02]  /*7370*/  IMAD R109, R109, UR7, RZ ;  /* 0x000000076d6d7c24 */ /* 0x000fc4000f8e02ff */
[-C--:B------:R-:W-:Y:S01]  /*7380*/  LEA.HI.X.SX32 R231, R138, R7.reuse, 0x2, P3 ;  /* 0x000000078ae77211 */ /* 0x080fe200018f16ff */
[----:B----4-:R-:W-:Y:S01]  /*7390*/  VIADD R131, R131, 0xfffffffa ;  /* 0xfffffffa83837836 */ /* 0x010fe20000000000 */
[-C--:B------:R-:W-:Y:S01]  /*73a0*/  IADD3 R234, P3, R235, R6.reuse, RZ ;  /* 0x00000006ebea7210 */ /* 0x080fe20007f7e0ff */
[----:B------:R-:W-:Y:S01]  /*73b0*/  STL [R1+0x740], R136 ;  /* 0x0007408801007387 */ /* 0x000fe20000100800 */
[----:B------:R-:W-:Y:S02]  /*73c0*/  IMAD R108, R108, UR7, RZ ;  /* 0x000000076c6c7c24 */ /* 0x000fe4000f8e02ff */
[-C--:B------:R-:W-:Y:S01]  /*73d0*/  LEA.HI.X.SX32 R235, R136, R7.reuse, 0x2, P3 ;  /* 0x0000000788eb7211 */ /* 0x080fe200018f16ff */
[----:B------:R4:W-:Y:S01]  /*73e0*/  STL [R1+0x73c], R132 ;  /* 0x00073c8401007387 */ /* 0x0009e20000100800 */
[-C--:B------:R-:W-:Y:S01]  /*73f0*/  IADD3 R238, P3, R239, R6.reuse, RZ ;  /* 0x00000006efee7210 */ /* 0x080fe20007f7e0ff */
[C---:B---3--:R-:W-:Y:S01]  /*7400*/  IMAD R8, R208.reuse, 0x1e, RZ ;  /* 0x0000001ed0087824 */ /* 0x048fe200078e02ff */
[-C--:B------:R-:W-:Y:S01]  /*7410*/  LEA R208, P1, R208, R6.reuse, 0x6 ;  /* 0x00000006d0d07211 */ /* 0x080fe200078230ff */
[----:B------:R-:W-:Y:S01]  /*7420*/  IMAD.SHL.U32 R9, R147, 0x10, RZ ;  /* 0x0000001093097824 */ /* 0x000fe200078e00ff */
[-C--:B------:R-:W-:Y:S01]  /*7430*/  LEA.HI.X.SX32 R239, R132, R7.reuse, 0x2, P3 ;  /* 0x0000000784ef7211 */ /* 0x080fe200018f16ff */
[----:B-1----:R-:W-:Y:S01]  /*7440*/  VIADD R128, R128, 0xfffffff7 ;  /* 0xfffffff780807836 */ /* 0x002fe20000000000 */
[-C--:B------:R-:W-:Y:S01]  /*7450*/  LEA.HI.X.SX32 R209, R127, R7.reuse, 0x2, P1 ;  /* 0x000000077fd17211 */ /* 0x080fe200008f16ff */
[----:B------:R-:W-:Y:S01]  /*7460*/  STL [R1+0x734], R8 ;  /* 0x0007340801007387 */ /* 0x000fe20000100800 */
[-C--:B------:R-:W-:Y:S01]  /*7470*/  IADD3 R216, P1, R217, R6.reuse, RZ ;  /* 0x00000006d9d87210 */ /* 0x080fe20007f3e0ff */
[----:B------:R-:W1:Y:S01]  /*7480*/  LDC R127, c[0x0][0x230] ;  /* 0x00008c00ff7f7b82 */ /* 0x000e620000000800 */
[-C--:B------:R-:W-:Y:S01]  /*7490*/  IADD3 R242, P3, R243, R6.reuse, RZ ;  /* 0x00000006f3f27210 */ /* 0x080fe20007f7e0ff */
[----:B--2---:R-:W-:Y:S01]  /*74a0*/  VIADD R5, R5, 0xfffffffb ;  /* 0xfffffffb05057836 */ /* 0x004fe20000000000 */
[-C--:B------:R-:W-:Y:S01]  /*74b0*/  LEA.HI.X.SX32 R217, R148, R7.reuse, 0x2, P1 ;  /* 0x0000000794d97211 */ /* 0x080fe200008f16ff */
[----:B------:R2:W-:Y:S01]  /*74c0*/  STL [R1+0x730], R0 ;  /* 0x0007300001007387 */ /* 0x0005e20000100800 */
[-C--:B------:R-:W-:Y:S01]  /*74d0*/  IADD3 R220, P1, R221, R6.reuse, RZ ;  /* 0x00000006dddc7210 */ /* 0x080fe20007f3e0ff */
[----:B------:R-:W-:Y:S01]  /*74e0*/  IMAD R107, R107, UR7, RZ ;  /* 0x000000076b6b7c24 */ /* 0x000fe2000f8e02ff */
[-C--:B------:R-:W-:Y:S01]  /*74f0*/  LEA.HI.X.SX32 R243, R0, R7.reuse, 0x2, P3 ;  /* 0x0000000700f37211 */ /* 0x080fe200018f16ff */
[----:B----4-:R-:W3:Y:S01]  /*7500*/  LDC R132, c[0x0][0x230] ;  /* 0x00008c00ff847b82 */ /* 0x010ee20000000800 */
[-C--:B------:R-:W-:Y:S01]  /*7510*/  LEA.HI.X.SX32 R221, R144, R7.reuse, 0x2, P1 ;  /* 0x0000000790dd7211 */ /* 0x080fe200008f16ff */
[----:B------:R4:W-:Y:S01]  /*7520*/  STL.64 [R1+0x19e0], R6 ;  /* 0x0019e00601007387 */ /* 0x0009e20000100a00 */
[-C--:B------:R-:W-:Y:S01]  /*7530*/  IADD3 R224, P1, R225, R6.reuse, RZ ;  /* 0x00000006e1e07210 */ /* 0x080fe20007f3e0ff */
[----:B------:R-:W-:Y:S01]  /*7540*/  IMAD R106, R106, UR7, RZ ;  /* 0x000000076a6a7c24 */ /* 0x000fe2000f8e02ff */
[----:B------:R-:W-:Y:S01]  /*7550*/  ISETP.GE.U32.AND P3, PT, R131, 0x7fffffdb, PT ;  /* 0x7fffffdb8300780c */ /* 0x000fe20003f66070 */
[----:B------:R-:W-:Y:S01]  /*7560*/  STL.64 [R1+0x19e8], R182 ;  /* 0x0019e8b601007387 */ /* 0x000fe20000100a00 */
[----:B------:R-:W-:Y:S01]  /*7570*/  LEA.HI.X.SX32 R225, R142, R7, 0x2, P1 ;  /* 0x000000078ee17211 */ /* 0x000fe200008f16ff */
[----:B------:R-:W2:Y:S01]  /*7580*/  LDC R131, c[0x0][0x230] ;  /* 0x00008c00ff837b82 */ /* 0x000ea20000000800 */
[----:B------:R-:W-:Y:S01]  /*7590*/  IADD3 R228, P1, R229, R6, RZ ;  /* 0x00000006e5e47210 */ /* 0x000fe20007f3e0ff */
[----:B------:R-:W-:Y:S01]  /*75a0*/  STL.64 [R1+0x19d0], R184 ;  /* 0x0019d0b801007387 */ /* 0x000fe20000100a00 */
[----:B------:R-:W-:-:S02]  /*75b0*/  IMAD R105, R105, UR7, RZ ;  /* 0x0000000769697c24 */ /* 0x000fc4000f8e02ff */
[-C--:B------:R-:W-:Y:S01]  /*75c0*/  LEA.HI.X.SX32 R229, R139, R7.reuse, 0x2, P1 ;  /* 0x000000078be57211 */ /* 0x080fe200008f16ff */
[----:B------:R-:W-:Y:S01]  /*75d0*/  STL.64 [R1+0x19f0], R186 ;  /* 0x0019f0ba01007387 */ /* 0x000fe20000100a00 */
[-C--:B------:R-:W-:Y:S01]  /*75e0*/  IADD3 R232, P1, R233, R6.reuse, RZ ;  /* 0x00000006e9e87210 */ /* 0x080fe20007f3e0ff */
[----:B-1----:R-:W-:Y:S02]  /*75f0*/  VIADD R127, R127, 0xfffffff5 ;  /* 0xfffffff57f7f7836 */ /* 0x002fe40000000000 */
[----:B------:R-:W-:Y:S01]  /*7600*/  STL.64 [R1+0x19f8], R188 ;  /* 0x0019f8bc01007387 */ /* 0x000fe20000100a00 */
[-C--:B------:R-:W-:Y:S01]  /*7610*/  LEA.HI.X.SX32 R233, R15, R7.reuse, 0x2, P1 ;  /* 0x000000070fe97211 */ /* 0x080fe200008f16ff */
[----:B------:R-:W-:Y:S01]  /*7620*/  IMAD R104, R104, UR7, RZ ;  /* 0x0000000768687c24 */ /* 0x000fe2000f8e02ff */
[-C--:B------:R-:W-:Y:S01]  /*7630*/  IADD3 R236, P1, R237, R6.reuse, RZ ;  /* 0x00000006edec7210 */ /* 0x080fe20007f3e0ff */
[----:B------:R-:W-:Y:S01]  /*7640*/  STL.64 [R1+0x1a00], R190 ;  /* 0x001a00be01007387 */ /* 0x000fe20000100a00 */
[----:B------:R-:W-:Y:S01]  /*7650*/  LOP3.LUT R15, R9, 0x70, RZ, 0xc0, !PT ;  /* 0x00000070090f7812 */ /* 0x000fe200078ec0ff */
[----:B---3--:R-:W-:Y:S01]  /*7660*/  VIADD R132, R132, 0xfffffff2 ;  /* 0xfffffff284847836 */ /* 0x008fe20000000000 */
[-C--:B------:R-:W-:Y:S01]  /*7670*/  LEA.HI.X.SX32 R237, R134, R7.reuse, 0x2, P1 ;  /* 0x0000000786ed7211 */ /* 0x080fe200008f16ff */
[----:B------:R-:W-:Y:S01]  /*7680*/  STL.64 [R1+0x1a08], R192 ;  /* 0x001a08c001007387 */ /* 0x000fe20000100a00 */
[----:B------:R-:W-:Y:S01]  /*7690*/  IADD3 R240, P1, R241, R6, RZ ;  /* 0x00000006f1f07210 */ /* 0x000fe20007f3e0ff */
[----:B------:R-:W-:Y:S01]  /*76a0*/  IMAD R15, R135, 0x80, R15 ;  /* 0x00000080870f7824 */ /* 0x000fe200078e020f */
[----:B------:R-:W1:Y:S01]  /*76b0*/  LDC R134, c[0x0][0x230] ;  /* 0x00008c00ff867b82 */ /* 0x000e620000000800 */
[----:B------:R-:W-:Y:S01]  /*76c0*/  STL.64 [R1+0x19c8], R194 ;  /* 0x0019c8c201007387 */ /* 0x000fe20000100a00 */
[----:B------:R-:W-:Y:S01]  /*76d0*/  LEA.HI.X.SX32 R241, R8, R7, 0x2, P1 ;  /* 0x0000000708f17211 */ /* 0x000fe200008f16ff */
[----:B--2---:R-:W-:Y:S01]  /*76e0*/  VIADD R131, R131, 0xfffffff3 ;  /* 0xfffffff383837836 */ /* 0x004fe20000000000 */
[----:B------:R-:W-:Y:S01]  /*76f0*/  ISETP.GE.U32.AND P1, PT, R5, 0x7fffffdc, PT ;  /* 0x7fffffdc0500780c */ /* 0x000fe20003f26070 */
[C---:B------:R-:W-:Y:S01]  /*7700*/  VIADD R5, R15.reuse, UR5 ;  /* 0x000000050f057c36 */ /* 0x040fe20008000000 */
[----:B------:R-:W-:Y:S01]  /*7710*/  LOP3.LUT R0, R15, 0x10, RZ, 0x3c, !PT ;  /* 0x000000100f007812 */ /* 0x000fe200078e3cff */
[----:B------:R-:W-:Y:S01]  /*7720*/  STL.64 [R1+0x1a10], R196 ;  /* 0x001a10c401007387 */ /* 0x000fe20000100a00 */
[----:B------:R-:W-:-:S02]  /*7730*/  IMAD R103, R103, UR7, RZ ;  /* 0x0000000767677c24 */ /* 0x000fc4000f8e02ff */
[----:B------:R-:W-:Y:S01]  /*7740*/  IMAD R102, R102, UR7, RZ ;  /* 0x0000000766667c24 */ /* 0x000fe2000f8e02ff */
[----:B------:R-:W-:Y:S01]  /*7750*/  @!PT LDS RZ, [RZ] ;  /* 0x00000000fffff984 */ /* 0x000fe20000000800 */
[----:B------:R-:W-:Y:S01]  /*7760*/  @!PT LDS RZ, [RZ] ;  /* 0x00000000fffff984 */ /* 0x000fe20000000800 */
[----:B------:R-:W-:Y:S01]  /*7770*/  @!PT LDS RZ, [RZ] ;  /* 0x00000000fffff984 */ /* 0x000fe20000000800 */
[----:B------:R4:W-:Y:S01]  /*7780*/  LDGSTS.E [R5+0x60000], desc[UR10][R6.64], !P5 ;  /* 0x6000000006057fae */ /* 0x0009e2000e92184a */
[----:B------:R-:W-:Y:S01]  /*7790*/  ISETP.GE.U32.AND P5, PT, R130, 0x7fffffda, PT ;  /* 0x7fffffda8200780c */ /* 0x000fe20003fa6070 */
[----:B------:R-:W-:Y:S01]  /*77a0*/  VIADD R244, R0, UR5 ;  /* 0x0000000500f47c36 */ /* 0x000fe20008000000 */
[----:B------:R-:W2:Y:S01]  /*77b0*/  LDC R130, c[0x0][0x230] ;  /* 0x00008c00ff827b82 */ /* 0x000ea20000000800 */
[----:B------:R-:W-:Y:S01]  /*77c0*/  LDGSTS.E [R5+0x60004], desc[UR10][R182.64], !P6 ;  /* 0x60004000b6057fae */ /* 0x000fe2000f12184a */
[----:B------:R-:W-:Y:S01]  /*77d0*/  ISETP.GE.U32.AND P6, PT, R124, 0x7fffffd9, PT ;  /* 0x7fffffd97c00780c */ /* 0x000fe20003fc6070 */
[----:B------:R-:W-:Y:S01]  /*77e0*/  IMAD R101, R101, UR7, RZ ;  /* 0x0000000765657c24 */ /* 0x000fe2000f8e02ff */
[C---:B------:R-:W-:Y:S01]  /*77f0*/  LOP3.LUT R0, R15.reuse, 0x20, RZ, 0x3c, !PT ;  /* 0x000000200f007812 */ /* 0x040fe200078e3cff */
[----:B------:R-:W-:Y:S01]  /*7800*/  LDGSTS.E [R5+0x60008], desc[UR10][R184.64], !P2 ;  /* 0x60008000b8057fae */ /* 0x000fe2000d12184a */
[----:B------:R-:W-:Y:S01]  /*7810*/  ISETP.GE.U32.AND P2, PT, R128, 0x7fffffd8, PT ;  /* 0x7fffffd88000780c */ /* 0x000fe20003f46070 */
[----:B------:R-:W-:Y:S01]  /*7820*/  IMAD R100, R100, UR7, RZ ;  /* 0x0000000764647c24 */ /* 0x000fe2000f8e02ff */
[----:B------:R-:W3:Y:S01]  /*7830*/  LDC R124, c[0x0][0x230] ;  /* 0x00008c00ff7c7b82 */ /* 0x000ee20000000800 */
[----:B------:R1:W-:Y:S01]  /*7840*/  LDGSTS.E [R5+0x6000c], desc[UR10][R186.64], !P4 ;  /* 0x6000c000ba057fae */ /* 0x0003e2000e12184a */
[----:B------:R-:W-:Y:S01]  /*7850*/  ISETP.GE.U32.AND P4, PT, R126, 0x7fffffd7, PT ;  /* 0x7fffffd77e00780c */ /* 0x000fe20003f86070 */
[----:B------:R-:W-:Y:S01]  /*7860*/  VIADD R245, R0, UR5 ;  /* 0x0000000500f57c36 */ /* 0x000fe20008000000 */
[----:B------:R-:W-:Y:S01]  /*7870*/  LOP3.LUT R0, R15, 0x30, RZ, 0x3c, !PT ;  /* 0x000000300f007812 */ /* 0x000fe200078e3cff */
[----:B------:R-:W-:Y:S01]  /*7880*/  LDGSTS.E [R244+0x60000], desc[UR10][R188.64], !P1 ;  /* 0x60000000bcf47fae */ /* 0x000fe2000c92184a */
[----:B------:R-:W-:Y:S01]  /*7890*/  ISETP.GE.U32.AND P1, PT, R127, 0x7fffffd6, PT ;  /* 0x7fffffd67f00780c */ /* 0x000fe20003f26070 */
[----:B------:R-:W-:Y:S01]  /*78a0*/  IMAD R99, R99, UR7, RZ ;  /* 0x0000000763637c24 */ /* 0x000fe2000f8e02ff */
[----:B------:R-:W4:Y:S01]  /*78b0*/  LDC R126, c[0x0][0x230] ;  /* 0x00008c00ff7e7b82 */ /* 0x000f220000000800 */
[----:B------:R-:W-:Y:S01]  /*78c0*/  LDGSTS.E [R244+0x60004], desc[UR10][R190.64], !P3 ;  /* 0x60004000bef47fae */ /* 0x000fe2000d92184a */
[----:B------:R-:W-:Y:S01]  /*78d0*/  VIADD R246, R0, UR5 ;  /* 0x0000000500f67c36 */ /* 0x000fe20008000000 */
[----:B------:R-:W-:Y:S01]  /*78e0*/  LOP3.LUT R0, R15, 0x40, RZ, 0x3c, !PT ;  /* 0x000000400f007812 */ /* 0x000fe200078e3cff */
[----:B------:R-:W-:Y:S01]  /*78f0*/  IMAD R98, R98, UR7, RZ ;  /* 0x0000000762627c24 */ /* 0x000fe2000f8e02ff */
[----:B------:R-:W-:Y:S01]  /*7900*/  LDGSTS.E [R244+0x60008], desc[UR10][R192.64], !P5 ;  /* 0x60008000c0f47fae */ /* 0x000fe2000e92184a */
[----:B------:R-:W-:Y:S01]  /*7910*/  ISETP.GE.U32.AND P5, PT, R131, 0x7fffffd4, PT ;  /* 0x7fffffd48300780c */ /* 0x000fe20003fa6070 */
[----:B------:R-:W-:Y:S01]  /*7920*/  IMAD R97, R97, UR7, RZ ;  /* 0x0000000761617c24 */ /* 0x000fe2000f8e02ff */
[----:B------:R-:W1:Y:S01]  /*7930*/  LDC R131, c[0x0][0x230] ;  /* 0x00008c00ff837b82 */ /* 0x000e620000000800 */
[----:B--2---:R-:W-:Y:S01]  /*7940*/  VIADD R130, R130, 0xfffffff4 ;  /* 0xfffffff482827836 */ /* 0x004fe20000000000 */
[----:B------:R2:W-:Y:S01]  /*7950*/  LDGSTS.E [R244+0x6000c], desc[UR10][R194.64], !P6 ;  /* 0x6000c000c2f47fae */ /* 0x0005e2000f12184a */
[----:B------:R-:W-:Y:S01]  /*7960*/  ISETP.GE.U32.AND P6, PT, R132, 0x7fffffd3, PT ;  /* 0x7fffffd38400780c */ /* 0x000fe20003fc6070 */
[----:B------:R-:W-:Y:S01]  /*7970*/  VIADD R247, R0, UR5 ;  /* 0x0000000500f77c36 */ /* 0x000fe20008000000 */
[C---:B------:R-:W-:Y:S01]  /*7980*/  LOP3.LUT R0, R15.reuse, 0x50, RZ, 0x3c, !PT ;  /* 0x000000500f007812 */ /* 0x040fe200078e3cff */
[----:B------:R-:W-:Y:S01]  /*7990*/  LDGSTS.E [R245+0x60000], desc[UR10][R196.64], !P2 ;  /* 0x60000000c4f57fae */ /* 0x000fe2000d12184a */
[----:B------:R-:W-:Y:S01]  /*79a0*/  ISETP.GE.U32.AND P3, PT, R130, 0x7fffffd5, PT ;  /* 0x7fffffd58200780c */ /* 0x000fe20003f66070 */
[----:B------:R-:W2:Y:S01]  /*79b0*/  LDC R128, c[0x0][0x230] ;  /* 0x00008c00ff807b82 */ /* 0x000ea20000000800 */
[----:B---3--:R-:W-:Y:S01]  /*79c0*/  VIADD R124, R124, 0xfffffff1 ;  /* 0xfffffff17c7c7836 */ /* 0x008fe20000000000 */
[----:B------:R-:W-:Y:S01]  /*79d0*/  LDGSTS.E [R245+0x60004], desc[UR10][R198.64], !P4 ;  /* 0x60004000c6f57fae */ /* 0x000fe2000e12184a */
[----:B------:R-:W-:Y:S01]  /*79e0*/  VIADD R248, R0, UR5 ;  /* 0x0000000500f87c36 */ /* 0x000fe20008000000 */
[----:B------:R-:W-:Y:S01]  /*79f0*/  LOP3.LUT R0, R15, 0x60, RZ, 0x3c, !PT ;  /* 0x000000600f007812 */ /* 0x000fe200078e3cff */
[----:B------:R-:W-:Y:S01]  /*7a00*/  IMAD R96, R96, UR7, RZ ;  /* 0x0000000760607c24 */ /* 0x000fe2000f8e02ff */
[----:B------:R-:W-:Y:S01]  /*7a10*/  ISETP.GE.U32.AND P2, PT, R124, 0x7fffffd2, PT ;  /* 0x7fffffd27c00780c */ /* 0x000fe20003f46070 */
[----:B------:R-:W-:Y:S01]  /*7a20*/  LDGSTS.E [R245+0x60008], desc[UR10][R200.64], !P1 ;  /* 0x60008000c8f57fae */ /* 0x000fe2000c92184a */
[----:B------:R-:W3:Y:S01]  /*7a30*/  LDC R130, c[0x0][0x230] ;  /* 0x00008c00ff827b82 */ /* 0x000ee20000000800 */
[----:B----4-:R-:W-:-:S02]  /*7a40*/  VIADD R126, R126, 0xfffffff0 ;  /* 0xfffffff07e7e7836 */ /* 0x010fc40000000000 */
[----:B------:R-:W-:Y:S01]  /*7a50*/  STL.64 [R1+0x1a18], R198 ;  /* 0x001a18c601007387 */ /* 0x000fe20000100a00 */
[----:B------:R-:W-:Y:S01]  /*7a60*/  VIADD R249, R0, UR5 ;  /* 0x0000000500f97c36 */ /* 0x000fe20008000000 */
[----:B------:R-:W-:Y:S01]  /*7a70*/  LOP3.LUT R0, R15, 0x70, RZ, 0x3c, !PT ;  /* 0x000000700f007812 */ /* 0x000fe200078e3cff */
[----:B------:R-:W-:Y:S01]  /*7a80*/  IMAD R95, R95, UR7, RZ ;  /* 0x000000075f5f7c24 */ /* 0x000fe2000f8e02ff */
[----:B------:R-:W-:Y:S01]  /*7a90*/  LDGSTS.E [R245+0x6000c], desc[UR10][R202.64], !P3 ;  /* 0x6000c000caf57fae */ /* 0x000fe2000d92184a */
[----:B------:R-:W4:Y:S01]  /*7aa0*/  LDC R124, c[0x0][0x230] ;  /* 0x00008c00ff7c7b82 */ /* 0x000f220000000800 */
[----:B-1----:R-:W-:Y:S01]  /*7ab0*/  VIADD R131, R131, 0xffffffed ;  /* 0xffffffed83837836 */ /* 0x002fe20000000000 */
[----:B------:R-:W-:Y:S01]  /*7ac0*/  ISETP.GE.U32.AND P4, PT, R126, 0x7fffffd1, PT ;  /* 0x7fffffd17e00780c */ /* 0x000fe20003f86070 */
[----:B------:R-:W-:Y:S01]  /*7ad0*/  LDGSTS.E [R246+0x60000], desc[UR10][R204.64], !P5 ;  /* 0x60000000ccf67fae */ /* 0x000fe2000e92184a */
[----:B------:R-:W-:Y:S02]  /*7ae0*/  IMAD R94, R94, UR7, RZ ;  /* 0x000000075e5e7c24 */ /* 0x000fe4000f8e02ff */
[----:B------:R-:W-:Y:S01]  /*7af0*/  ISETP.GE.U32.AND P5, PT, R131, 0x7fffffce, PT ;  /* 0x7fffffce8300780c */ /* 0x000fe20003fa6070 */
[----:B------:R-:W-:Y:S01]  /*7b00*/  LDGSTS.E [R246+0x60004], desc[UR10][R206.64], !P6 ;  /* 0x60004000cef67fae */ /* 0x000fe2000f12184a */
[----:B------:R-:W1:Y:S01]  /*7b10*/  LDC R131, c[0x0][0x230] ;  /* 0x00008c00ff837b82 */ /* 0x000e620000000800 */
[----:B--2---:R-:W-:-:S02]  /*7b20*/  VIADD R128, R128, 0xffffffef ;  /* 0xffffffef80807836 */ /* 0x004fc40000000000 */
[----:B------:R-:W-:Y:S01]  /*7b30*/  LDGSTS.E [R246+0x60008], desc[UR10][R210.64], !P2 ;  /* 0x60008000d2f67fae */ /* 0x000fe2000d12184a */
[----:B------:R-:W-:Y:S02]  /*7b40*/  VIADD R250, R0, UR5 ;  /* 0x0000000500fa7c36 */ /* 0x000fe40008000000 */
[----:B------:R-:W-:Y:S01]  /*7b50*/  ISETP.GE.U32.AND P1, PT, R128, 0x7fffffd0, PT ;  /* 0x7fffffd08000780c */ /* 0x000fe20003f26070 */
[----:B------:R2:W-:Y:S01]  /*7b60*/  LDGSTS.E [R246+0x6000c], desc[UR10][R212.64], !P4 ;  /* 0x6000c000d4f67fae */ /* 0x0005e2000e12184a */
[----:B------:R-:W2:Y:S01]  /*7b70*/  LDC R127, c[0x0][0x230] ;  /* 0x00008c00ff7f7b82 */ /* 0x000ea20000000800 */
[----:B---3--:R-:W-:Y:S02]  /*7b80*/  VIADD R130, R130, 0xffffffee ;  /* 0xffffffee82827836 */ /* 0x008fe40000000000 */
[----:B------:R-:W-:Y:S01]  /*7b90*/  STL.64 [R1+0x1a20], R200 ;  /* 0x001a20c801007387 */ /* 0x000fe20000100a00 */
[----:B------:R-:W-:Y:S02]  /*7ba0*/  IMAD R92, R92, UR7, RZ ;  /* 0x000000075c5c7c24 */ /* 0x000fe4000f8e02ff */
[----:B------:R-:W-:Y:S01]  /*7bb0*/  ISETP.GE.U32.AND P3, PT, R130, 0x7fffffcf, PT ;  /* 0x7fffffcf8200780c */ /* 0x000fe20003f66070 */
[----:B------:R-:W-:Y:S01]  /*7bc0*/  STL.64 [R1+0x1a30], R244 ;  /* 0x001a30f401007387 */ /* 0x000fe20000100a00 */
[----:B------:R-:W3:Y:S01]  /*7bd0*/  LDC R126, c[0x0][0x230] ;  /* 0x00008c00ff7e7b82 */ /* 0x000ee20000000800 */
[----:B----4-:R-:W-:-:S02]  /*7be0*/  VIADD R124, R124, 0xffffffeb ;  /* 0xffffffeb7c7c7836 */ /* 0x010fc40000000000 */
[----:B------:R-:W-:Y:S01]  /*7bf0*/  LDGSTS.E [R247+0x60000], desc[UR10][R208.64], !P1 ;  /* 0x60000000d0f77fae */ /* 0x000fe2000c92184a */
[----:B------:R-:W-:Y:S02]  /*7c00*/  IMAD R91, R91, UR7, RZ ;  /* 0x000000075b5b7c24 */ /* 0x000fe4000f8e02ff */
[----:B------:R-:W-:Y:S01]  /*7c10*/  ISETP.GE.U32.AND P2, PT, R124, 0x7fffffcc, PT ;  /* 0x7fffffcc7c00780c */ /* 0x000fe20003f46070 */
[----:B------:R-:W-:Y:S01]  /*7c20*/  STL.64 [R1+0x1a28], R202 ;  /* 0x001a28ca01007387 */ /* 0x000fe20000100a00 */
[----:B------:R-:W4:Y:S01]  /*7c30*/  LDC R128, c[0x0][0x230] ;  /* 0x00008c00ff807b82 */ /* 0x000f220000000800 */
[----:B-1----:R-:W-:Y:S02]  /*7c40*/  VIADD R131, R131, 0xffffffe7 ;  /* 0xffffffe783837836 */ /* 0x002fe40000000000 */
[----:B------:R-:W-:Y:S01]  /*7c50*/  LDGSTS.E [R247+0x60004], desc[UR10][R214.64], !P3 ;  /* 0x60004000d6f77fae */ /* 0x000fe2000d92184a */
[----:B------:R-:W-:Y:S02]  /*7c60*/  IMAD R87, R87, UR7, RZ ;  /* 0x0000000757577c24 */ /* 0x000fe4000f8e02ff */
[----:B------:R-:W-:Y:S01]  /*7c70*/  IMAD R146, R86, UR7, RZ ;  /* 0x0000000756927c24 */ /* 0x000fe2000f8e02ff */
[----:B------:R-:W-:Y:S01]  /*7c80*/  LDGSTS.E [R247+0x60008], desc[UR10][R216.64], !P5 ;  /* 0x60008000d8f77fae */ /* 0x000fe2000e92184a */
[----:B------:R-:W1:Y:S01]  /*7c90*/  LDC R132, c[0x0][0x230] ;  /* 0x00008c00ff847b82 */ /* 0x000e620000000800 */
[----:B------:R-:W-:Y:S01]  /*7ca0*/  ISETP.GE.U32.AND P5, PT, R131, 0x7fffffc8, PT ;  /* 0x7fffffc88300780c */ /* 0x000fe20003fa6070 */
[----:B--2---:R-:W-:Y:S01]  /*7cb0*/  VIADD R127, R127, 0xffffffec ;  /* 0xffffffec7f7f7836 */ /* 0x004fe20000000000 */
[----:B------:R-:W-:Y:S01]  /*7cc0*/  STL.64 [R1+0x1a38], R204 ;  /* 0x001a38cc01007387 */ /* 0x000fe20000100a00 */
[----:B------:R-:W-:-:S02]  /*7cd0*/  IMAD R144, R84, UR7, RZ ;  /* 0x0000000754907c24 */ /* 0x000fc4000f8e02ff */
[----:B------:R-:W-:Y:S01]  /*7ce0*/  IMAD R83, R83, UR7, RZ ;  /* 0x0000000753537c24 */ /* 0x000fe2000f8e02ff */
[----:B------:R-:W-:Y:S01]  /*7cf0*/  ISETP.GE.U32.AND P6, PT, R127, 0x7fffffcd, PT ;  /* 0x7fffffcd7f00780c */ /* 0x000fe20003fc6070 */
[----:B------:R-:W2:Y:S01]  /*7d00*/  LDC R124, c[0x0][0x230] ;  /* 0x00008c00ff7c7b82 */ /* 0x000ea20000000800 */
[----:B---3--:R-:W-:Y:S01]  /*7d10*/  VIADD R126, R126, 0xffffffea ;  /* 0xffffffea7e7e7836 */ /* 0x008fe20000000000 */
[----:B------:R-:W-:Y:S01]  /*7d20*/  STL.64 [R1+0x1a40], R206 ;  /* 0x001a40ce01007387 */ /* 0x000fe20000100a00 */
[----:B------:R-:W-:Y:S02]  /*7d30*/  IMAD R143, R82, UR7, RZ ;  /* 0x00000007528f7c24 */ /* 0x000fe4000f8e02ff */
[----:B------:R-:W-:Y:S01]  /*7d40*/  IMAD R7, R80, UR7, RZ ;  /* 0x0000000750077c24 */ /* 0x000fe2000f8e02ff */
[----:B------:R-:W-:Y:S01]  /*7d50*/  ISETP.GE.U32.AND P4, PT, R126, 0x7fffffcb, PT ;  /* 0x7fffffcb7e00780c */ /* 0x000fe20003f86070 */
[----:B------:R-:W-:Y:S01]  /*7d60*/  STL.64 [R1+0x1a48], R210 ;  /* 0x001a48d201007387 */ /* 0x000fe20000100a00 */
[----:B------:R-:W3:Y:S01]  /*7d70*/  LDC R131, c[0x0][0x230] ;  /* 0x00008c00ff837b82 */ /* 0x000ee20000000800 */
[----:B----4-:R-:W-:-:S02]  /*7d80*/  VIADD R128, R128, 0xffffffe9 ;  /* 0xffffffe980807836 */ /* 0x010fc40000000000 */
[----:B------:R-:W-:Y:S01]  /*7d90*/  STL.64 [R1+0x1a50], R212 ;  /* 0x001a50d401007387 */ /* 0x000fe20000100a00 */
[----:B------:R-:W-:Y:S02]  /*7da0*/  IMAD R6, R79, UR7, RZ ;  /* 0x000000074f067c24 */ /* 0x000fe4000f8e02ff */
[----:B------:R-:W-:Y:S01]  /*7db0*/  ISETP.GE.U32.AND P1, PT, R128, 0x7fffffca, PT ;  /* 0x7fffffca8000780c */ /* 0x000fe20003f26070 */
[----:B------:R-:W-:Y:S01]  /*7dc0*/  STL.64 [R1+0x1a58], R208 ;  /* 0x001a58d001007387 */ /* 0x000fe20000100a00 */
[----:B-1----:R-:W-:Y:S01]  /*7dd0*/  VIADD R132, R132, 0xffffffe8 ;  /* 0xffffffe884847836 */ /* 0x002fe20000000000 */
[----:B------:R-:W1:Y:S01]  /*7de0*/  LDC R127, c[0x0][0x230] ;  /* 0x00008c00ff7f7b82 */ /* 0x000e620000000800 */
[----:B------:R-:W-:Y:S01]  /*7df0*/  IMAD R9, R78, UR7, RZ ;  /* 0x000000074e097c24 */ /* 0x000fe2000f8e02ff */
[----:B------:R-:W-:Y:S01]  /*7e00*/  STL.64 [R1+0x1a60], R214 ;  /* 0x001a60d601007387 */ /* 0x000fe20000100a00 */
[----:B------:R-:W-:Y:S01]  /*7e10*/  IMAD R8, R76, UR7, RZ ;  /* 0x000000074c087c24 */ /* 0x000fe2000f8e02ff */
[----:B------:R-:W-:Y:S01]  /*7e20*/  ISETP.GE.U32.AND P3, PT, R132, 0x7fffffc9, PT ;  /* 0x7fffffc98400780c */ /* 0x000fe20003f66070 */
[----:B------:R-:W-:Y:S01]  /*7e30*/  IMAD R75, R75, UR7, RZ ;  /* 0x000000074b4b7c24 */ /* 0x000fe2000f8e02ff */
[----:B------:R4:W-:Y:S01]  /*7e40*/  LDGSTS.E [R247+0x6000c], desc[UR10][R218.64], !P6 ;  /* 0x6000c000daf77fae */ /* 0x0009e2000f12184a */
[----:B--2---:R-:W-:Y:S01]  /*7e50*/  VIADD R124, R124, 0xffffffe4 ;  /* 0xffffffe47c7c7836 */ /* 0x004fe20000000000 */
[----:B------:R-:W2:Y:S01]  /*7e60*/  LDC R130, c[0x0][0x230] ;  /* 0x00008c00ff827b82 */ /* 0x000ea20000000800 */
[----:B------:R-:W-:Y:S01]  /*7e70*/  IMAD R142, R74, UR7, RZ ;  /* 0x000000074a8e7c24 */ /* 0x000fe2000f8e02ff */
[----:B------:R-:W-:Y:S01]  /*7e80*/  STL.64 [R1+0x1a68], R216 ;  /* 0x001a68d801007387 */ /* 0x000fe20000100a00 */
[----:B------:R-:W-:-:S02]  /*7e90*/  IMAD R140, R72, UR7, RZ ;  /* 0x00000007488c7c24 */ /* 0x000fc4000f8e02ff */
[----:B------:R-:W-:Y:S01]  /*7ea0*/  IMAD R71, R71, UR7, RZ ;  /* 0x0000000747477c24 */ /* 0x000fe2000f8e02ff */
[----:B------:R-:W-:Y:S01]  /*7eb0*/  LDGSTS.E [R248+0x60000], desc[UR10][R220.64], !P2 ;  /* 0x60000000dcf87fae */ /* 0x000fe2000d12184a */
[----:B------:R-:W-:Y:S01]  /*7ec0*/  IMAD R139, R70, UR7, RZ ;  /* 0x00000007468b7c24 */ /* 0x000fe2000f8e02ff */
[----:B------:R-:W4:Y:S01]  /*7ed0*/  LDC R128, c[0x0][0x230] ;  /* 0x00008c00ff807b82 */ /* 0x000f220000000800 */
[----:B------:R-:W-:Y:S01]  /*7ee0*/  IMAD R138, R68, UR7, RZ ;  /* 0x00000007448a7c24 */ /* 0x000fe2000f8e02ff */
[----:B------:R-:W-:Y:S01]  /*7ef0*/  STL.64 [R1+0x1a78], R246 ;  /* 0x001a78f601007387 */ /* 0x000fe20000100a00 */
[----:B------:R-:W-:Y:S02]  /*7f00*/  IMAD R67, R67, UR7, RZ ;  /* 0x0000000743437c24 */ /* 0x000fe4000f8e02ff */
[----:B------:R-:W-:Y:S01]  /*7f10*/  IMAD R136, R66, UR7, RZ ;  /* 0x0000000742887c24 */ /* 0x000fe2000f8e02ff */
[----:B------:R-:W-:Y:S01]  /*7f20*/  LDGSTS.E [R248+0x60004], desc[UR10][R222.64], !P4 ;  /* 0x60004000def87fae */ /* 0x000fe2000e12184a */
[----:B------:R-:W-:Y:S01]  /*7f30*/  ISETP.GE.U32.AND P4, PT, R124, 0x7fffffc5, PT ;  /* 0x7fffffc57c00780c */ /* 0x000fe20003f86070 */
[----:B---3--:R-:W-:Y:S01]  /*7f40*/  VIADD R124, R131, 0xffffffe0 ;  /* 0xffffffe0837c7836 */ /* 0x008fe20000000000 */
[----:B------:R-:W3:Y:S01]  /*7f50*/  LDC R126, c[0x0][0x230] ;  /* 0x00008c00ff7e7b82 */ /* 0x000ee20000000800 */
[----:B------:R-:W-:Y:S01]  /*7f60*/  STL.64 [R1+0x1a70], R218 ;  /* 0x001a70da01007387 */ /* 0x000fe20000100a00 */
[----:B-1----:R-:W-:-:S02]  /*7f70*/  VIADD R127, R127, 0xffffffe6 ;  /* 0xffffffe67f7f7836 */ /* 0x002fc40000000000 */
[----:B------:R-:W-:Y:S01]  /*7f80*/  IMAD R135, R64, UR7, RZ ;  /* 0x0000000740877c24 */ /* 0x000fe2000f8e02ff */
[----:B------:R-:W-:Y:S01]  /*7f90*/  STL.64 [R1+0x1a80], R220 ;  /* 0x001a80dc01007387 */ /* 0x000fe20000100a00 */
[----:B------:R-:W-:Y:S01]  /*7fa0*/  IMAD R63, R63, UR7, RZ ;  /* 0x000000073f3f7c24 */ /* 0x000fe2000f8e02ff */
[----:B------:R-:W-:Y:S01]  /*7fb0*/  ISETP.GE.U32.AND P6, PT, R127, 0x7fffffc7, PT ;  /* 0x7fffffc77f00780c */ /* 0x000fe20003fc6070 */
[----:B--2---:R-:W-:Y:S01]  /*7fc0*/  VIADD R130, R130, 0xffffffe5 ;  /* 0xffffffe582827836 */ /* 0x004fe20000000000 */
[----:B------:R-:W-:Y:S01]  /*7fd0*/  STL.64 [R1+0x1a88], R222 ;  /* 0x001a88de01007387 */ /* 0x000fe20000100a00 */
[----:B------:R-:W1:Y:S01]  /*7fe0*/  LDC R127, c[0x0][0x230] ;  /* 0x00008c00ff7f7b82 */ /* 0x000e620000000800 */
[----:B------:R-:W-:Y:S02]  /*7ff0*/  IMAD R62, R62, UR7, RZ ;  /* 0x000000073e3e7c24 */ /* 0x000fe4000f8e02ff */
[----:B------:R-:W-:Y:S01]  /*8000*/  LDGSTS.E [R248+0x60008], desc[UR10][R224.64], !P1 ;  /* 0x60008000e0f87fae */ /* 0x000fe2000c92184a */
[----:B------:R-:W-:Y:S01]  /*8010*/  ISETP.GE.U32.AND P2, PT, R130, 0x7fffffc6, PT ;  /* 0x7fffffc68200780c */ /* 0x000fe20003f46070 */
[----:B----4-:R-:W-:-:S02]  /*8020*/  VIADD R128, R128, 0xffffffe2 ;  /* 0xffffffe280807836 */ /* 0x010fc40000000000 */
[----:B------:R-:W-:Y:S01]  /*8030*/  STL.64 [R1+0x1a90], R224 ;  /* 0x001a90e001007387 */ /* 0x000fe20000100a00 */
[----:B------:R-:W2:Y:S01]  /*8040*/  LDC R132, c[0x0][0x230] ;  /* 0x00008c00ff847b82 */ /* 0x000ea20000000800 */
[----:B------:R-:W-:Y:S02]  /*8050*/  IMAD R60, R60, UR7, RZ ;  /* 0x000000073c3c7c24 */ /* 0x000fe4000f8e02ff */
[----:B------:R-:W-:Y:S01]  /*8060*/  LDGSTS.E [R248+0x6000c], desc[UR10][R226.64], !P3 ;  /* 0x6000c000e2f87fae */ /* 0x000fe2000d92184a */
[----:B------:R-:W-:Y:S01]  /*8070*/  ISETP.GE.U32.AND P3, PT, R128, 0x7fffffc3, PT ;  /* 0x7fffffc38000780c */ /* 0x000fe20003f66070 */
[----:B------:R-:W-:Y:S02]  /*8080*/  IMAD R59, R59, UR7, RZ ;  /* 0x000000073b3b7c24 */ /* 0x000fe4000f8e02ff */
[----:B------:R-:W-:Y:S01]  /*8090*/  STL.64 [R1+0x1a98], R226 ;  /* 0x001a98e201007387 */ /* 0x000fe20000100a00 */
[----:B------:R-:W4:Y:S01]  /*80a0*/  LDC R130, c[0x0][0x230] ;  /* 0x00008c00ff827b82 */ /* 0x000f220000000800 */
[----:B---3--:R-:W-:-:S02]  /*80b0*/  VIADD R126, R126, 0xffffffe3 ;  /* 0xffffffe37e7e7836 */ /* 0x008fc40000000000 */
[----:B------:R-:W-:Y:S01]  /*80c0*/  LDGSTS.E [R249+0x60000], desc[UR10][R228.64], !P5 ;  /* 0x60000000e4f97fae */ /* 0x000fe2000e92184a */
[----:B------:R-:W-:Y:S01]  /*80d0*/  ISETP.GE.AND P5, PT, R4, R124, PT ;  /* 0x0000007c0400720c */ /* 0x000fe20003fa6270 */
[----:B------:R-:W-:Y:S01]  /*80e0*/  IMAD R58, R58, UR7, RZ ;  /* 0x000000073a3a7c24 */ /* 0x000fe2000f8e02ff */
[----:B------:R-:W-:Y:S01]  /*80f0*/  ISETP.GE.U32.AND P1, PT, R126, 0x7fffffc4, PT ;  /* 0x7fffffc47e00780c */ /* 0x000fe20003f26070 */
[----:B------:R-:W-:Y:S01]  /*8100*/  STL.64 [R1+0x1aa0], R228 ;  /* 0x001aa0e401007387 */ /* 0x000fe20000100a00 */
[----:B------:R-:W3:Y:S01]  /*8110*/  LDC R128, c[0x0][0x230] ;  /* 0x00008c00ff807b82 */ /* 0x000ee20000000800 */
[----:B-1----:R-:W-:Y:S01]  /*8120*/  VIADD R127, R127, 0xffffffe1 ;  /* 0xffffffe17f7f7836 */ /* 0x002fe20000000000 */
[----:B------:R-:W-:Y:S01]  /*8130*/  SEL R126, RZ, 0x4, P5 ;  /* 0x00000004ff7e7807 */ /* 0x000fe20002800000 */
[----:B------:R1:W-:Y:S01]  /*8140*/  STL.64 [R1+0x1aa8], R4 ;  /* 0x001aa80401007387 */ /* 0x0003e20000100a00 */
[----:B------:R-:W-:Y:S02]  /*8150*/  IMAD R56, R56, UR7, RZ ;  /* 0x0000000738387c24 */ /* 0x000fe4000f8e02ff */
[----:B------:R-:W-:Y:S01]  /*8160*/  ISETP.GE.U32.AND P5, PT, R127, 0x7fffffc2, PT ;  /* 0x7fffffc27f00780c */ /* 0x000fe20003fa6070 */
[----:B------:R-:W-:Y:S01]  /*8170*/  STL.64 [R1+0x1ab0], R230 ;  /* 0x001ab0e601007387 */ /* 0x000fe20000100a00 */
[----:B------:R-:W-:Y:S01]  /*8180*/  IMAD R55, R55, UR7, RZ ;  /* 0x0000000737377c24 */ /* 0x000fe2000f8e02ff */
[----:B------:R-:W4:Y:S01]  /*8190*/  LDC R131, c[0x0][0x230] ;  /* 0x00008c00ff837b82 */ /* 0x000f220000000800 */
[----:B------:R-:W-:Y:S01]  /*81a0*/  IMAD R54, R54, UR7, RZ ;  /* 0x0000000736367c24 */ /* 0x000fe2000f8e02ff */
[----:B------:R-:W-:Y:S01]  /*81b0*/  STL.64 [R1+0x1ab8], R232 ;  /* 0x001ab8e801007387 */ /* 0x000fe20000100a00 */
[----:B------:R-:W-:-:S02]  /*81c0*/  IMAD R52, R52, UR7, RZ ;  /* 0x0000000734347c24 */ /* 0x000fc4000f8e02ff */
[----:B------:R-:W-:Y:S01]  /*81d0*/  IMAD R51, R51, UR7, RZ ;  /* 0x0000000733337c24 */ /* 0x000fe2000f8e02ff */
[----:B------:R-:W-:Y:S01]  /*81e0*/  STL.64 [R1+0x1ac8], R248 ;  /* 0x001ac8f801007387 */ /* 0x000fe20000100a00 */
[----:B------:R-:W-:Y:S01]  /*81f0*/  IMAD R50, R50, UR7, RZ ;  /* 0x0000000732327c24 */ /* 0x000fe2000f8e02ff */
[----:B-1----:R-:W1:Y:S01]  /*8200*/  LDC.64 R4, c[0x0][0x238] ;  /* 0x00008e00ff047b82 */ /* 0x002e620000000a00 */
[----:B------:R-:W-:Y:S01]  /*8210*/  IMAD R127, R42, UR7, RZ ;  /* 0x000000072a7f7c24 */ /* 0x000fe2000f8e02ff */
[----:B------:R-:W-:Y:S01]  /*8220*/  STL.64 [R1+0x1ac0], R234 ;  /* 0x001ac0ea01007387 */ /* 0x000fe20000100a00 */
[----:B------:R-:W-:Y:S02]  /*8230*/  IMAD R64, R40, UR7, RZ ;  /* 0x0000000728407c24 */ /* 0x000fe4000f8e02ff */
[----:B------:R-:W-:Y:S01]  /*8240*/  IMAD R66, R39, UR7, RZ ;  /* 0x0000000727427c24 */ /* 0x000fe2000f8e02ff */
[----:B------:R-:W-:Y:S01]  /*8250*/  STL.64 [R1+0x1ad0], R236 ;  /* 0x001ad0ec01007387 */ /* 0x000fe20000100a00 */
[----:B---3--:R-:W-:-:S02]  /*8260*/  VIADD R128, R128, 0xffffffdf ;  /* 0xffffffdf80807836 */ /* 0x008fc40000000000 */
[----:B------:R-:W-:Y:S01]  /*8270*/  IMAD R160, R125, UR7, RZ ;  /* 0x000000077da07c24 */ /* 0x000fe2000f8e02ff */
[----:B------:R-:W-:Y:S01]  /*8280*/  STL.64 [R1+0x1ad8], R238 ;  /* 0x001ad8ee01007387 */ /* 0x000fe20000100a00 */
[----:B------:R-:W-:Y:S02]  /*8290*/  IMAD R86, R26, UR7, RZ ;  /* 0x000000071a567c24 */ /* 0x000fe4000f8e02ff */
[----:B------:R-:W-:Y:S01]  /*82a0*/  IMAD R3, R3, UR7, RZ ;  /* 0x0000000703037c24 */ /* 0x000fe2000f8e02ff */
[----:B------:R-:W-:Y:S01]  /*82b0*/  LDGSTS.E [R249+0x60004], desc[UR10][R230.64], !P6 ;  /* 0x60004000e6f97fae */ /* 0x000fe2000f12184a */
[----:B------:R-:W-:Y:S01]  /*82c0*/  PLOP3.LUT P6, PT, PT, PT, UP0, 0x80, 0x0 ;  /* 0x000000000000781c */ /* 0x000fe20003fcf008 */
[----:B------:R-:W-:Y:S02]  /*82d0*/  IMAD R84, R27, UR7, RZ ;  /* 0x000000071b547c24 */ /* 0x000fe4000f8e02ff */
[----:B------:R-:W-:Y:S01]  /*82e0*/  IMAD R164, R133, UR7, RZ ;  /* 0x0000000785a47c24 */ /* 0x000fe2000f8e02ff */
[----:B------:R-:W-:Y:S01]  /*82f0*/  SEL R126, R126, RZ, P6 ;  /* 0x000000ff7e7e7207 */ /* 0x000fe20003000000 */
[----:B------:R-:W-:Y:S01]  /*8300*/  LDGSTS.E [R249+0x60008], desc[UR10][R232.64], !P2 ;  /* 0x60008000e8f97fae */ /* 0x000fe2000d12184a */
[----:B------:R-:W-:Y:S01]  /*8310*/  ISETP.GE.U32.AND P6, PT, R124, 0x7fffffc1, PT ;  /* 0x7fffffc17c00780c */ /* 0x000fe20003fc6070 */
[----:B--2---:R-:W-:Y:S01]  /*8320*/  VIADD R124, R132, 0xffffffdd ;  /* 0xffffffdd847c7836 */ /* 0x004fe20000000000 */
[----:B------:R-:W-:Y:S01]  /*8330*/  ISETP.NE.U32.AND P2, PT, R126, RZ, PT ;  /* 0x000000ff7e00720c */ /* 0x000fe20003f45070 */
[----:B-1----:R1:W-:Y:S01]  /*8340*/  STL [R1+0x600], R4 ;  /* 0x0006000401007387 */ /* 0x0023e20000100800 */
[----:B------:R-:W-:-:S02]  /*8350*/  IMAD.MOV.U32 R0, RZ, RZ, R5 ;  /* 0x000000ffff007224 */ /* 0x000fc400078e0005 */
[----:B------:R-:W-:Y:S01]  /*8360*/  IMAD R168, R141, UR7, RZ ;  /* 0x000000078da87c24 */ /* 0x000fe2000f8e02ff */
[----:B------:R-:W-:Y:S01]  /*8370*/  STL [R1+0x614], R123 ;  /* 0x0006147b01007387 */ /* 0x000fe20000100800 */
[----:B------:R-:W-:Y:S02]  /*8380*/  IMAD.MOV.U32 R194, RZ, RZ, R4 ;  /* 0x000000ffffc27224 */ /* 0x000fe400078e0004 */
[----:B------:R-:W-:Y:S01]  /*8390*/  IMAD R172, R149, UR7, RZ ;  /* 0x0000000795ac7c24 */ /* 0x000fe2000f8e02ff */
[----:B------:R-:W-:Y:S01]  /*83a0*/  STL [R1+0x884], R122 ;  /* 0x0008847a01007387 */ /* 0x000fe20000100800 */
[----:B------:R-:W-:Y:S02]  /*83b0*/  IMAD R5, R90, UR7, RZ ;  /* 0x000000075a057c24 */ /* 0x000fe4000f8e02ff */
[----:B------:R-:W-:Y:S01]  /*83c0*/  IMAD R174, R153, UR7, RZ ;  /* 0x0000000799ae7c24 */ /* 0x000fe2000f8e02ff */
[----:B------:R2:W-:Y:S01]  /*83d0*/  STL [R1+0x880], R120 ;  /* 0x0008807801007387 */ /* 0x0005e20000100800 */
[----:B-1----:R-:W-:Y:S01]  /*83e0*/  IMAD R4, R88, UR7, RZ ;  /* 0x0000000758047c24 */ /* 0x002fe2000f8e02ff */
[----:B------:R-:W-:Y:S01]  /*83f0*/  USHF.R.U32.HI UR6, URZ, 0x1, UR49 ;  /* 0x000000013f067899 */ /* 0x000fe20008011631 */
[----:B----4-:R-:W-:Y:S01]  /*8400*/  VIADD R126, R130, 0xffffffde ;  /* 0xffffffde827e7836 */ /* 0x010fe20000000000 */
[----:B------:R-:W-:Y:S01]  /*8410*/  STL [R1+0x87c], R119 ;  /* 0x00087c7701007387 */ /* 0x000fe20000100800 */
[----:B------:R-:W-:Y:S01]  /*8420*/  IMAD R132, R48, UR7, RZ ;  /* 0x0000000730847c24 */ /* 0x000fe2000f8e02ff */
[----:B------:R-:W1:Y:S01]  /*8430*/  LDC R185, c[0x0][0x230] ;  /* 0x00008c00ffb97b82 */ /* 0x000e620000000800 */
[----:B------:R-:W-:Y:S01]  /*8440*/  IMAD R130, R46, UR7, RZ ;  /* 0x000000072e827c24 */ /* 0x000fe2000f8e02ff */
[----:B------:R-:W-:Y:S01]  /*8450*/  STL [R1+0x878], R118 ;  /* 0x0008787601007387 */ /* 0x000fe20000100800 */
[----:B------:R-:W-:-:S02]  /*8460*/  IMAD R90, R23, UR7, RZ ;  /* 0x00000007175a7c24 */ /* 0x000fc4000f8e02ff */
[----:B------:R-:W-:Y:S01]  /*8470*/  IMAD R88, R24, UR7, RZ ;  /* 0x0000000718587c24 */ /* 0x000fe2000f8e02ff */
[----:B------:R3:W-:Y:S01]  /*8480*/  STL [R1+0x874], R116 ;  /* 0x0008747401007387 */ /* 0x0007e20000100800 */
[----:B------:R-:W-:Y:S02]  /*8490*/  IMAD R80, R30, UR7, RZ ;  /* 0x000000071e507c24 */ /* 0x000fe4000f8e02ff */
[----:B------:R-:W-:Y:S01]  /*84a0*/  IMAD R78, R31, UR7, RZ ;  /* 0x000000071f4e7c24 */ /* 0x000fe2000f8e02ff */
[----:B------:R-:W-:Y:S01]  /*84b0*/  STL [R1+0x870], R115 ;  /* 0x0008707301007387 */ /* 0x000fe20000100800 */
[----:B------:R-:W-:Y:S02]  /*84c0*/  IMAD R82, R28, UR7, RZ ;  /* 0x000000071c527c24 */ /* 0x000fe4000f8e02ff */
[----:B------:R-:W-:Y:S01]  /*84d0*/  IMAD R74, R34, UR7, RZ ;  /* 0x00000007224a7c24 */ /* 0x000fe2000f8e02ff */
[----:B------:R4:W-:Y:S01]  /*84e0*/  STL [R1+0x86c], R114 ;  /* 0x00086c7201007387 */ /* 0x0009e20000100800 */
[----:B------:R-:W-:-:S02]  /*84f0*/  IMAD R68, R38, UR7, RZ ;  /* 0x0000000726447c24 */ /* 0x000fc4000f8e02ff */
[----:B------:R-:W-:Y:S01]  /*8500*/  IMAD R72, R35, UR7, RZ ;  /* 0x0000000723487c24 */ /* 0x000fe2000f8e02ff */
[----:B------:R-:W-:Y:S01]  /*8510*/  STL [R1+0x868], R112 ;  /* 0x0008687001007387 */ /* 0x000fe20000100800 */
[----:B------:R-:W-:Y:S02]  /*8520*/  IMAD R76, R32, UR7, RZ ;  /* 0x00000007204c7c24 */ /* 0x000fe4000f8e02ff */
[----:B------:R-:W-:Y:S01]  /*8530*/  IMAD R70, R36, UR7, RZ ;  /* 0x0000000724467c24 */ /* 0x000fe2000f8e02ff */
[----:B------:R-:W-:Y:S01]  /*8540*/  STL [R1+0x864], R111 ;  /* 0x0008646f01007387 */ /* 0x000fe20000100800 */
[----:B------:R-:W-:Y:S02]  /*8550*/  VIADD R181, R134, 0xffffffdc ;  /* 0xffffffdc86b57836 */ /* 0x000fe40000000000 */
[----:B------:R-:W-:Y:S01]  /*8560*/  IMAD R134, R73, UR7, RZ ;  /* 0x0000000749867c24 */ /* 0x000fe2000f8e02ff */
[----:B------:R-:W-:Y:S01]  /*8570*/  STL [R1+0x860], R110 ;  /* 0x0008606e01007387 */ /* 0x000fe20000100800 */
        /* <DEDUP_REMOVED lines=9> */
[----:B------:R-:W-:-:S03]  /*8610*/  IMAD R12, R137, UR7, RZ ;  /* 0x00000007890c7c24 */ /* 0x000fc6000f8e02ff */
[----:B------:R-:W-:Y:S04]  /*8620*/  STL [R1+0x850], R106 ;  /* 0x0008506a01007387 */ /* 0x000fe80000100800 */
        /* <DEDUP_REMOVED lines=37> */
[----:B------:R-:W-:Y:S01]  /*8880*/  LDGSTS.E [R249+0x6000c], desc[UR10][R234.64], !P4 ;  /* 0x6000c000eaf97fae */ /* 0x000fe2000e12184a */
[----:B------:R-:W-:Y:S01]  /*8890*/  ISETP.GE.U32.AND P4, PT, R128, 0x7fffffc0, PT ;  /* 0x7fffffc08000780c */ /* 0x000fe20003f86070 */
[----:B------:R-:W-:-:S02]  /*88a0*/  IMAD R128, R43, UR7, RZ ;  /* 0x000000072b807c24 */ /* 0x000fc4000f8e02ff */
[----:B------:R-:W-:Y:S04]  /*88b0*/  STL [R1+0x794], R59 ;  /* 0x0007943b01007387 */ /* 0x000fe80000100800 */
[----:B------:R-:W-:Y:S01]  /*88c0*/  LDGSTS.E [R250+0x60000], desc[UR10][R236.64], !P1 ;  /* 0x60000000ecfa7fae */ /* 0x000fe2000c92184a */
[----:B------:R-:W-:Y:S01]  /*88d0*/  ISETP.GE.U32.AND P1, PT, R126, 0x7fffffbf, PT ;  /* 0x7fffffbf7e00780c */ /* 0x000fe20003f26070 */
[----:B------:R-:W-:Y:S02]  /*88e0*/  IMAD R126, R44, UR7, RZ ;  /* 0x000000072c7e7c24 */ /* 0x000fe4000f8e02ff */
[----:B------:R-:W-:Y:S04]  /*88f0*/  STL [R1+0x790], R58 ;  /* 0x0007903a01007387 */ /* 0x000fe80000100800 */
[----:B------:R-:W-:Y:S01]  /*8900*/  LDGSTS.E [R250+0x60004], desc[UR10][R238.64], !P3 ;  /* 0x60004000eefa7fae */ /* 0x000fe2000d92184a */
[----:B------:R-:W-:Y:S01]  /*8910*/  ISETP.GE.U32.AND P3, PT, R124, 0x7fffffbe, PT ;  /* 0x7fffffbe7c00780c */ /* 0x000fe20003f66070 */
[----:B------:R-:W-:-:S02]  /*8920*/  IMAD R124, R47, UR7, RZ ;  /* 0x000000072f7c7c24 */ /* 0x000fc4000f8e02ff */
[----:B------:R-:W-:Y:S04]  /*8930*/  STL [R1+0x78c], R56 ;  /* 0x00078c3801007387 */ /* 0x000fe80000100800 */
[----:B------:R-:W-:Y:S04]  /*8940*/  STL [R1+0x788], R55 ;  /* 0x0007883701007387 */ /* 0x000fe80000100800 */
[----:B------:R-:W-:Y:S04]  /*8950*/  STL [R1+0x784], R54 ;  /* 0x0007843601007387 */ /* 0x000fe80000100800 */
[----:B------:R-:W-:Y:S04]  /*8960*/  STL [R1+0x780], R52 ;  /* 0x0007803401007387 */ /* 0x000fe80000100800 */
[----:B------:R-:W-:Y:S04]  /*8970*/  STL [R1+0x778], R51 ;  /* 0x0007783301007387 */ /* 0x000fe80000100800 */
[----:B------:R-:W-:Y:S01]  /*8980*/  LDGSTS.E [R250+0x60008], desc[UR10][R240.64], !P5 ;  /* 0x60008000f0fa7fae */ /* 0x000fe2000e92184a */
[----:B------:R-:W-:-:S03]  /*8990*/  LEA R150, P5, R123, R180, 0x2 ;  /* 0x000000b47b967211 */ /* 0x000fc600078a10ff */
[----:B------:R-:W-:Y:S01]  /*89a0*/  STL [R1+0x724], R50 ;  /* 0x0007243201007387 */ /* 0x000fe20000100800 */
[----:B------:R-:W-:Y:S02]  /*89b0*/  LEA.HI.X.SX32 R151, R123, R2, 0x2, P5 ;  /* 0x000000027b977211 */ /* 0x000fe400028f16ff */
[C---:B------:R-:W-:Y:S01]  /*89c0*/  LEA R42, P5, R120.reuse, R180, 0x2 ;  /* 0x000000b4782a7211 */ /* 0x040fe200078a10ff */
[----:B------:R-:W-:Y:S03]  /*89d0*/  STL [R1+0x720], R132 ;  /* 0x0007208401007387 */ /* 0x000fe60000100800 */
[----:B------:R-:W-:Y:S01]  /*89e0*/  LEA.HI.X.SX32 R43, R120, R2, 0x2, P5 ;  /* 0x00000002782b7211 */ /* 0x000fe200028f16ff */
[----:B------:R1:W-:Y:S01]  /*89f0*/  LDGSTS.E [R250+0x6000c], desc[UR10][R242.64], !P6 ;  /* 0x6000c000f2fa7fae */ /* 0x0003e2000f12184a */
[----:B------:R-:W-:Y:S01]  /*8a00*/  LEA R246, P6, R122, R180, 0x2 ;  /* 0x000000b47af67211 */ /* 0x000fe200078c10ff */
[----:B--2---:R-:W-:-:S02]  /*8a10*/  IMAD R120, R45, UR7, RZ ;  /* 0x000000072d787c24 */ /* 0x004fc4000f8e02ff */
[----:B------:R-:W-:Y:S01]  /*8a20*/  STL [R1+0x71c], R124 ;  /* 0x00071c7c01007387 */ /* 0x000fe20000100800 */
[----:B------:R-:W-:Y:S01]  /*8a30*/  LEA.HI.X.SX32 R247, R122, R2, 0x2, P6 ;  /* 0x000000027af77211 */ /* 0x000fe200030f16ff */
[----:B------:R-:W-:Y:S01]  /*8a40*/  IMAD R122, R49, UR7, RZ ;  /* 0x00000007317a7c24 */ /* 0x000fe2000f8e02ff */
[C---:B------:R-:W-:Y:S01]  /*8a50*/  LEA R218, P6, R119.reuse, R180, 0x2 ;  /* 0x000000b477da7211 */ /* 0x040fe200078c10ff */
[----:B------:R-:W-:Y:S03]  /*8a60*/  STL [R1+0x718], R130 ;  /* 0x0007188201007387 */ /* 0x000fe60000100800 */
[----:B------:R-:W-:Y:S01]  /*8a70*/  LEA.HI.X.SX32 R219, R119, R2, 0x2, P6 ;  /* 0x0000000277db7211 */ /* 0x000fe200030f16ff */
[----:B------:R-:W-:Y:S01]  /*8a80*/  STL.64 [R1+0x1ae0], R240 ;  /* 0x001ae0f001007387 */ /* 0x000fe20000100a00 */
[----:B------:R-:W-:-:S03]  /*8a90*/  LEA R216, P6, R116, R180, 0x2 ;  /* 0x000000b474d87211 */ /* 0x000fc600078c10ff */
[----:B------:R-:W-:Y:S01]  /*8aa0*/  STL [R1+0x714], R126 ;  /* 0x0007147e01007387 */ /* 0x000fe20000100800 */
[----:B------:R-:W-:Y:S01]  /*8ab0*/  LEA.HI.X.SX32 R217, R116, R2, 0x2, P6 ;  /* 0x0000000274d97211 */ /* 0x000fe200030f16ff */
[----:B---3--:R-:W-:Y:S01]  /*8ac0*/  IMAD R116, R37, UR7, RZ ;  /* 0x0000000725747c24 */ /* 0x008fe2000f8e02ff */
[C---:B------:R-:W-:Y:S01]  /*8ad0*/  LEA R214, P6, R114.reuse, R180, 0x2 ;  /* 0x000000b472d67211 */ /* 0x040fe200078c10ff */
[----:B------:R-:W-:Y:S03]  /*8ae0*/  STL [R1+0x710], R128 ;  /* 0x0007108001007387 */ /* 0x000fe60000100800 */
[----:B------:R-:W-:Y:S01]  /*8af0*/  LEA.HI.X.SX32 R215, R114, R2, 0x2, P6 ;  /* 0x0000000272d77211 */ /* 0x000fe200030f16ff */
[----:B------:R-:W-:Y:S01]  /*8b00*/  STL.64 [R1+0x1af0], R250 ;  /* 0x001af0fa01007387 */ /* 0x000fe20000100a00 */
[----:B------:R-:W-:Y:S01]  /*8b10*/  LEA R208, P6, R111, R180, 0x2 ;  /* 0x000000b46fd07211 */ /* 0x000fe200078c10ff */
[----:B----4-:R-:W-:-:S02]  /*8b20*/  IMAD R114, R33, UR7, RZ ;  /* 0x0000000721727c24 */ /* 0x010fc4000f8e02ff */
[----:B------:R-:W-:Y:S01]  /*8b30*/  STL.64 [R1+0x1ae8], R242 ;  /* 0x001ae8f201007387 */ /* 0x000fe20000100a00 */
[----:B------:R-:W-:Y:S02]  /*8b40*/  LEA.HI.X.SX32 R209, R111, R2, 0x2, P6 ;  /* 0x000000026fd17211 */ /* 0x000fe400030f16ff */
[C---:B------:R-:W-:Y:S01]  /*8b50*/  LEA R212, P6, R109.reuse, R180, 0x2 ;  /* 0x000000b46dd47211 */ /* 0x040fe200078c10ff */
[----:B------:R-:W-:Y:S03]  /*8b60*/  STL [R1+0x70c], R127 ;  /* 0x00070c7f01007387 */ /* 0x000fe60000100800 */
[----:B------:R-:W-:Y:S01]  /*8b70*/  LEA.HI.X.SX32 R213, R109, R2, 0x2, P6 ;  /* 0x000000026dd57211 */ /* 0x000fe200030f16ff */
[----:B------:R2:W-:Y:S01]  /*8b80*/  STL.64 [R1+0x150], R150 ;  /* 0x0001509601007387 */ /* 0x0005e20000100a00 */
[----:B------:R-:W-:-:S03]  /*8b90*/  LEA R210, P6, R107, R180, 0x2 ;  /* 0x000000b46bd27211 */ /* 0x000fc600078c10ff */
[----:B------:R-:W-:Y:S01]  /*8ba0*/  STL.64 [R1+0x148], R246 ;  /* 0x000148f601007387 */ /* 0x000fe20000100a00 */
[----:B------:R-:W-:Y:S02]  /*8bb0*/  LEA.HI.X.SX32 R211, R107, R2, 0x2, P6 ;  /* 0x000000026bd37211 */ /* 0x000fe400030f16ff */
[C---:B------:R-:W-:Y:S01]  /*8bc0*/  LEA R206, P6, R105.reuse, R180, 0x2 ;  /* 0x000000b469ce7211 */ /* 0x040fe200078c10ff */
[----:B------:R-:W-:Y:S03]  /*8bd0*/  STL.64 [R1+0x1af8], R246 ;  /* 0x001af8f601007387 */ /* 0x000fe60000100a00 */
[----:B------:R-:W-:Y:S01]  /*8be0*/  LEA.HI.X.SX32 R207, R105, R2, 0x2, P6 ;  /* 0x0000000269cf7211 */ /* 0x000fe200030f16ff */
[----:B------:R-:W-:Y:S01]  /*8bf0*/  STL [R1+0x708], R64 ;  /* 0x0007084001007387 */ /* 0x000fe20000100800 */
[----:B------:R-:W-:Y:S01]  /*8c00*/  LEA R204, P6, R103, R180, 0x2 ;  /* 0x000000b467cc7211 */ /* 0x000fe200078c10ff */
[----:B--2---:R-:W-:-:S02]  /*8c10*/  IMAD R150, R13, UR7, RZ ;  /* 0x000000070d967c24 */ /* 0x004fc4000f8e02ff */
[----:B------:R2:W-:Y:S01]  /*8c20*/  STL.64 [R1+0x140], R42 ;  /* 0x0001402a01007387 */ /* 0x0005e20000100a00 */
[----:B------:R-:W-:Y:S01]  /*8c30*/  LEA.HI.X.SX32 R205, R103, R2, 0x2, P6 ;  /* 0x0000000267cd7211 */ /* 0x000fe200030f16ff */
[----:B------:R-:W-:Y:S01]  /*8c40*/  IMAD R13, R129, UR7, RZ ;  /* 0x00000007810d7c24 */ /* 0x000fe2000f8e02ff */
[C---:B------:R-:W-:Y:S01]  /*8c50*/  LEA R244, P6, R101.reuse, R180, 0x2 ;  /* 0x000000b465f47211 */ /* 0x040fe200078c10ff */
[----:B------:R-:W-:Y:S03]  /*8c60*/  STL.64 [R1+0x138], R218 ;  /* 0x000138da01007387 */ /* 0x000fe60000100a00 */
[----:B------:R-:W-:Y:S01]  /*8c70*/  LEA.HI.X.SX32 R245, R101, R2, 0x2, P6 ;  /* 0x0000000265f57211 */ /* 0x000fe200030f16ff */
[----:B------:R-:W-:Y:S01]  /*8c80*/  STL.64 [R1+0x1b00], R218 ;  /* 0x001b00da01007387 */ /* 0x000fe20000100a00 */
[CC--:B------:R-:W-:Y:S02]  /*8c90*/  LEA R202, P6, R99.reuse, R180.reuse, 0x2 ;  /* 0x000000b463ca7211 */ /* 0x0c0fe400078c10ff */
[----:B--2---:R-:W-:Y:S01]  /*8ca0*/  LEA R42, P5, R118, R180, 0x2 ;  /* 0x000000b4762a7211 */ /* 0x004fe200078a10ff */
[----:B------:R-:W-:Y:S01]  /*8cb0*/  STL [R1+0x704], R66 ;  /* 0x0007044201007387 */ /* 0x000fe20000100800 */
[----:B------:R-:W-:-:S02]  /*8cc0*/  LEA.HI.X.SX32 R203, R99, R2, 0x2, P6 ;  /* 0x0000000263cb7211 */ /* 0x000fc400030f16ff */
[----:B------:R-:W-:Y:S01]  /*8cd0*/  LEA.HI.X.SX32 R43, R118, R2, 0x2, P5 ;  /* 0x00000002762b7211 */ /* 0x000fe200028f16ff */
[----:B------:R-:W-:Y:S01]  /*8ce0*/  IMAD R118, R41, UR7, RZ ;  /* 0x0000000729767c24 */ /* 0x000fe2000f8e02ff */
[C---:B------:R-:W-:Y:S01]  /*8cf0*/  LEA R200, P6, R97.reuse, R180, 0x2 ;  /* 0x000000b461c87211 */ /* 0x040fe200078c10ff */
[----:B------:R-:W2:Y:S03]  /*8d00*/  S2R R195, SR_TID.X ;  /* 0x0000000000c37919 */ /* 0x000ea60000002100 */
[----:B------:R-:W-:Y:S01]  /*8d10*/  LEA.HI.X.SX32 R201, R97, R2, 0x2, P6 ;  /* 0x0000000261c97211 */ /* 0x000fe200030f16ff */
[----:B------:R3:W-:Y:S01]  /*8d20*/  STL.64 [R1+0x130], R42 ;  /* 0x0001302a01007387 */ /* 0x0007e20000100a00 */
[----:B------:R-:W-:-:S03]  /*8d30*/  LEA R198, P6, R95, R180, 0x2 ;  /* 0x000000b45fc67211 */ /* 0x000fc600078c10ff */
[----:B------:R-:W-:Y:S01]  /*8d40*/  STL.64 [R1+0x128], R216 ;  /* 0x000128d801007387 */ /* 0x000fe20000100a00 */
[----:B------:R-:W-:Y:S02]  /*8d50*/  LEA.HI.X.SX32 R199, R95, R2, 0x2, P6 ;  /* 0x000000025fc77211 */ /* 0x000fe400030f16ff */
[C---:B------:R-:W-:Y:S01]  /*8d60*/  LEA R196, P6, R92.reuse, R180, 0x2 ;  /* 0x000000b45cc47211 */ /* 0x040fe200078c10ff */
[----:B------:R4:W-:Y:S03]  /*8d70*/  STL.64 [R1+0x1b08], R216 ;  /* 0x001b08d801007387 */ /* 0x0009e60000100a00 */
[----:B------:R-:W-:Y:S01]  /*8d80*/  LEA.HI.X.SX32 R197, R92, R2, 0x2, P6 ;  /* 0x000000025cc57211 */ /* 0x000fe200030f16ff */
[----:B------:R-:W-:Y:S01]  /*8d90*/  IMAD R92, R22, UR7, RZ ;  /* 0x00000007165c7c24 */ /* 0x000fe2000f8e02ff */
[-C--:B---3--:R-:W-:Y:S01]  /*8da0*/  LEA R42, P5, R115, R180.reuse, 0x2 ;  /* 0x000000b4732a7211 */ /* 0x088fe200078a10ff */
[----:B------:R-:W-:Y:S01]  /*8db0*/  STL [R1+0x700], R68 ;  /* 0x0007004401007387 */ /* 0x000fe20000100800 */
[----:B------:R-:W-:-:S02]  /*8dc0*/  LEA R192, P6, R5, R180, 0x2 ;  /* 0x000000b405c07211 */ /* 0x000fc400078c10ff */
[-C--:B------:R-:W-:Y:S01]  /*8dd0*/  LEA.HI.X.SX32 R43, R115, R2.reuse, 0x2, P5 ;  /* 0x00000002732b7211 */ /* 0x080fe200028f16ff */
[----:B------:R-:W-:Y:S01]  /*8de0*/  IMAD R252, R173, UR7, RZ ;  /* 0x00000007adfc7c24 */ /* 0x000fe2000f8e02ff */
[----:B------:R-:W-:Y:S01]  /*8df0*/  LEA.HI.X.SX32 R193, R5, R2, 0x2, P6 ;  /* 0x0000000205c17211 */ /* 0x000fe200030f16ff */
[----:B------:R-:W0:Y:S01]  /*8e00*/  LDGDEPBAR ;  /* 0x00000000000079af */ /* 0x000e220000000000 */
[CC--:B----4-:R-:W-:Y:S02]  /*8e10*/  LEA R216, P5, R112.reuse, R180.reuse, 0x2 ;  /* 0x000000b470d87211 */ /* 0x0d0fe400078a10ff */
[----:B------:R-:W-:Y:S01]  /*8e20*/  LEA R190, P6, R87, R180, 0x2 ;  /* 0x000000b457be7211 */ /* 0x000fe200078c10ff */
[----:B------:R3:W-:Y:S01]  /*8e30*/  STL.64 [R1+0x120], R42 ;  /* 0x0001202a01007387 */ /* 0x0007e20000100a00 */
[----:B------:R-:W-:Y:S01]  /*8e40*/  LEA.HI.X.SX32 R217, R112, R2, 0x2, P5 ;  /* 0x0000000270d97211 */ /* 0x000fe200028f16ff */
[----:B------:R-:W-:Y:S01]  /*8e50*/  IMAD R112, R29, UR7, RZ ;  /* 0x000000071d707c24 */ /* 0x000fe2000f8e02ff */
[----:B------:R-:W-:Y:S01]  /*8e60*/  LEA R218, P5, R110, R180, 0x2 ;  /* 0x000000b46eda7211 */ /* 0x000fe200078a10ff */
[----:B------:R-:W-:Y:S01]  /*8e70*/  STL.64 [R1+0x118], R214 ;  /* 0x000118d601007387 */ /* 0x000fe20000100a00 */
[----:B------:R-:W-:-:S02]  /*8e80*/  LEA.HI.X.SX32 R191, R87, R2, 0x2, P6 ;  /* 0x0000000257bf7211 */ /* 0x000fc400030f16ff */
[----:B------:R-:W-:Y:S01]  /*8e90*/  LEA.HI.X.SX32 R219, R110, R2, 0x2, P5 ;  /* 0x000000026edb7211 */ /* 0x000fe200028f16ff */
[----:B------:R-:W-:Y:S01]  /*8ea0*/  IMAD R110, R25, UR7, RZ ;  /* 0x00000007196e7c24 */ /* 0x000fe2000f8e02ff */
[-C--:B------:R-:W-:Y:S01]  /*8eb0*/  LEA R246, P5, R108, R180.reuse, 0x2 ;  /* 0x000000b46cf67211 */ /* 0x080fe200078a10ff */
[----:B------:R-:W-:Y:S01]  /*8ec0*/  STL.64 [R1+0x1b10], R214 ;  /* 0x001b10d601007387 */ /* 0x000fe20000100a00 */
[----:B------:R-:W-:Y:S02]  /*8ed0*/  LEA R188, P6, R144, R180, 0x2 ;  /* 0x000000b490bc7211 */ /* 0x000fe400078c10ff */
[----:B------:R-:W-:Y:S01]  /*8ee0*/  LEA.HI.X.SX32 R247, R108, R2, 0x2, P5 ;  /* 0x000000026cf77211 */ /* 0x000fe200028f16ff */
[----:B------:R-:W-:Y:S01]  /*8ef0*/  IMAD R108, R21, UR7, RZ ;  /* 0x00000007156c7c24 */ /* 0x000fe2000f8e02ff */
[----:B-1----:R-:W-:Y:S01]  /*8f00*/  LEA R250, P5, R106, R180, 0x2 ;  /* 0x000000b46afa7211 */ /* 0x002fe200078a10ff */
[----:B------:R1:W-:Y:S01]  /*8f10*/  STL [R1+0x6fc], R70 ;  /* 0x0006fc4601007387 */ /* 0x0003e20000100800 */
[-C--:B------:R-:W-:Y:S01]  /*8f20*/  LEA.HI.X.SX32 R189, R144, R2.reuse, 0x2, P6 ;  /* 0x0000000290bd7211 */ /* 0x080fe200030f16ff */
[----:B------:R-:W-:Y:S01]  /*8f30*/  IMAD R144, R93, UR7, RZ ;  /* 0x000000075d907c24 */ /* 0x000fe2000f8e02ff */
[----:B------:R-:W-:Y:S01]  /*8f40*/  LEA.HI.X.SX32 R251, R106, R2, 0x2, P5 ;  /* 0x000000026afb7211 */ /* 0x000fe200028f16ff */
[----:B------:R-:W-:Y:S01]  /*8f50*/  IMAD R106, R17, UR7, RZ ;  /* 0x00000007116a7c24 */ /* 0x000fe2000f8e02ff */
[-C--:B------:R-:W-:Y:S01]  /*8f60*/  LEA R242, P5, R104, R180.reuse, 0x2 ;  /* 0x000000b468f27211 */ /* 0x080fe200078a10ff */
[----:B------:R-:W-:Y:S01]  /*8f70*/  STL.64 [R1+0x110], R216 ;  /* 0x000110d801007387 */ /* 0x000fe20000100a00 */
[----:B------:R-:W-:-:S02]  /*8f80*/  LEA R186, P6, R143, R180, 0x2 ;  /* 0x000000b48fba7211 */ /* 0x000fc400078c10ff */
[----:B------:R-:W-:Y:S01]  /*8f90*/  LEA.HI.X.SX32 R243, R104, R2, 0x2, P5 ;  /* 0x0000000268f37211 */ /* 0x000fe200028f16ff */
[----:B------:R-:W-:Y:S01]  /*8fa0*/  IMAD R104, R11, UR7, RZ ;  /* 0x000000070b687c24 */ /* 0x000fe2000f8e02ff */
[C---:B------:R-:W-:Y:S01]  /*8fb0*/  LEA R240, P5, R102.reuse, R180, 0x2 ;  /* 0x000000b466f07211 */ /* 0x040fe200078a10ff */
[----:B------:R-:W-:Y:S01]  /*8fc0*/  STL.64 [R1+0x1b18], R216 ;  /* 0x001b18d801007387 */ /* 0x000fe20000100a00 */
[-C--:B------:R-:W-:Y:S02]  /*8fd0*/  LEA.HI.X.SX32 R187, R143, R2.reuse, 0x2, P6 ;  /* 0x000000028fbb7211 */ /* 0x080fe400030f16ff */
[----:B------:R-:W-:Y:S01]  /*8fe0*/  LEA.HI.X.SX32 R241, R102, R2, 0x2, P5 ;  /* 0x0000000266f17211 */ /* 0x000fe200028f16ff */
[----:B------:R-:W-:Y:S01]  /*8ff0*/  IMAD R102, R10, UR7, RZ ;  /* 0x000000070a667c24 */ /* 0x000fe2000f8e02ff */
[-C--:B------:R-:W-:Y:S01]  /*9000*/  LEA R238, P5, R100, R180.reuse, 0x2 ;  /* 0x000000b464ee7211 */ /* 0x080fe200078a10ff */
[----:B------:R-:W-:Y:S01]  /*9010*/  STL.64 [R1+0x108], R208 ;  /* 0x000108d001007387 */ /* 0x000fe20000100a00 */
[----:B------:R-:W-:-:S02]  /*9020*/  LEA R182, P6, R6, R180, 0x2 ;  /* 0x000000b406b67211 */ /* 0x000fc400078c10ff */
[----:B------:R-:W-:Y:S01]  /*9030*/  LEA.HI.X.SX32 R239, R100, R2, 0x2, P5 ;  /* 0x0000000264ef7211 */ /* 0x000fe200028f16ff */
[----:B------:R-:W-:Y:S01]  /*9040*/  IMAD R100, R16, UR7, RZ ;  /* 0x0000000710647c24 */ /* 0x000fe2000f8e02ff */
[----:B------:R-:W-:Y:S01]  /*9050*/  LEA R236, P5, R98, R180, 0x2 ;  /* 0x000000b462ec7211 */ /* 0x000fe200078a10ff */
[----:B------:R-:W-:Y:S01]  /*9060*/  STL.64 [R1+0x1b20], R208 ;  /* 0x001b20d001007387 */ /* 0x000fe20000100a00 */
[-C--:B------:R-:W-:Y:S02]  /*9070*/  LEA.HI.X.SX32 R183, R6, R2.reuse, 0x2, P6 ;  /* 0x0000000206b77211 */ /* 0x080fe400030f16ff */
[----:B------:R-:W-:Y:S01]  /*9080*/  LEA.HI.X.SX32 R237, R98, R2, 0x2, P5 ;  /* 0x0000000262ed7211 */ /* 0x000fe200028f16ff */
[----:B------:R-:W-:Y:S01]  /*9090*/  IMAD R98, R18, UR7, RZ ;  /* 0x0000000712627c24 */ /* 0x000fe2000f8e02ff */
[-C--:B------:R-:W-:Y:S01]  /*90a0*/  LEA R248, P5, R96, R180.reuse, 0x2 ;  /* 0x000000b460f87211 */ /* 0x080fe200078a10ff */
[----:B------:R-:W-:Y:S01]  /*90b0*/  STL [R1+0x6f8], R72 ;  /* 0x0006f84801007387 */ /* 0x000fe20000100800 */
[----:B------:R-:W-:-:S02]  /*90c0*/  LEA R6, P6, R8, R180, 0x2 ;  /* 0x000000b408067211 */ /* 0x000fc400078c10ff */
[----:B------:R-:W-:Y:S01]  /*90d0*/  LEA.HI.X.SX32 R249, R96, R2, 0x2, P5 ;  /* 0x0000000260f97211 */ /* 0x000fe200028f16ff */
[----:B------:R-:W-:Y:S01]  /*90e0*/  IMAD R96, R19, UR7, RZ ;  /* 0x0000000713607c24 */ /* 0x000fe2000f8e02ff */
[C---:B------:R-:W-:Y:S01]  /*90f0*/  LEA R234, P5, R94.reuse, R180, 0x2 ;  /* 0x000000b45eea7211 */ /* 0x040fe200078a10ff */
[----:B------:R-:W-:Y:S03]  /*9100*/  STL.64 [R1+0x100], R218 ;  /* 0x000100da01007387 */ /* 0x000fe60000100a00 */
[----:B------:R-:W-:Y:S01]  /*9110*/  LEA.HI.X.SX32 R235, R94, R2, 0x2, P5 ;  /* 0x000000025eeb7211 */ /* 0x000fe200028f16ff */
[----:B------:R-:W-:Y:S01]  /*9120*/  IMAD R94, R20, UR7, RZ ;  /* 0x00000007145e7c24 */ /* 0x000fe2000f8e02ff */
[C---:B------:R-:W-:Y:S01]  /*9130*/  LEA R232, P5, R91.reuse, R180, 0x2 ;  /* 0x000000b45be87211 */ /* 0x040fe200078a10ff */
[----:B------:R-:W-:Y:S03]  /*9140*/  STL.64 [R1+0xf8], R212 ;  /* 0x0000f8d401007387 */ /* 0x000fe60000100a00 */
[----:B------:R-:W-:Y:S01]  /*9150*/  LEA.HI.X.SX32 R233, R91, R2, 0x2, P5 ;  /* 0x000000025be97211 */ /* 0x000fe200028f16ff */
[----:B------:R4:W-:Y:S01]  /*9160*/  STL [R1+0x6f4], R74 ;  /* 0x0006f44a01007387 */ /* 0x0009e20000100800 */
[----:B------:R-:W-:-:S03]  /*9170*/  LEA R230, P5, R4, R180, 0x2 ;  /* 0x000000b404e67211 */ /* 0x000fc600078a10ff */
[----:B------:R-:W-:Y:S01]  /*9180*/  STL.64 [R1+0xf0], R246 ;  /* 0x0000f0f601007387 */ /* 0x000fe20000100a00 */
[----:B------:R-:W-:Y:S02]  /*9190*/  LEA.HI.X.SX32 R231, R4, R2, 0x2, P5 ;  /* 0x0000000204e77211 */ /* 0x000fe400028f16ff */
[C---:B------:R-:W-:Y:S01]  /*91a0*/  LEA R4, P5, R146.reuse, R180, 0x2 ;  /* 0x000000b492047211 */ /* 0x040fe200078a10ff */
[----:B------:R-:W-:Y:S03]  /*91b0*/  STL.64 [R1+0xe8], R210 ;  /* 0x0000e8d201007387 */ /* 0x000fe60000100a00 */
[----:B------:R-:W-:Y:S01]  /*91c0*/  LEA.HI.X.SX32 R5, R146, R2, 0x2, P5 ;  /* 0x0000000292057211 */ /* 0x000fe200028f16ff */
[----:B------:R-:W-:Y:S01]  /*91d0*/  STL [R1+0x6f0], R76 ;  /* 0x0006f04c01007387 */ /* 0x000fe20000100800 */
[----:B------:R-:W-:-:S03]  /*91e0*/  LEA R228, P5, R83, R180, 0x2 ;  /* 0x000000b453e47211 */ /* 0x000fc600078a10ff */
[----:B------:R-:W-:Y:S01]  /*91f0*/  STL.64 [R1+0xe0], R250 ;  /* 0x0000e0fa01007387 */ /* 0x000fe20000100a00 */
[----:B------:R-:W-:Y:S02]  /*9200*/  LEA.HI.X.SX32 R229, R83, R2, 0x2, P5 ;  /* 0x0000000253e57211 */ /* 0x000fe400028f16ff */
[C---:B------:R-:W-:Y:S01]  /*9210*/  LEA R226, P5, R7.reuse, R180, 0x2 ;  /* 0x000000b407e27211 */ /* 0x040fe200078a10ff */
[----:B------:R-:W-:Y:S03]  /*9220*/  STL.64 [R1+0xd8], R206 ;  /* 0x0000d8ce01007387 */ /* 0x000fe60000100a00 */
[----:B------:R-:W-:Y:S01]  /*9230*/  LEA.HI.X.SX32 R227, R7, R2, 0x2, P5 ;  /* 0x0000000207e37211 */ /* 0x000fe200028f16ff */
[----:B------:R2:W-:Y:S01]  /*9240*/  STL [R1+0x6ec], R78 ;  /* 0x0006ec4e01007387 */ /* 0x0005e20000100800 */
[----:B------:R-:W-:Y:S02]  /*9250*/  LEA R224, P5, R9, R180, 0x2 ;  /* 0x000000b409e07211 */ /* 0x000fe400078a10ff */
[----:B------:R-:W-:Y:S01]  /*9260*/  LEA.HI.X.SX32 R7, R8, R2, 0x2, P6 ;  /* 0x0000000208077211 */ /* 0x000fe200030f16ff */
[----:B------:R-:W-:Y:S01]  /*9270*/  STL.64 [R1+0xd0], R242 ;  /* 0x0000d0f201007387 */ /* 0x000fe20000100a00 */
[----:B------:R-:W-:-:S02]  /*9280*/  LEA R8, P6, R142, R180, 0x2 ;  /* 0x000000b48e087211 */ /* 0x000fc400078c10ff */
[----:B------:R-:W-:Y:S01]  /*9290*/  LEA.HI.X.SX32 R225, R9, R2, 0x2, P5 ;  /* 0x0000000209e17211 */ /* 0x000fe200028f16ff */
[----:B------:R-:W-:Y:S01]  /*92a0*/  STL.64 [R1+0xc8], R204 ;  /* 0x0000c8cc01007387 */ /* 0x000fe20000100a00 */
[----:B------:R-:W-:Y:S02]  /*92b0*/  LEA R222, P5, R75, R180, 0x2 ;  /* 0x000000b44bde7211 */ /* 0x000fe400078a10ff */
[----:B------:R-:W-:Y:S01]  /*92c0*/  LEA.HI.X.SX32 R9, R142, R2, 0x2, P6 ;  /* 0x000000028e097211 */ /* 0x000fe200030f16ff */
[----:B------:R-:W-:Y:S01]  /*92d0*/  STL [R1+0x6e8], R80 ;  /* 0x0006e85001007387 */ /* 0x000fe20000100800 */
[----:B------:R-:W-:Y:S01]  /*92e0*/  LEA R10, P6, R71, R180, 0x2 ;  /* 0x000000b4470a7211 */ /* 0x000fe200078c10ff */
[----:B------:R-:W-:Y:S01]  /*92f0*/  IMAD R142, R89, UR7, RZ ;  /* 0x00000007598e7c24 */ /* 0x000fe2000f8e02ff */
[----:B------:R-:W-:Y:S01]  /*9300*/  LEA.HI.X.SX32 R223, R75, R2, 0x2, P5 ;  /* 0x000000024bdf7211 */ /* 0x000fe200028f16ff */
[----:B------:R-:W-:Y:S01]  /*9310*/  STL.64 [R1+0xc0], R240 ;  /* 0x0000c0f001007387 */ /* 0x000fe20000100a00 */
[----:B------:R-:W-:-:S02]  /*9320*/  LEA R220, P5, R140, R180, 0x2 ;  /* 0x000000b48cdc7211 */ /* 0x000fc400078a10ff */
[----:B------:R-:W-:Y:S01]  /*9330*/  LEA.HI.X.SX32 R11, R71, R2, 0x2, P6 ;  /* 0x00000002470b7211 */ /* 0x000fe200030f16ff */
[----:B------:R-:W-:Y:S01]  /*9340*/  STL.64 [R1+0xb8], R244 ;  /* 0x0000b8f401007387 */ /* 0x000fe20000100a00 */
[----:B------:R-:W-:Y:S02]  /*9350*/  LEA R18, P6, R138, R180, 0x2 ;  /* 0x000000b48a127211 */ /* 0x000fe400078c10ff */
[----:B------:R-:W-:Y:S01]  /*9360*/  LEA.HI.X.SX32 R221, R140, R2, 0x2, P5 ;  /* 0x000000028cdd7211 */ /* 0x000fe200028f16ff */
[----:B------:R2:W-:Y:S01]  /*9370*/  STL [R1+0x6e4], R82 ;  /* 0x0006e45201007387 */ /* 0x0005e20000100800 */
[----:B------:R-:W-:Y:S01]  /*9380*/  LEA R16, P5, R139, R180, 0x2 ;  /* 0x000000b48b107211 */ /* 0x000fe200078a10ff */
[----:B------:R-:W-:Y:S01]  /*9390*/  IMAD R140, R85, UR7, RZ ;  /* 0x00000007558c7c24 */ /* 0x000fe2000f8e02ff */
[----:B------:R-:W-:Y:S01]  /*93a0*/  LEA.HI.X.SX32 R19, R138, R2, 0x2, P6 ;  /* 0x000000028a137211 */ /* 0x000fe200030f16ff */
[----:B------:R-:W-:Y:S01]  /*93b0*/  STL.64 [R1+0xb0], R238 ;  /* 0x0000b0ee01007387 */ /* 0x000fe20000100a00 */
[----:B------:R-:W-:Y:S01]  /*93c0*/  LEA R22, P6, R136, R180, 0x2 ;  /* 0x000000b488167211 */ /* 0x000fe200078c10ff */
[----:B------:R-:W-:Y:S01]  /*93d0*/  IMAD R138, R81, UR7, RZ ;  /* 0x00000007518a7c24 */ /* 0x000fe2000f8e02ff */
[----:B------:R-:W-:Y:S01]  /*93e0*/  LEA.HI.X.SX32 R17, R139, R2, 0x2, P5 ;  /* 0x000000028b117211 */ /* 0x000fe200028f16ff */
[----:B------:R-:W-:Y:S01]  /*93f0*/  STL.64 [R1+0xa8], R202 ;  /* 0x0000a8ca01007387 */ /* 0x000fe20000100a00 */
[----:B------:R-:W-:-:S02]  /*9400*/  LEA R20, P5, R67, R180, 0x2 ;  /* 0x000000b443147211 */ /* 0x000fc400078a10ff */
[----:B------:R-:W-:Y:S01]  /*9410*/  LEA.HI.X.SX32 R23, R136, R2, 0x2, P6 ;  /* 0x0000000288177211 */ /* 0x000fe200030f16ff */
[----:B------:R-:W-:Y:S01]  /*9420*/  STL [R1+0x6e0], R84 ;  /* 0x0006e05401007387 */ /* 0x000fe20000100800 */
[----:B------:R-:W-:Y:S01]  /*9430*/  LEA R26, P6, R63, R180, 0x2 ;  /* 0x000000b43f1a7211 */ /* 0x000fe200078c10ff */
[----:B------:R-:W-:Y:S01]  /*9440*/  IMAD R136, R77, UR7, RZ ;  /* 0x000000074d887c24 */ /* 0x000fe2000f8e02ff */
[----:B------:R-:W-:Y:S01]  /*9450*/  LEA.HI.X.SX32 R21, R67, R2, 0x2, P5 ;  /* 0x0000000243157211 */ /* 0x000fe200028f16ff */
[----:B------:R-:W-:Y:S01]  /*9460*/  STL.64 [R1+0xa0], R236 ;  /* 0x0000a0ec01007387 */ /* 0x000fe20000100a00 */
[----:B------:R-:W-:Y:S02]  /*9470*/  LEA R24, P5, R135, R180, 0x2 ;  /* 0x000000b487187211 */ /* 0x000fe400078a10ff */
[----:B------:R-:W-:Y:S01]  /*9480*/  LEA.HI.X.SX32 R27, R63, R2, 0x2, P6 ;  /* 0x000000023f1b7211 */ /* 0x000fe200030f16ff */
[----:B------:R-:W-:Y:S01]  /*9490*/  STL.64 [R1+0x98], R200 ;  /* 0x000098c801007387 */ /* 0x000fe20000100a00 */
[----:B------:R-:W-:-:S02]  /*94a0*/  LEA R30, P6, R60, R180, 0x2 ;  /* 0x000000b43c1e7211 */ /* 0x000fc400078c10ff */
[----:B------:R-:W-:Y:S01]  /*94b0*/  LEA.HI.X.SX32 R25, R135, R2, 0x2, P5 ;  /* 0x0000000287197211 */ /* 0x000fe200028f16ff */
[----:B------:R2:W-:Y:S01]  /*94c0*/  STL [R1+0x6dc], R86 ;  /* 0x0006dc5601007387 */ /* 0x0005e20000100800 */
[----:B------:R-:W-:Y:S02]  /*94d0*/  LEA R28, P5, R62, R180, 0x2 ;  /* 0x000000b43e1c7211 */ /* 0x000fe400078a10ff */
[----:B------:R-:W-:Y:S01]  /*94e0*/  LEA.HI.X.SX32 R31, R60, R2, 0x2, P6 ;  /* 0x000000023c1f7211 */ /* 0x000fe200030f16ff */
[----:B------:R-:W-:Y:S01]  /*94f0*/  STL.64 [R1+0x90], R248 ;  /* 0x000090f801007387 */ /* 0x000fe20000100a00 */
[----:B------:R-:W-:Y:S02]  /*9500*/  LEA R34, P6, R58, R180, 0x2 ;  /* 0x000000b43a227211 */ /* 0x000fe400078c10ff */
[----:B------:R-:W-:Y:S01]  /*9510*/  LEA.HI.X.SX32 R29, R62, R2, 0x2, P5 ;  /* 0x000000023e1d7211 */ /* 0x000fe200028f16ff */
[----:B------:R-:W-:Y:S01]  /*9520*/  STL.64 [R1+0x88], R198 ;  /* 0x000088c601007387 */ /* 0x000fe20000100a00 */
[----:B------:R-:W-:-:S02]  /*9530*/  LEA R32, P5, R59, R180, 0x2 ;  /* 0x000000b43b207211 */ /* 0x000fc400078a10ff */
[----:B------:R-:W-:Y:S01]  /*9540*/  LEA.HI.X.SX32 R35, R58, R2, 0x2, P6 ;  /* 0x000000023a237211 */ /* 0x000fe200030f16ff */
[----:B------:R-:W-:Y:S01]  /*9550*/  STL [R1+0x6d8], R88 ;  /* 0x0006d85801007387 */ /* 0x000fe20000100800 */
[----:B------:R-:W-:Y:S02]  /*9560*/  LEA R38, P6, R55, R180, 0x2 ;  /* 0x000000b437267211 */ /* 0x000fe400078c10ff */
[----:B------:R-:W-:Y:S01]  /*9570*/  LEA.HI.X.SX32 R33, R59, R2, 0x2, P5 ;  /* 0x000000023b217211 */ /* 0x000fe200028f16ff */
[----:B------:R-:W-:Y:S01]  /*9580*/  STL.64 [R1+0x80], R234 ;  /* 0x000080ea01007387 */ /* 0x000fe20000100a00 */
[----:B------:R-:W-:Y:S02]  /*9590*/  LEA R36, P5, R56, R180, 0x2 ;  /* 0x000000b438247211 */ /* 0x000fe400078a10ff */
[----:B------:R-:W-:Y:S01]  /*95a0*/  LEA.HI.X.SX32 R39, R55, R2, 0x2, P6 ;  /* 0x0000000237277211 */ /* 0x000fe200030f16ff */
[----:B------:R-:W-:Y:S01]  /*95b0*/  STL.64 [R1+0x78], R196 ;  /* 0x000078c401007387 */ /* 0x000fe20000100a00 */
[----:B---3--:R-:W-:-:S02]  /*95c0*/  LEA R42, P6, R52, R180, 0x2 ;  /* 0x000000b4342a7211 */ /* 0x008fc400078c10ff */
        /* <DEDUP_REMOVED lines=16> */
[----:B------:R-:W-:Y:S01]  /*96d0*/  IMAD R124, R53, UR7, RZ ;  /* 0x00000007357c7c24 */ /* 0x000fe2000f8e02ff */
[----:B------:R-:W-:Y:S01]  /*96e0*/  LEA R54, P6, R126, R180, 0x2 ;  /* 0x000000b47e367211 */ /* 0x000fe200078c10ff */
[----:B------:R-:W-:Y:S01]  /*96f0*/  STL.64 [R1+0x58], R190 ;  /* 0x000058be01007387 */ /* 0x000fe20000100a00 */
[----:B------:R-:W-:Y:S01]  /*9700*/  LEA.HI.X.SX32 R49, R132, R2, 0x2, P5 ;  /* 0x0000000284317211 */ /* 0x000fe200028f16ff */
[----:B------:R-:W-:Y:S01]  /*9710*/  IMAD R132, R69, UR7, RZ ;  /* 0x0000000745847c24 */ /* 0x000fe2000f8e02ff */
[----:B------:R-:W-:Y:S01]  /*9720*/  LEA R52, P5, R130, R180, 0x2 ;  /* 0x000000b482347211 */ /* 0x000fe200078a10ff */
[----:B------:R3:W-:Y:S01]  /*9730*/  STL [R1+0x6cc], R94 ;  /* 0x0006cc5e01007387 */ /* 0x0007e20000100800 */
[----:B------:R-:W-:Y:S01]  /*9740*/  LEA.HI.X.SX32 R55, R126, R2, 0x2, P6 ;  /* 0x000000027e377211 */ /* 0x000fe200030f16ff */
[----:B------:R-:W-:Y:S01]  /*9750*/  IMAD R126, R57, UR7, RZ ;  /* 0x00000007397e7c24 */ /* 0x000fe2000f8e02ff */
[----:B------:R-:W-:Y:S01]  /*9760*/  LEA R58, P6, R127, R180, 0x2 ;  /* 0x000000b47f3a7211 */ /* 0x000fe200078c10ff */
[----:B------:R-:W-:Y:S01]  /*9770*/  STL.64 [R1+0x50], R4 ;  /* 0x0000500401007387 */ /* 0x000fe20000100a00 */
[----:B------:R-:W-:Y:S01]  /*9780*/  LEA.HI.X.SX32 R53, R130, R2, 0x2, P5 ;  /* 0x0000000282357211 */ /* 0x000fe200028f16ff */
[----:B------:R-:W-:Y:S01]  /*9790*/  IMAD R130, R65, UR7, RZ ;  /* 0x0000000741827c24 */ /* 0x000fe2000f8e02ff */
[----:B------:R-:W-:Y:S01]  /*97a0*/  LEA R56, P5, R128, R180, 0x2 ;  /* 0x000000b480387211 */ /* 0x000fe200078a10ff */
[----:B------:R-:W-:Y:S01]  /*97b0*/  STL.64 [R1+0x48], R188 ;  /* 0x000048bc01007387 */ /* 0x000fe20000100a00 */
[----:B------:R-:W-:-:S02]  /*97c0*/  LEA.HI.X.SX32 R59, R127, R2, 0x2, P6 ;  /* 0x000000027f3b7211 */ /* 0x000fc400030f16ff */
[----:B------:R-:W-:Y:S01]  /*97d0*/  LEA R62, P6, R66, R180, 0x2 ;  /* 0x000000b4423e7211 */ /* 0x000fe200078c10ff */
[----:B------:R-:W-:Y:S01]  /*97e0*/  STL [R1+0x6c8], R96 ;  /* 0x0006c86001007387 */ /* 0x000fe20000100800 */
[----:B------:R-:W-:Y:S01]  /*97f0*/  LEA.HI.X.SX32 R57, R128, R2, 0x2, P5 ;  /* 0x0000000280397211 */ /* 0x000fe200028f16ff */
[----:B------:R-:W-:Y:S01]  /*9800*/  IMAD R128, R61, UR7, RZ ;  /* 0x000000073d807c24 */ /* 0x000fe2000f8e02ff */
[----:B------:R-:W-:Y:S01]  /*9810*/  LEA R60, P5, R64, R180, 0x2 ;  /* 0x000000b4403c7211 */ /* 0x000fe200078a10ff */
[----:B------:R-:W-:Y:S01]  /*9820*/  STL.64 [R1+0x40], R228 ;  /* 0x000040e401007387 */ /* 0x000fe20000100a00 */
[----:B------:R-:W-:Y:S02]  /*9830*/  LEA.HI.X.SX32 R63, R66, R2, 0x2, P6 ;  /* 0x00000002423f7211 */ /* 0x000fe400030f16ff */
[----:B------:R-:W-:Y:S01]  /*9840*/  LEA R66, P6, R70, R180, 0x2 ;  /* 0x000000b446427211 */ /* 0x000fe200078c10ff */
[----:B------:R-:W-:Y:S01]  /*9850*/  STL.64 [R1+0x38], R186 ;  /* 0x000038ba01007387 */ /* 0x000fe20000100a00 */
[----:B------:R-:W-:-:S02]  /*9860*/  LEA.HI.X.SX32 R61, R64, R2, 0x2, P5 ;  /* 0x00000002403d7211 */ /* 0x000fc400028f16ff */
[----:B------:R-:W-:Y:S01]  /*9870*/  LEA R64, P5, R68, R180, 0x2 ;  /* 0x000000b444407211 */ /* 0x000fe200078a10ff */
[----:B------:R3:W-:Y:S01]  /*9880*/  STL [R1+0x6c4], R98 ;  /* 0x0006c46201007387 */ /* 0x0007e20000100800 */
[----:B------:R-:W-:Y:S02]  /*9890*/  LEA.HI.X.SX32 R67, R70, R2, 0x2, P6 ;  /* 0x0000000246437211 */ /* 0x000fe400030f16ff */
[----:B-1----:R-:W-:Y:S01]  /*98a0*/  LEA R70, P6, R74, R180, 0x2 ;  /* 0x000000b44a467211 */ /* 0x002fe200078c10ff */
[----:B------:R-:W-:Y:S01]  /*98b0*/  STL.64 [R1+0x30], R226 ;  /* 0x000030e201007387 */ /* 0x000fe20000100a00 */
[----:B------:R-:W-:Y:S02]  /*98c0*/  LEA.HI.X.SX32 R65, R68, R2, 0x2, P5 ;  /* 0x0000000244417211 */ /* 0x000fe400028f16ff */
[----:B------:R-:W-:Y:S01]  /*98d0*/  LEA R68, P5, R72, R180, 0x2 ;  /* 0x000000b448447211 */ /* 0x000fe200078a10ff */
[----:B------:R-:W-:Y:S01]  /*98e0*/  STL.64 [R1+0x28], R182 ;  /* 0x000028b601007387 */ /* 0x000fe20000100a00 */
[----:B------:R-:W-:-:S02]  /*98f0*/  LEA.HI.X.SX32 R71, R74, R2, 0x2, P6 ;  /* 0x000000024a477211 */ /* 0x000fc400030f16ff */
[----:B----4-:R-:W-:Y:S01]  /*9900*/  LEA R74, P6, R78, R180, 0x2 ;  /* 0x000000b44e4a7211 */ /* 0x010fe200078c10ff */
[----:B------:R-:W-:Y:S01]  /*9910*/  STL [R1+0x6c0], R100 ;  /* 0x0006c06401007387 */ /* 0x000fe20000100800 */
[----:B------:R-:W-:Y:S02]  /*9920*/  LEA.HI.X.SX32 R69, R72, R2, 0x2, P5 ;  /* 0x0000000248457211 */ /* 0x000fe400028f16ff */
[----:B------:R-:W-:Y:S01]  /*9930*/  LEA R72, P5, R76, R180, 0x2 ;  /* 0x000000b44c487211 */ /* 0x000fe200078a10ff */
[----:B------:R-:W-:Y:S01]  /*9940*/  STL.64 [R1+0x20], R224 ;  /* 0x000020e001007387 */ /* 0x000fe20000100a00 */
[----:B------:R-:W-:Y:S02]  /*9950*/  LEA.HI.X.SX32 R75, R78, R2, 0x2, P6 ;  /* 0x000000024e4b7211 */ /* 0x000fe400030f16ff */
[----:B--2---:R-:W-:Y:S01]  /*9960*/  LEA R78, P6, R82, R180, 0x2 ;  /* 0x000000b4524e7211 */ /* 0x004fe200078c10ff */
[----:B------:R-:W-:Y:S01]  /*9970*/  STL.64 [R1+0x18], R6 ;  /* 0x0000180601007387 */ /* 0x000fe20000100a00 */
[----:B------:R-:W-:-:S02]  /*9980*/  LEA.HI.X.SX32 R73, R76, R2, 0x2, P5 ;  /* 0x000000024c497211 */ /* 0x000fc400028f16ff */
[----:B------:R-:W-:Y:S01]  /*9990*/  LEA R76, P5, R80, R180, 0x2 ;  /* 0x000000b4504c7211 */ /* 0x000fe200078a10ff */
[----:B------:R1:W-:Y:S01]  /*99a0*/  STL [R1+0x6bc], R102 ;  /* 0x0006bc6601007387 */ /* 0x0003e20000100800 */
[----:B------:R-:W-:Y:S02]  /*99b0*/  LEA.HI.X.SX32 R79, R82, R2, 0x2, P6 ;  /* 0x00000002524f7211 */ /* 0x000fe400030f16ff */
[----:B------:R-:W-:Y:S01]  /*99c0*/  LEA R82, P6, R86, R180, 0x2 ;  /* 0x000000b456527211 */ /* 0x000fe200078c10ff */
[----:B------:R-:W-:Y:S01]  /*99d0*/  STL.64 [R1+0x10], R222 ;  /* 0x000010de01007387 */ /* 0x000fe20000100a00 */
[----:B------:R-:W-:Y:S02]  /*99e0*/  LEA.HI.X.SX32 R77, R80, R2, 0x2, P5 ;  /* 0x00000002504d7211 */ /* 0x000fe400028f16ff */
[----:B------:R-:W-:Y:S01]  /*99f0*/  LEA R80, P5, R84, R180, 0x2 ;  /* 0x000000b454507211 */ /* 0x000fe200078a10ff */
[----:B------:R-:W-:Y:S01]  /*9a00*/  STL.64 [R1+0x8], R8 ;  /* 0x0000080801007387 */ /* 0x000fe20000100a00 */
[----:B------:R-:W-:-:S02]  /*9a10*/  LEA.HI.X.SX32 R83, R86, R2, 0x2, P6 ;  /* 0x0000000256537211 */ /* 0x000fc400030f16ff */
[----:B------:R-:W-:Y:S01]  /*9a20*/  LEA R86, P6, R90, R180, 0x2 ;  /* 0x000000b45a567211 */ /* 0x000fe200078c10ff */
[----:B------:R-:W-:Y:S01]  /*9a30*/  STL [R1+0x6b8], R104 ;  /* 0x0006b86801007387 */ /* 0x000fe20000100800 */
[----:B------:R-:W-:Y:S02]  /*9a40*/  LEA.HI.X.SX32 R81, R84, R2, 0x2, P5 ;  /* 0x0000000254517211 */ /* 0x000fe400028f16ff */
[----:B------:R-:W-:Y:S01]  /*9a50*/  LEA R84, P5, R88, R180, 0x2 ;  /* 0x000000b458547211 */ /* 0x000fe200078a10ff */
[----:B------:R-:W-:Y:S01]  /*9a60*/  STL.64 [R1], R220 ;  /* 0x000000dc01007387 */ /* 0x000fe20000100a00 */
[----:B------:R-:W-:Y:S02]  /*9a70*/  LEA.HI.X.SX32 R87, R90, R2, 0x2, P6 ;  /* 0x000000025a577211 */ /* 0x000fe400030f16ff */
[----:B---3--:R-:W-:Y:S01]  /*9a80*/  LEA R90, P6, R94, R180, 0x2 ;  /* 0x000000b45e5a7211 */ /* 0x008fe200078c10ff */
[----:B------:R2:W-:Y:S01]  /*9a90*/  STL [R1+0x6b4], R106 ;  /* 0x0006b46a01007387 */ /* 0x0005e20000100800 */
[----:B------:R-:W-:-:S02]  /*9aa0*/  LEA.HI.X.SX32 R85, R88, R2, 0x2, P5 ;  /* 0x0000000258557211 */ /* 0x000fc400028f16ff */
[----:B------:R-:W-:Y:S01]  /*9ab0*/  LEA R88, P5, R92, R180, 0x2 ;  /* 0x000000b45c587211 */ /* 0x000fe200078a10ff */
[----:B------:R-:W-:Y:S01]  /*9ac0*/  STL [R1+0x6b0], R108 ;  /* 0x0006b06c01007387 */ /* 0x000fe20000100800 */
[----:B------:R-:W-:Y:S02]  /*9ad0*/  LEA.HI.X.SX32 R91, R94, R2, 0x2, P6 ;  /* 0x000000025e5b7211 */ /* 0x000fe400030f16ff */
[----:B------:R-:W-:Y:S01]  /*9ae0*/  LEA R94, P6, R98, R180, 0x2 ;  /* 0x000000b4625e7211 */ /* 0x000fe200078c10ff */
[----:B------:R3:W-:Y:S01]  /*9af0*/  STL [R1+0x6ac], R110 ;  /* 0x0006ac6e01007387 */ /* 0x0007e20000100800 */
[----:B------:R-:W-:Y:S02]  /*9b00*/  LEA.HI.X.SX32 R89, R92, R2, 0x2, P5 ;  /* 0x000000025c597211 */ /* 0x000fe400028f16ff */
[----:B------:R-:W-:Y:S01]  /*9b10*/  LEA R92, P5, R96, R180, 0x2 ;  /* 0x000000b4605c7211 */ /* 0x000fe200078a10ff */
[----:B------:R-:W-:Y:S01]  /*9b20*/  STL [R1+0x6a8], R112 ;  /* 0x0006a87001007387 */ /* 0x000fe20000100800 */
[----:B------:R-:W-:-:S02]  /*9b30*/  LEA.HI.X.SX32 R95, R98, R2, 0x2, P6 ;  /* 0x00000002625f7211 */ /* 0x000fc400030f16ff */
[----:B------:R-:W-:Y:S01]  /*9b40*/  LEA R98, P6, R102, R180, 0x2 ;  /* 0x000000b466627211 */ /* 0x000fe200078c10ff */
[----:B------:R4:W-:Y:S01]  /*9b50*/  STL [R1+0x6a4], R114 ;  /* 0x0006a47201007387 */ /* 0x0009e20000100800 */
[----:B------:R-:W-:Y:S02]  /*9b60*/  LEA.HI.X.SX32 R93, R96, R2, 0x2, P5 ;  /* 0x00000002605d7211 */ /* 0x000fe400028f16ff */
[----:B------:R-:W-:Y:S01]  /*9b70*/  LEA R96, P5, R100, R180, 0x2 ;  /* 0x000000b464607211 */ /* 0x000fe200078a10ff */
[----:B------:R-:W-:Y:S01]  /*9b80*/  STL [R1+0x6a0], R116 ;  /* 0x0006a07401007387 */ /* 0x000fe20000100800 */
[----:B------:R-:W-:Y:S02]  /*9b90*/  LEA.HI.X.SX32 R99, R102, R2, 0x2, P6 ;  /* 0x0000000266637211 */ /* 0x000fe400030f16ff */
[----:B-1----:R-:W-:Y:S01]  /*9ba0*/  LEA R102, P6, R106, R180, 0x2 ;  /* 0x000000b46a667211 */ /* 0x002fe200078c10ff */
[----:B------:R1:W-:Y:S01]  /*9bb0*/  STL [R1+0x69c], R118 ;  /* 0x00069c7601007387 */ /* 0x0003e20000100800 */
[----:B------:R-:W-:-:S02]  /*9bc0*/  LEA.HI.X.SX32 R97, R100, R2, 0x2, P5 ;  /* 0x0000000264617211 */ /* 0x000fc400028f16ff */
[----:B------:R-:W-:Y:S01]  /*9bd0*/  LEA R100, P5, R104, R180, 0x2 ;  /* 0x000000b468647211 */ /* 0x000fe200078a10ff */
[----:B------:R-:W-:Y:S01]  /*9be0*/  STL [R1+0x698], R120 ;  /* 0x0006987801007387 */ /* 0x000fe20000100800 */
[----:B------:R-:W-:Y:S02]  /*9bf0*/  LEA.HI.X.SX32 R103, R106, R2, 0x2, P6 ;  /* 0x000000026a677211 */ /* 0x000fe400030f16ff */
[----:B--2---:R-:W-:Y:S01]  /*9c00*/  LEA R106, P6, R110, R180, 0x2 ;  /* 0x000000b46e6a7211 */ /* 0x004fe200078c10ff */
[----:B------:R2:W-:Y:S01]  /*9c10*/  STL [R1+0x694], R122 ;  /* 0x0006947a01007387 */ /* 0x0005e20000100800 */
[----:B------:R-:W-:Y:S02]  /*9c20*/  LEA.HI.X.SX32 R101, R104, R2, 0x2, P5 ;  /* 0x0000000268657211 */ /* 0x000fe400028f16ff */
[----:B------:R-:W-:Y:S01]  /*9c30*/  LEA R104, P5, R108, R180, 0x2 ;  /* 0x000000b46c687211 */ /* 0x000fe200078a10ff */
[----:B------:R-:W-:Y:S01]  /*9c40*/  STL [R1+0x690], R124 ;  /* 0x0006907c01007387 */ /* 0x000fe20000100800 */
[----:B------:R-:W-:-:S02]  /*9c50*/  LEA.HI.X.SX32 R107, R110, R2, 0x2, P6 ;  /* 0x000000026e6b7211 */ /* 0x000fc400030f16ff */
[----:B---3--:R-:W-:Y:S01]  /*9c60*/  LEA R110, P6, R114, R180, 0x2 ;  /* 0x000000b4726e7211 */ /* 0x008fe200078c10ff */
[----:B------:R3:W-:Y:S01]  /*9c70*/  STL [R1+0x68c], R126 ;  /* 0x00068c7e01007387 */ /* 0x0007e20000100800 */
[----:B------:R-:W-:Y:S02]  /*9c80*/  LEA.HI.X.SX32 R105, R108, R2, 0x2, P5 ;  /* 0x000000026c697211 */ /* 0x000fe400028f16ff */
[----:B------:R-:W-:Y:S01]  /*9c90*/  LEA R108, P5, R112, R180, 0x2 ;  /* 0x000000b4706c7211 */ /* 0x000fe200078a10ff */
[----:B------:R-:W-:Y:S01]  /*9ca0*/  STL [R1+0x688], R128 ;  /* 0x0006888001007387 */ /* 0x000fe20000100800 */
[----:B------:R-:W-:Y:S02]  /*9cb0*/  LEA.HI.X.SX32 R111, R114, R2, 0x2, P6 ;  /* 0x00000002726f7211 */ /* 0x000fe400030f16ff */
[----:B----4-:R-:W-:Y:S01]  /*9cc0*/  LEA R114, P6, R118, R180, 0x2 ;  /* 0x000000b476727211 */ /* 0x010fe200078c10ff */
[----:B------:R4:W-:Y:S01]  /*9cd0*/  STL [R1+0x684], R130 ;  /* 0x0006848201007387 */ /* 0x0009e20000100800 */
[----:B------:R-:W-:-:S02]  /*9ce0*/  LEA.HI.X.SX32 R109, R112, R2, 0x2, P5 ;  /* 0x00000002706d7211 */ /* 0x000fc400028f16ff */
[----:B------:R-:W-:Y:S01]  /*9cf0*/  LEA R112, P5, R116, R180, 0x2 ;  /* 0x000000b474707211 */ /* 0x000fe200078a10ff */
[----:B------:R-:W-:Y:S01]  /*9d00*/  STL [R1+0x680], R132 ;  /* 0x0006808401007387 */ /* 0x000fe20000100800 */
[----:B------:R-:W-:Y:S02]  /*9d10*/  LEA.HI.X.SX32 R115, R118, R2, 0x2, P6 ;  /* 0x0000000276737211 */ /* 0x000fe400030f16ff */
[----:B-1----:R-:W-:Y:S01]  /*9d20*/  LEA R118, P6, R122, R180, 0x2 ;  /* 0x000000b47a767211 */ /* 0x002fe200078c10ff */
[----:B------:R1:W-:Y:S01]  /*9d30*/  STL [R1+0x67c], R134 ;  /* 0x00067c8601007387 */ /* 0x0003e20000100800 */
[----:B------:R-:W-:Y:S02]  /*9d40*/  LEA.HI.X.SX32 R113, R116, R2, 0x2, P5 ;  /* 0x0000000274717211 */ /* 0x000fe400028f16ff */
[----:B------:R-:W-:Y:S01]  /*9d50*/  LEA R116, P5, R120, R180, 0x2 ;  /* 0x000000b478747211 */ /* 0x000fe200078a10ff */
[----:B------:R-:W-:Y:S01]  /*9d60*/  STL [R1+0x678], R136 ;  /* 0x0006788801007387 */ /* 0x000fe20000100800 */
[----:B------:R-:W-:-:S02]  /*9d70*/  LEA.HI.X.SX32 R119, R122, R2, 0x2, P6 ;  /* 0x000000027a777211 */ /* 0x000fc400030f16ff */
[----:B--2---:R-:W-:Y:S01]  /*9d80*/  LEA R122, P6, R126, R180, 0x2 ;  /* 0x000000b47e7a7211 */ /* 0x004fe200078c10ff */
[----:B------:R2:W-:Y:S01]  /*9d90*/  STL [R1+0x674], R138 ;  /* 0x0006748a01007387 */ /* 0x0005e20000100800 */
[----:B------:R-:W-:Y:S02]  /*9da0*/  LEA.HI.X.SX32 R117, R120, R2, 0x2, P5 ;  /* 0x0000000278757211 */ /* 0x000fe400028f16ff */
[----:B------:R-:W-:Y:S01]  /*9db0*/  LEA R120, P5, R124, R180, 0x2 ;  /* 0x000000b47c787211 */ /* 0x000fe200078a10ff */
[----:B------:R-:W-:Y:S01]  /*9dc0*/  STL [R1+0x670], R140 ;  /* 0x0006708c01007387 */ /* 0x000fe20000100800 */
[----:B------:R-:W-:Y:S02]  /*9dd0*/  LEA.HI.X.SX32 R123, R126, R2, 0x2, P6 ;  /* 0x000000027e7b7211 */ /* 0x000fe400030f16ff */
[----:B---3--:R-:W-:Y:S01]  /*9de0*/  LEA R126, P6, R130, R180, 0x2 ;  /* 0x000000b4827e7211 */ /* 0x008fe200078c10ff */
[----:B------:R3:W-:Y:S01]  /*9df0*/  STL [R1+0x66c], R142 ;  /* 0x00066c8e01007387 */ /* 0x0007e20000100800 */
[----:B------:R-:W-:-:S02]  /*9e00*/  LEA.HI.X.SX32 R121, R124, R2, 0x2, P5 ;  /* 0x000000027c797211 */ /* 0x000fc400028f16ff */
[----:B------:R-:W-:Y:S01]  /*9e10*/  LEA R124, P5, R128, R180, 0x2 ;  /* 0x000000b4807c7211 */ /* 0x000fe200078a10ff */
[----:B------:R-:W-:Y:S01]  /*9e20*/  STL [R1+0x668], R144 ;  /* 0x0006689001007387 */ /* 0x000fe20000100800 */
[----:B------:R-:W-:Y:S02]  /*9e30*/  LEA.HI.X.SX32 R127, R130, R2, 0x2, P6 ;  /* 0x00000002827f7211 */ /* 0x000fe400030f16ff */
[----:B----4-:R-:W-:Y:S01]  /*9e40*/  LEA R130, P6, R134, R180, 0x2 ;  /* 0x000000b486827211 */ /* 0x010fe200078c10ff */
[----:B------:R4:W-:Y:S01]  /*9e50*/  STL [R1+0x664], R3 ;  /* 0x0006640301007387 */ /* 0x0009e20000100800 */
[----:B------:R-:W-:Y:S02]  /*9e60*/  LEA.HI.X.SX32 R125, R128, R2, 0x2, P5 ;  /* 0x00000002807d7211 */ /* 0x000fe400028f16ff */
[----:B------:R-:W-:Y:S01]  /*9e70*/  LEA R128, P5, R132, R180, 0x2 ;  /* 0x000000b484807211 */ /* 0x000fe200078a10ff */
[----:B------:R-:W-:Y:S01]  /*9e80*/  STL [R1+0x660], R148 ;  /* 0x0006609401007387 */ /* 0x000fe20000100800 */
[----:B------:R-:W-:-:S02]  /*9e90*/  LEA.HI.X.SX32 R131, R134, R2, 0x2, P6 ;  /* 0x0000000286837211 */ /* 0x000fc400030f16ff */
[----:B-1----:R-:W-:Y:S01]  /*9ea0*/  LEA R134, P6, R138, R180, 0x2 ;  /* 0x000000b48a867211 */ /* 0x002fe200078c10ff */
[----:B------:R1:W-:Y:S01]  /*9eb0*/  STL [R1+0x65c], R150 ;  /* 0x00065c9601007387 */ /* 0x0003e20000100800 */
[----:B------:R-:W-:Y:S02]  /*9ec0*/  LEA.HI.X.SX32 R129, R132, R2, 0x2, P5 ;  /* 0x0000000284817211 */ /* 0x000fe400028f16ff */
[----:B------:R-:W-:Y:S01]  /*9ed0*/  LEA R132, P5, R136, R180, 0x2 ;  /* 0x000000b488847211 */ /* 0x000fe200078a10ff */
[----:B------:R-:W-:Y:S01]  /*9ee0*/  STL [R1+0x658], R152 ;  /* 0x0006589801007387 */ /* 0x000fe20000100800 */
[----:B------:R-:W-:Y:S02]  /*9ef0*/  LEA.HI.X.SX32 R135, R138, R2, 0x2, P6 ;  /* 0x000000028a877211 */ /* 0x000fe400030f16ff */
[----:B--2---:R-:W-:Y:S01]  /*9f00*/  LEA R138, P6, R142, R180, 0x2 ;  /* 0x000000b48e8a7211 */ /* 0x004fe200078c10ff */
[----:B------:R2:W-:Y:S01]  /*9f10*/  STL [R1+0x654], R154 ;  /* 0x0006549a01007387 */ /* 0x0005e20000100800 */
[----:B------:R-:W-:-:S02]  /*9f20*/  LEA.HI.X.SX32 R133, R136, R2, 0x2, P5 ;  /* 0x0000000288857211 */ /* 0x000fc400028f16ff */
[----:B------:R-:W-:Y:S01]  /*9f30*/  LEA R136, P5, R140, R180, 0x2 ;  /* 0x000000b48c887211 */ /* 0x000fe200078a10ff */
[----:B------:R-:W-:Y:S01]  /*9f40*/  STL [R1+0x650], R156 ;  /* 0x0006509c01007387 */ /* 0x000fe20000100800 */
[----:B------:R-:W-:Y:S02]  /*9f50*/  LEA.HI.X.SX32 R139, R142, R2, 0x2, P6 ;  /* 0x000000028e8b7211 */ /* 0x000fe400030f16ff */
[C---:B---3--:R-:W-:Y:S01]  /*9f60*/  LEA R142, P6, R3.reuse, R180, 0x2 ;  /* 0x000000b4038e7211 */ /* 0x048fe200078c10ff */
[----:B------:R3:W-:Y:S01]  /*9f70*/  STL [R1+0x64c], R14 ;  /* 0x00064c0e01007387 */ /* 0x0007e20000100800 */
[----:B------:R-:W-:Y:S02]  /*9f80*/  LEA.HI.X.SX32 R137, R140, R2, 0x2, P5 ;  /* 0x000000028c897211 */ /* 0x000fe400028f16ff */
[----:B------:R-:W-:Y:S01]  /*9f90*/  LEA R140, P5, R144, R180, 0x2 ;  /* 0x000000b4908c7211 */ /* 0x000fe200078a10ff */
[----:B------:R-:W-:Y:S01]  /*9fa0*/  STL [R1+0x648], R160 ;  /* 0x000648a001007387 */ /* 0x000fe20000100800 */
[----:B------:R-:W-:Y:S01]  /*9fb0*/  LEA.HI.X.SX32 R143, R3, R2, 0x2, P6 ;  /* 0x00000002038f7211 */ /* 0x000fe200030f16ff */
[----:B----4-:R-:W-:Y:S01]  /*9fc0*/  IMAD R3, R145, UR7, RZ ;  /* 0x0000000791037c24 */ /* 0x010fe2000f8e02ff */
[----:B------:R-:W-:Y:S01]  /*9fd0*/  LEA R146, P6, R150, R180, 0x2 ;  /* 0x000000b496927211 */ /* 0x000fe200078c10ff */
        /* <DEDUP_REMOVED lines=16> */
[----:B------:R-:W-:Y:S01]  /*a0e0*/  LEA.HI.X.SX32 R155, R14, R2, 0x2, P6 ;  /* 0x000000020e9b7211 */ /* 0x000fe200030f16ff */
[----:B---3--:R-:W-:Y:S01]  /*a0f0*/  IMAD R14, R157, UR7, RZ ;  /* 0x000000079d0e7c24 */ /* 0x008fe2000f8e02ff */
[----:B------:R-:W-:Y:S01]  /*a100*/  LEA R158, P6, R13, R180, 0x2 ;  /* 0x000000b40d9e7211 */ /* 0x000fe200078c10ff */
[----:B------:R3:W-:Y:S01]  /*a110*/  STL [R1+0x62c], R174 ;  /* 0x00062cae01007387 */ /* 0x0007e20000100800 */
[----:B------:R-:W-:-:S02]  /*a120*/  LEA.HI.X.SX32 R153, R156, R2, 0x2, P5 ;  /* 0x000000029c997211 */ /* 0x000fc400028f16ff */
[----:B------:R-:W-:Y:S01]  /*a130*/  LEA R156, P5, R160, R180, 0x2 ;  /* 0x000000b4a09c7211 */ /* 0x000fe200078a10ff */
[----:B------:R-:W-:Y:S01]  /*a140*/  STL [R1+0x628], R14 ;  /* 0x0006280e01007387 */ /* 0x000fe20000100800 */
[----:B------:R-:W-:Y:S01]  /*a150*/  LEA.HI.X.SX32 R159, R13, R2, 0x2, P6 ;  /* 0x000000020d9f7211 */ /* 0x000fe200030f16ff */
[----:B----4-:R-:W-:Y:S01]  /*a160*/  IMAD R13, R161, UR7, RZ ;  /* 0x00000007a10d7c24 */ /* 0x010fe2000f8e02ff */
[----:B------:R-:W-:Y:S02]  /*a170*/  LEA R162, P6, R12, R180, 0x2 ;  /* 0x000000b40ca27211 */ /* 0x000fe400078c10ff */
[----:B------:R-:W-:Y:S02]  /*a180*/  LEA.HI.X.SX32 R157, R160, R2, 0x2, P5 ;  /* 0x00000002a09d7211 */ /* 0x000fe400028f16ff */
[----:B------:R-:W-:Y:S01]  /*a190*/  LEA R160, P5, R164, R180, 0x2 ;  /* 0x000000b4a4a07211 */ /* 0x000fe200078a10ff */
[----:B------:R4:W-:Y:S01]  /*a1a0*/  STL [R1+0x610], R13 ;  /* 0x0006100d01007387 */ /* 0x0009e20000100800 */
[----:B------:R-:W-:Y:S01]  /*a1b0*/  LEA.HI.X.SX32 R163, R12, R2, 0x2, P6 ;  /* 0x000000020ca37211 */ /* 0x000fe200030f16ff */
[----:B-1----:R-:W-:Y:S01]  /*a1c0*/  IMAD R12, R165, UR7, RZ ;  /* 0x00000007a50c7c24 */ /* 0x002fe2000f8e02ff */
[----:B------:R-:W-:-:S02]  /*a1d0*/  LEA R166, P6, R3, R180, 0x2 ;  /* 0x000000b403a67211 */ /* 0x000fc400078c10ff */
[----:B------:R-:W-:Y:S02]  /*a1e0*/  LEA.HI.X.SX32 R161, R164, R2, 0x2, P5 ;  /* 0x00000002a4a17211 */ /* 0x000fe400028f16ff */
[----:B------:R-:W-:Y:S01]  /*a1f0*/  LEA R164, P5, R168, R180, 0x2 ;  /* 0x000000b4a8a47211 */ /* 0x000fe200078a10ff */
[----:B------:R-:W-:Y:S01]  /*a200*/  STL [R1+0x60c], R12 ;  /* 0x00060c0c01007387 */ /* 0x000fe20000100800 */
[----:B------:R-:W-:Y:S01]  /*a210*/  LEA.HI.X.SX32 R167, R3, R2, 0x2, P6 ;  /* 0x0000000203a77211 */ /* 0x000fe200030f16ff */
[----:B--2---:R-:W-:Y:S01]  /*a220*/  IMAD R3, R169, UR7, RZ ;  /* 0x00000007a9037c24 */ /* 0x004fe2000f8e02ff */
[----:B------:R-:W-:Y:S02]  /*a230*/  LEA R170, P6, R174, R180, 0x2 ;  /* 0x000000b4aeaa7211 */ /* 0x000fe400078c10ff */
[----:B------:R-:W-:Y:S02]  /*a240*/  LEA.HI.X.SX32 R165, R168, R2, 0x2, P5 ;  /* 0x00000002a8a57211 */ /* 0x000fe400028f16ff */
[----:B------:R-:W-:Y:S01]  /*a250*/  LEA R168, P5, R172, R180, 0x2 ;  /* 0x000000b4aca87211 */ /* 0x000fe200078a10ff */
[----:B------:R1:W-:Y:S01]  /*a260*/  STL [R1+0x608], R3 ;  /* 0x0006080301007387 */ /* 0x0003e20000100800 */
[----:B------:R-:W-:-:S02]  /*a270*/  LEA.HI.X.SX32 R171, R174, R2, 0x2, P6 ;  /* 0x00000002aeab7211 */ /* 0x000fc400030f16ff */
[----:B---3--:R-:W-:Y:S01]  /*a280*/  LEA R174, P6, R13, R180, 0x2 ;  /* 0x000000b40dae7211 */ /* 0x008fe200078c10ff */
[----:B------:R-:W2:Y:S01]  /*a290*/  LDL.64 R208, [R1+0x140] ;  /* 0x0001400001d07983 */ /* 0x000ea20000100a00 */
[----:B------:R-:W-:Y:S02]  /*a2a0*/  LOP3.LUT R195, R195, 0x7f, RZ, 0xc0, !PT ;  /* 0x0000007fc3c37812 */ /* 0x000fe400078ec0ff */
[----:B------:R-:W-:Y:S01]  /*a2b0*/  LEA.HI.X.SX32 R169, R172, R2, 0x2, P5 ;  /* 0x00000002aca97211 */ /* 0x000fe200028f16ff */
[----:B------:R-:W3:Y:S01]  /*a2c0*/  LDL.64 R216, [R1+0x130] ;  /* 0x0001300001d87983 */ /* 0x000ee20000100a00 */
[C---:B------:R-:W-:Y:S02]  /*a2d0*/  LEA R172, P5, R14.reuse, R180, 0x2 ;  /* 0x000000b40eac7211 */ /* 0x040fe400078a10ff */
[-C--:B------:R-:W-:Y:S01]  /*a2e0*/  LEA.HI.X.SX32 R175, R13, R2.reuse, 0x2, P6 ;  /* 0x000000020daf7211 */ /* 0x080fe200030f16ff */
[----:B----4-:R-:W-:Y:S01]  /*a2f0*/  IMAD.SHL.U32 R13, R195, 0x4, RZ ;  /* 0x00000004c30d7824 */ /* 0x010fe200078e00ff */
[----:B------:R-:W-:Y:S01]  /*a300*/  LEA.HI.X.SX32 R173, R14, R2, 0x2, P5 ;  /* 0x000000020ead7211 */ /* 0x000fe200028f16ff */
[----:B------:R-:W4:Y:S01]  /*a310*/  LDL.64 R214, [R1+0x120] ;  /* 0x0001200001d67983 */ /* 0x000f220000100a00 */
[-C--:B------:R-:W-:Y:S01]  /*a320*/  LEA R176, P5, R12, R180.reuse, 0x2 ;  /* 0x000000b40cb07211 */ /* 0x080fe200078a10ff */
[----:B------:R-:W-:Y:S01]  /*a330*/  VIADD R185, R185, 0xffffffda ;  /* 0xffffffdab9b97836 */ /* 0x000fe20000000000 */
[----:B------:R-:W-:Y:S01]  /*a340*/  LOP3.LUT R13, R13, UR6, RZ, 0x3c, !PT ;  /* 0x000000060d0d7c12 */ /* 0x000fe2000f8e3cff */
[----:B------:R-:W4:Y:S01]  /*a350*/  LDC R195, c[0x0][0x230] ;  /* 0x00008c00ffc37b82 */ /* 0x000f220000000800 */
[----:B------:R-:W-:-:S02]  /*a360*/  LEA R178, P6, R3, R180, 0x2 ;  /* 0x000000b403b27211 */ /* 0x000fc400078c10ff */
[----:B------:R-:W-:Y:S02]  /*a370*/  LEA.HI.X.SX32 R177, R12, R2, 0x2, P5 ;  /* 0x000000020cb17211 */ /* 0x000fe400028f16ff */
[C---:B------:R-:W-:Y:S02]  /*a380*/  LEA R180, P5, R252.reuse, R180, 0x2 ;  /* 0x000000b4fcb47211 */ /* 0x040fe400078a10ff */
[----:B------:R-:W-:Y:S02]  /*a390*/  LOP3.LUT R14, R13, 0x40, RZ, 0x3c, !PT ;  /* 0x000000400d0e7812 */ /* 0x000fe400078e3cff */
[-C--:B------:R-:W-:Y:S01]  /*a3a0*/  LEA.HI.X.SX32 R179, R3, R2.reuse, 0x2, P6 ;  /* 0x0000000203b37211 */ /* 0x080fe200030f16ff */
[----:B------:R1:W-:Y:S01]  /*a3b0*/  STL [R1+0x197c], R252 ;  /* 0x00197cfc01007387 */ /* 0x0003e20000100800 */
[----:B------:R-:W-:Y:S02]  /*a3c0*/  ISETP.GE.U32.AND P6, PT, R181, 0x7fffffbd, PT ;  /* 0x7fffffbdb500780c */ /* 0x000fe40003fc6070 */
[----:B------:R-:W-:Y:S01]  /*a3d0*/  LEA.HI.X.SX32 R181, R252, R2, 0x2, P5 ;  /* 0x00000002fcb57211 */ /* 0x000fe200028f16ff */
[----:B------:R-:W-:Y:S01]  /*a3e0*/  VIADD R2, R14, UR5 ;  /* 0x000000050e027c36 */ /* 0x000fe20008000000 */
[----:B------:R1:W-:Y:S02]  /*a3f0*/  STL.64 [R1+0x1858], R14 ;  /* 0x0018580e01007387 */ /* 0x0003e40000100a00 */
[----:B-1----:R-:W-:-:S02]  /*a400*/  VIADD R3, R13, UR5 ;  /* 0x000000050d037c36 */ /* 0x002fc40008000000 */
[----:B------:R-:W-:Y:S01]  /*a410*/  IMAD.SHL.U32 R12, R194, 0x20, RZ ;  /* 0x00000020c20c7824 */ /* 0x000fe200078e00ff */
[----:B------:R-:W1:Y:S01]  /*a420*/  LDC R252, c[0x0][0x230] ;  /* 0x00008c00fffc7b82 */ /* 0x000e620000000800 */
[----:B------:R-:W2:Y:S04]  /*a430*/  LDL.LU.64 R14, [R1+0x150] ;  /* 0x00015000010e7983 */ /* 0x000ea80000300a00 */
[----:B--2---:R-:W-:Y:S04]  /*a440*/  LDGSTS.E [R3], desc[UR10][R14.64], P0 ;  /* 0x000000000e037fae */ /* 0x004fe8000812184a */
[----:B------:R-:W-:Y:S04]  /*a450*/  LDGSTS.E [R3+0x400], desc[UR10][R208.64], P0 ;  /* 0x00400000d0037fae */ /* 0x000fe8000812184a */
[----:B---3--:R-:W-:Y:S04]  /*a460*/  LDGSTS.E [R3+0x800], desc[UR10][R216.64], P0 ;  /* 0x00800000d8037fae */ /* 0x008fe8000812184a */
[----:B----4-:R-:W-:Y:S04]  /*a470*/  LDGSTS.E [R3+0xc00], desc[UR10][R214.64], P0 ;  /* 0x00c00000d6037fae */ /* 0x010fe8000812184a */
[----:B------:R-:W2:Y:S04]  /*a480*/  LDL.LU.64 R208, [R1+0x1b20] ;  /* 0x001b200001d07983 */ /* 0x000ea80000300a00 */
[----:B------:R-:W3:Y:S04]  /*a490*/  LDL.LU.64 R216, [R1+0x1b18] ;  /* 0x001b180001d87983 */ /* 0x000ee80000300a00 */
[----:B------:R-:W4:Y:S04]  /*a4a0*/  LDL.LU.64 R214, [R1+0x1b10] ;  /* 0x001b100001d67983 */ /* 0x000f280000300a00 */
[----:B---3--:R-:W-:Y:S04]  /*a4b0*/  LDGSTS.E [R3+0x1000], desc[UR10][R216.64], P0 ;  /* 0x01000000d8037fae */ /* 0x008fe8000812184a */
[----:B------:R-:W-:Y:S04]  /*a4c0*/  LDGSTS.E [R3+0x1400], desc[UR10][R218.64], P0 ;  /* 0x01400000da037fae */ /* 0x000fe8000812184a */
[----:B------:R-:W-:Y:S04]  /*a4d0*/  LDGSTS.E [R3+0x1800], desc[UR10][R246.64], P0 ;  /* 0x01800000f6037fae */ /* 0x000fe8000812184a */
[----:B------:R-:W3:Y:S04]  /*a4e0*/  LDL.LU.64 R216, [R1+0x1b08] ;  /* 0x001b080001d87983 */ /* 0x000ee80000300a00 */
[----:B------:R-:W2:Y:S04]  /*a4f0*/  LDL.LU.64 R218, [R1+0x1b00] ;  /* 0x001b000001da7983 */ /* 0x000ea80000300a00 */
[----:B------:R-:W4:Y:S04]  /*a500*/  LDL.LU.64 R246, [R1+0x1af8] ;  /* 0x001af80001f67983 */ /* 0x000f280000300a00 */
[----:B------:R-:W-:Y:S04]  /*a510*/  LDGSTS.E [R3+0x1c00], desc[UR10][R250.64], P0 ;  /* 0x01c00000fa037fae */ /* 0x000fe8000812184a */
        /* <DEDUP_REMOVED lines=42> */
[----:B------:R-:W3:Y:S04]  /*a7c0*/  LDL.LU.64 R250, [R1+0x1af0] ;  /* 0x001af00001fa7983 */ /* 0x000ee80000300a00 */
        /* <DEDUP_REMOVED lines=28> */
[----:B----4-:R-:W-:Y:S04]  /*a990*/  LDGSTS.E [R2+0x200], desc[UR10][R246.64], P0 ;  /* 0x00200000f6027fae */ /* 0x010fe8000812184a */
[----:B--2---:R-:W-:Y:S04]  /*a9a0*/  LDGSTS.E [R2+0x600], desc[UR10][R218.64], P0 ;  /* 0x00600000da027fae */ /* 0x004fe8000812184a */
[----:B---3--:R-:W-:Y:S04]  /*a9b0*/  LDGSTS.E [R2+0xa00], desc[UR10][R216.64], P0 ;  /* 0x00a00000d8027fae */ /* 0x008fe8000812184a */
[----:B------:R-:W2:Y:S04]  /*a9c0*/  LDL.LU.64 R246, [R1+0x1a78] ;  /* 0x001a780001f67983 */ /* 0x000ea80000300a00 */
[----:B------:R-:W3:Y:S04]  /*a9d0*/  LDL.LU.64 R218, [R1+0x1a70] ;  /* 0x001a700001da7983 */ /* 0x000ee80000300a00 */
[----:B------:R-:W4:Y:S04]  /*a9e0*/  LDL.LU.64 R216, [R1+0x1a68] ;  /* 0x001a680001d87983 */ /* 0x000f280000300a00 */
[----:B------:R-:W-:Y:S04]  /*a9f0*/  LDGSTS.E [R2+0xe00], desc[UR10][R214.64], P0 ;  /* 0x00e00000d6027fae */ /* 0x000fe8000812184a */
[----:B------:R-:W-:Y:S04]  /*aa00*/  LDGSTS.E [R2+0x1200], desc[UR10][R208.64], P0 ;  /* 0x01200000d0027fae */ /* 0x000fe8000812184a */
[----:B------:R-:W-:Y:S04]  /*aa10*/  LDGSTS.E [R2+0x1600], desc[UR10][R212.64], P0 ;  /* 0x01600000d4027fae */ /* 0x000fe8000812184a */
[----:B------:R-:W3:Y:S04]  /*aa20*/  LDL.LU.64 R214, [R1+0x1a60] ;  /* 0x001a600001d67983 */ /* 0x000ee80000300a00 */
[----:B------:R-:W4:Y:S04]  /*aa30*/  LDL.LU.64 R208, [R1+0x1a58] ;  /* 0x001a580001d07983 */ /* 0x000f280000300a00 */
[----:B------:R-:W3:Y:S04]  /*aa40*/  LDL.LU.64 R212, [R1+0x1a50] ;  /* 0x001a500001d47983 */ /* 0x000ee80000300a00 */
[----:B------:R-:W-:Y:S04]  /*aa50*/  LDGSTS.E [R2+0x1a00], desc[UR10][R210.64], P0 ;  /* 0x01a00000d2027fae */ /* 0x000fe8000812184a */
[----:B------:R-:W-:Y:S04]  /*aa60*/  LDGSTS.E [R2+0x1e00], desc[UR10][R206.64], P0 ;  /* 0x01e00000ce027fae */ /* 0x000fe8000812184a */
[----:B------:R-:W-:Y:S04]  /*aa70*/  LDGSTS.E [R2+0x2200], desc[UR10][R204.64], P0 ;  /* 0x02200000cc027fae */ /* 0x000fe8000812184a */
[----:B------:R-:W4:Y:S04]  /*aa80*/  LDL.LU.64 R210, [R1+0x1a48] ;  /* 0x001a480001d27983 */ /* 0x000f280000300a00 */
[----:B------:R-:W3:Y:S04]  /*aa90*/  LDL.LU.64 R206, [R1+0x1a40] ;  /* 0x001a400001ce7983 */ /* 0x000ee80000300a00 */
[----:B------:R-:W2:Y:S04]  /*aaa0*/  LDL.LU.64 R204, [R1+0x1a38] ;  /* 0x001a380001cc7983 */ /* 0x000ea80000300a00 */
        /* <DEDUP_REMOVED lines=9> */
[----:B------:R-:W3:Y:S04]  /*ab40*/  LDL.LU.64 R198, [R1+0x1a18] ;  /* 0x001a180001c67983 */ /* 0x000ee80000300a00 */
[----:B------:R-:W2:Y:S04]  /*ab50*/  LDL.LU.64 R196, [R1+0x1a10] ;  /* 0x001a100001c47983 */ /* 0x000ea80000300a00 */
[----:B------:R-:W3:Y:S04]  /*ab60*/  LDL.LU.64 R192, [R1+0x1a08] ;  /* 0x001a080001c07983 */ /* 0x000ee80000300a00 */
[----:B------:R-:W-:Y:S04]  /*ab70*/  LDGSTS.E [R2+0x3e00], desc[UR10][R190.64], P0 ;  /* 0x03e00000be027fae */ /* 0x000fe8000812184a */
[----:B------:R-:W-:Y:S04]  /*ab80*/  LDGSTS.E [R2+0x4200], desc[UR10][R188.64], P0 ;  /* 0x04200000bc027fae */ /* 0x000fe8000812184a */
[----:B------:R-:W-:Y:S04]  /*ab90*/  LDGSTS.E [R2+0x4600], desc[UR10][R186.64], P0 ;  /* 0x04600000ba027fae */ /* 0x000fe8000812184a */
[----:B------:R-:W4:Y:S04]  /*aba0*/  LDL.LU.64 R190, [R1+0x1a00] ;  /* 0x001a000001be7983 */ /* 0x000f280000300a00 */
[----:B------:R-:W2:Y:S04]  /*abb0*/  LDL.LU.64 R188, [R1+0x19f8] ;  /* 0x0019f80001bc7983 */ /* 0x000ea80000300a00 */
[----:B------:R-:W3:Y:S04]  /*abc0*/  LDL.LU.64 R186, [R1+0x19f0] ;  /* 0x0019f00001ba7983 */ /* 0x000ee80000300a00 */
[----:B------:R1:W-:Y:S04]  /*abd0*/  LDGSTS.E [R2+0x4a00], desc[UR10][R182.64], P0 ;  /* 0x04a00000b6027fae */ /* 0x0003e8000812184a */
[----:B------:R1:W-:Y:S04]  /*abe0*/  LDGSTS.E [R2+0x4e00], desc[UR10][R6.64], P0 ;  /* 0x04e0000006027fae */ /* 0x0003e8000812184a */
[----:B------:R-:W-:Y:S04]  /*abf0*/  LDGSTS.E [R2+0x5200], desc[UR10][R8.64], P0 ;  /* 0x0520000008027fae */ /* 0x000fe8000812184a */
[----:B------:R-:W1:Y:S04]  /*ac00*/  LDL.LU.64 R182, [R1+0x19e8] ;  /* 0x0019e80001b67983 */ /* 0x000e680000300a00 */
[----:B------:R-:W4:Y:S04]  /*ac10*/  LDL.LU.64 R6, [R1+0x19e0] ;  /* 0x0019e00001067983 */ /* 0x000f280000300a00 */
[----:B------:R-:W2:Y:S04]  /*ac20*/  LDL.LU.64 R8, [R1+0x19d8] ;  /* 0x0019d80001087983 */ /* 0x000ea80000300a00 */
        /* <DEDUP_REMOVED lines=33> */
[----:B------:R-:W-:Y:S01]  /*ae40*/  LDGSTS.E [R2+0xda00], desc[UR10][R146.64], P0 ;  /* 0x0da0000092027fae */ /* 0x000fe2000812184a */
[----:B------:R-:W-:-:S02]  /*ae50*/  ISETP.GE.U32.AND P5, PT, R184, 0x7fffffbc, PT ;  /* 0x7fffffbcb800780c */ /* 0x000fc40003fa6070 */
[----:B------:R-:W3:Y:S01]  /*ae60*/  LDC R184, c[0x0][0x230] ;  /* 0x00008c00ffb87b82 */ /* 0x000ee20000000800 */
        /* <DEDUP_REMOVED lines=8> */
[----:B---3--:R-:W-:-:S03]  /*aef0*/  VIADD R194, R184, 0xffffffd9 ;  /* 0xffffffd9b8c27836 */ /* 0x008fc60000000000 */
[----:B--2---:R-:W-:Y:S04]  /*af00*/  LDGSTS.E [R2+0xfe00], desc[UR10][R8.64], P0 ;  /* 0x0fe0000008027fae */ /* 0x004fe8000812184a */
[----:B------:R-:W0:Y:S01]  /*af10*/  LDGDEPBAR ;  /* 0x00000000000079af */ /* 0x000e220000000000 */
[----:B------:R-:W-:Y:S01]  /*af20*/  BAR.SYNC.DEFER_BLOCKING 0x0 ;  /* 0x0000000000007b1d */ /* 0x000fe20000010000 */
[----:B------:R-:W-:Y:S01]  /*af30*/  ISETP.GE.U32.AND P0, PT, R185, 0x7fffffbb, PT ;  /* 0x7fffffbbb900780c */ /* 0x000fe20003f06070 */
[----:B----4-:R-:W-:-:S04]  /*af40*/  IMAD.WIDE R184, R12, 0x4, R6 ;  /* 0x000000040cb87825 */ /* 0x010fc800078e0206 */
[----:B-1----:R-:W-:Y:S02]  /*af50*/  IMAD.WIDE R182, R12, 0x4, R182 ;  /* 0x000000040cb67825 */ /* 0x002fe400078e02b6 */
[----:B------:R-:W1:Y:S01]  /*af60*/  LDC R7, c[0x0][0x230] ;  /* 0x00008c00ff077b82 */ /* 0x000e620000000800 */
[----:B------:R2:W-:Y:S04]  /*af70*/  STL.64 [R1+0x250], R184 ;  /* 0x000250b801007387 */ /* 0x0005e80000100a00 */
[----:B------:R-:W-:Y:S01]  /*af80*/  @!PT LDS RZ, [RZ] ;  /* 0x00000000fffff984 */ /* 0x000fe20000000800 */
[----:B------:R-:W-:Y:S01]  /*af90*/  @!PT LDS RZ, [RZ] ;  /* 0x00000000fffff984 */ /* 0x000fe20000000800 */
[----:B------:R-:W-:Y:S01]  /*afa0*/  @!PT LDS RZ, [RZ] ;  /* 0x00000000fffff984 */ /* 0x000fe20000000800 */
[----:B------:R-:W-:Y:S04]  /*afb0*/  LDGSTS.E [R5+0x64000], desc[UR10][R184.64], !P4 ;  /* 0x64000000b8057fae */ /* 0x000fe8000e12184a */
[----:B--2---:R-:W2:Y:S01]  /*afc0*/  LDL.LU.64 R184, [R1+0x19d0] ;  /* 0x0019d00001b87983 */ /* 0x004ea20000300a00 */
[----:B------:R-:W-:Y:S01]  /*afd0*/  VIADD R6, R195, 0xffffffd8 ;  /* 0xffffffd8c3067836 */ /* 0x000fe20000000000 */
[----:B------:R-:W-:-:S02]  /*afe0*/  ISETP.GE.U32.AND P4, PT, R194, 0x7fffffba, PT ;  /* 0x7fffffbac200780c */ /* 0x000fc40003f86070 */
[----:B------:R3:W-:Y:S04]  /*aff0*/  STL.64 [R1+0x248], R182 ;  /* 0x000248b601007387 */ /* 0x0007e80000100a00 */
[----:B------:R3:W-:Y:S01]  /*b000*/  LDGSTS.E [R5+0x64004], desc[UR10][R182.64], !P1 ;  /* 0x64004000b6057fae */ /* 0x0007e2000c92184a */
[----:B------:R-:W-:Y:S02]  /*b010*/  ISETP.GE.U32.AND P1, PT, R6, 0x7fffffb9, PT ;  /* 0x7fffffb90600780c */ /* 0x000fe40003f26070 */
[----:B------:R-:W4:Y:S01]  /*b020*/  LDC R6, c[0x0][0x230] ;  /* 0x00008c00ff067b82 */ /* 0x000f220000000800 */
[----:B-1----:R-:W-:-:S07]  /*b030*/  VIADD R7, R7, 0xffffffd7 ;  /* 0xffffffd707077836 */ /* 0x002fce0000000000 */
[----:B---3--:R-:W1:Y:S08]  /*b040*/  LDC R182, c[0x0][0x230] ;  /* 0x00008c00ffb67b82 */ /* 0x008e700000000800 */
[----:B------:R-:W3:Y:S01]  /*b050*/  LDC R183, c[0x0][0x230] ;  /* 0x00008c00ffb77b82 */ /* 0x000ee20000000800 */
[----:B--2---:R-:W-:-:S04]  /*b060*/  IMAD.WIDE R194, R12, 0x4, R184 ;  /* 0x000000040cc27825 */ /* 0x004fc800078e02b8 */
[----:B------:R-:W-:Y:S01]  /*b070*/  IMAD.WIDE R184, R12, 0x4, R186 ;  /* 0x000000040cb87825 */ /* 0x000fe200078e02ba */
[----:B------:R2:W-:Y:S02]  /*b080*/  STL.64 [R1+0x240], R194 ;  /* 0x000240c201007387 */ /* 0x0005e40000100a00 */
[----:B------:R-:W3:Y:S02]  /*b090*/  LDC R186, c[0x0][0x230] ;  /* 0x00008c00ffba7b82 */ /* 0x000ee40000000800 */
[----:B------:R2:W-:Y:S04]  /*b0a0*/  LDGSTS.E [R5+0x64008], desc[UR10][R194.64], !P3 ;  /* 0x64008000c2057fae */ /* 0x0005e8000d92184a */
[----:B------:R1:W-:Y:S01]  /*b0b0*/  STL.64 [R1+0x238], R184 ;  /* 0x000238b801007387 */ /* 0x0003e20000100a00 */
[----:B----4-:R-:W-:Y:S01]  /*b0c0*/  VIADD R6, R6, 0xffffffd6 ;  /* 0xffffffd606067836 */ /* 0x010fe20000000000 */
[----:B------:R-:W4:Y:S02]  /*b0d0*/  LDC R187, c[0x0][0x230] ;  /* 0x00008c00ffbb7b82 */ /* 0x000f240000000800 */
[----:B------:R1:W-:Y:S01]  /*b0e0*/  LDGSTS.E [R5+0x6400c], desc[UR10][R184.64], !P6 ;  /* 0x6400c000b8057fae */ /* 0x0003e2000f12184a */
[----:B--2---:R-:W-:-:S04]  /*b0f0*/  IMAD.WIDE R194, R12, 0x4, R188 ;  /* 0x000000040cc27825 */ /* 0x004fc800078e02bc */
[----:B------:R-:W-:Y:S01]  /*b100*/  IMAD.WIDE R188, R12, 0x4, R190 ;  /* 0x000000040cbc7825 */ /* 0x000fe200078e02be */
[----:B------:R2:W-:Y:S03]  /*b110*/  STL.64 [R1+0x230], R194 ;  /* 0x000230c201007387 */ /* 0x0005e60000100a00 */
[----:B------:R-:W-:Y:S01]  /*b120*/  IMAD.MOV.U32 R190, RZ, RZ, R194 ;  /* 0x000000ffffbe7224 */ /* 0x000fe200078e00c2 */
[----:B-1----:R-:W1:Y:S01]  /*b130*/  LDC R185, c[0x0][0x230] ;  /* 0x00008c00ffb97b82 */ /* 0x002e620000000800 */
[----:B------:R-:W-:-:S07]  /*b140*/  IMAD.MOV.U32 R191, RZ, RZ, R195 ;  /* 0x000000ffffbf7224 */ /* 0x000fce00078e00c3 */
[----:B------:R-:W3:Y:S01]  /*b150*/  LDC R184, c[0x0][0x230] ;  /* 0x00008c00ffb87b82 */ /* 0x000ee20000000800 */
[----:B--2---:R-:W2:Y:S01]  /*b160*/  LDL.LU.64 R194, [R1+0x19c8] ;  /* 0x0019c80001c27983 */ /* 0x004ea20000300a00 */
[----:B------:R-:W-:Y:S02]  /*b170*/  ISETP.GE.U32.AND P3, PT, R7, 0x7fffffb8, PT ;  /* 0x7fffffb80700780c */ /* 0x000fe40003f66070 */
[----:B------:R-:W-:Y:S01]  /*b180*/  ISETP.GE.U32.AND P6, PT, R6, 0x7fffffb7, PT ;  /* 0x7fffffb70600780c */ /* 0x000fe20003fc6070 */
[----:B------:R1:W-:Y:S04]  /*b190*/  LDGSTS.E [R244+0x64000], desc[UR10][R190.64], !P5 ;  /* 0x64000000bef47fae */ /* 0x0003e8000e92184a */
[----:B------:R3:W-:Y:S04]  /*b1a0*/  STL.64 [R1+0x228], R188 ;  /* 0x000228bc01007387 */ /* 0x0007e80000100a00 */
[----:B------:R4:W-:Y:S01]  /*b1b0*/  LDGSTS.E [R244+0x64004], desc[UR10][R188.64], !P0 ;  /* 0x64004000bcf47fae */ /* 0x0009e2000c12184a */
[----:B-1----:R-:W-:-:S02]  /*b1c0*/  VIADD R7, R185, 0xffffffd5 ;  /* 0xffffffd5b9077836 */ /* 0x002fc40000000000 */
[----:B------:R-:W1:Y:S01]  /*b1d0*/  LDC R185, c[0x0][0x230] ;  /* 0x00008c00ffb97b82 */ /* 0x000e620000000800 */
[----:B------:R-:W-:-:S04]  /*b1e0*/  IMAD.WIDE R190, R12, 0x4, R192 ;  /* 0x000000040cbe7825 */ /* 0x000fc800078e02c0 */
[----:B---3--:R-:W-:-:S03]  /*b1f0*/  VIADD R6, R184, 0xffffffd4 ;  /* 0xffffffd4b8067836 */ /* 0x008fc60000000000 */
[----:B----4-:R-:W3:Y:S02]  /*b200*/  LDC R188, c[0x0][0x230] ;  /* 0x00008c00ffbc7b82 */ /* 0x010ee40000000800 */
[----:B------:R-:W-:Y:S01]  /*b210*/  ISETP.GE.U32.AND P0, PT, R6, 0x7fffffb5, PT ;  /* 0x7fffffb50600780c */ /* 0x000fe20003f06070 */
[----:B------:R-:W-:Y:S01]  /*b220*/  VIADD R6, R182, 0xffffffd3 ;  /* 0xffffffd3b6067836 */ /* 0x000fe20000000000 */
[----:B------:R-:W-:Y:S01]  /*b230*/  ISETP.GE.U32.AND P5, PT, R7, 0x7fffffb6, PT ;  /* 0x7fffffb60700780c */ /* 0x000fe20003fa6070 */
[----:B------:R-:W-:Y:S01]  /*b240*/  VIADD R7, R252, 0xffffffd2 ;  /* 0xffffffd2fc077836 */ /* 0x000fe20000000000 */
[----:B------:R4:W-:Y:S02]  /*b250*/  STL.64 [R1+0x220], R190 ;  /* 0x000220be01007387 */ /* 0x0009e40000100a00 */
[----:B------:R-:W3:Y:S08]  /*b260*/  LDC R184, c[0x0][0x230] ;  /* 0x00008c00ffb87b82 */ /* 0x000ef00000000800 */
[----:B------:R-:W3:Y:S08]  /*b270*/  LDC R182, c[0x0][0x230] ;  /* 0x00008c00ffb67b82 */ /* 0x000ef00000000800 */
[----:B------:R-:W3:Y:S01]  /*b280*/  LDC R189, c[0x0][0x230] ;  /* 0x00008c00ffbd7b82 */ /* 0x000ee20000000800 */
[----:B------:R-:W-:-:S07]  /*b290*/  UISETP.GT.AND UP0, UPT, UR4, 0x5f, UPT ;  /* 0x0000005f0400788c */ /* 0x000fce000bf04270 */
[----:B------:R-:W3:Y:S01]  /*b2a0*/  LDC R252, c[0x0][0x230] ;  /* 0x00008c00fffc7b82 */ /* 0x000ee20000000800 */
[----:B--2---:R-:W-:-:S04]  /*b2b0*/  IMAD.WIDE R192, R12, 0x4, R194 ;  /* 0x000000040cc07825 */ /* 0x004fc800078e02c2 */
[----:B------:R-:W-:Y:S02]  /*b2c0*/  IMAD.MOV.U32 R194, RZ, RZ, R190 ;  /* 0x000000ffffc27224 */ /* 0x000fe400078e00be */
[----:B------:R-:W-:Y:S02]  /*b2d0*/  IMAD.MOV.U32 R195, RZ, RZ, R191 ;  /* 0x000000ffffc37224 */ /* 0x000fe400078e00bf */
[----:B----4-:R-:W-:-:S03]  /*b2e0*/  IMAD.WIDE R190, R12, 0x4, R196 ;  /* 0x000000040cbe7825 */ /* 0x010fc600078e02c4 */
[----:B------:R-:W-:Y:S01]  /*b2f0*/  LDGSTS.E [R244+0x64008], desc[UR10][R194.64], !P4 ;  /* 0x64008000c2f47fae */ /* 0x000fe2000e12184a */
[----:B------:R-:W-:Y:S01]  /*b300*/  ISETP.GE.U32.AND P4, PT, R6, 0x7fffffb4, PT ;  /* 0x7fffffb40600780c */ /* 0x000fe20003f86070 */
[----:B------:R-:W-:Y:S02]  /*b310*/  VIADD R6, R183, 0xffffffd1 ;  /* 0xffffffd1b7067836 */ /* 0x000fe40000000000 */
[----:B------:R2:W-:Y:S01]  /*b320*/  STL.64 [R1+0x218], R192 ;  /* 0x000218c001007387 */ /* 0x0005e20000100a00 */
[----:B------:R-:W4:Y:S03]  /*b330*/  LDC R183, c[0x0][0x230] ;  /* 0x00008c00ffb77b82 */ /* 0x000f260000000800 */
[----:B------:R2:W-:Y:S01]  /*b340*/  LDGSTS.E [R244+0x6400c], desc[UR10][R192.64], !P1 ;  /* 0x6400c000c0f47fae */ /* 0x0005e2000c92184a */
[----:B------:R-:W-:Y:S01]  /*b350*/  ISETP.GE.U32.AND P1, PT, R7, 0x7fffffb3, PT ;  /* 0x7fffffb30700780c */ /* 0x000fe20003f26070 */
[----:B------:R-:W-:-:S02]  /*b360*/  VIADD R7, R186, 0xffffffd0 ;  /* 0xffffffd0ba077836 */ /* 0x000fc40000000000 */
[----:B------:R3:W-:Y:S01]  /*b370*/  LDGSTS.E [R245+0x64000], desc[UR10][R190.64], !P3 ;  /* 0x64000000bef57fae */ /* 0x0007e2000d92184a */
[----:B------:R-:W-:Y:S01]  /*b380*/  ISETP.GE.U32.AND P3, PT, R6, 0x7fffffb2, PT ;  /* 0x7fffffb20600780c */ /* 0x000fe20003f66070 */
[----:B-1----:R-:W-:Y:S01]  /*b390*/  VIADD R6, R185, 0xffffffcf ;  /* 0xffffffcfb9067836 */ /* 0x002fe20000000000 */
[----:B------:R-:W1:Y:S01]  /*b3a0*/  LDC R186, c[0x0][0x230] ;  /* 0x00008c00ffba7b82 */ /* 0x000e620000000800 */
[----:B--2---:R-:W-:Y:S01]  /*b3b0*/  IMAD.WIDE R192, R12, 0x4, R198 ;  /* 0x000000040cc07825 */ /* 0x004fe200078e02c6 */
[----:B------:R3:W-:Y:S06]  /*b3c0*/  STL.64 [R1+0x210], R190 ;  /* 0x000210be01007387 */ /* 0x0007ec0000100a00 */
[----:B------:R-:W2:Y:S01]  /*b3d0*/  LDC R185, c[0x0][0x230] ;  /* 0x00008c00ffb97b82 */ /* 0x000ea20000000800 */
[----:B------:R3:W-:Y:S01]  /*b3e0*/  LDGSTS.E [R245+0x64004], desc[UR10][R192.64], !P6 ;  /* 0x64004000c0f57fae */ /* 0x0007e2000f12184a */
[----:B------:R-:W-:Y:S01]  /*b3f0*/  ISETP.GE.U32.AND P6, PT, R7, 0x7fffffb1, PT ;  /* 0x7fffffb10700780c */ /* 0x000fe20003fc6070 */
[----:B------:R-:W-:-:S02]  /*b400*/  VIADD R7, R187, 0xffffffce ;  /* 0xffffffcebb077836 */ /* 0x000fc40000000000 */
[----:B------:R3:W-:Y:S03]  /*b410*/  STL.64 [R1+0x208], R192 ;  /* 0x000208c001007387 */ /* 0x0007e60000100a00 */
[----:B------:R-:W1:Y:S01]  /*b420*/  LDC R187, c[0x0][0x230] ;  /* 0x00008c00ffbb7b82 */ /* 0x000e620000000800 */
[----:B---3--:R-:W-:-:S05]  /*b430*/  IMAD.WIDE R190, R12, 0x4, R200 ;  /* 0x000000040cbe7825 */ /* 0x008fca00078e02c8 */
[----:B------:R3:W-:Y:S01]  /*b440*/  STL.64 [R1+0x200], R190 ;  /* 0x000200be01007387 */ /* 0x0007e20000100a00 */
[----:B------:R-:W-:-:S03]  /*b450*/  IMAD.WIDE R192, R12, 0x4, R202 ;  /* 0x000000040cc07825 */ /* 0x000fc600078e02ca */
[----:B------:R3:W-:Y:S01]  /*b460*/  LDGSTS.E [R245+0x64008], desc[UR10][R190.64], !P5 ;  /* 0x64008000bef57fae */ /* 0x0007e2000e92184a */
[----:B------:R-:W-:Y:S01]  /*b470*/  ISETP.GE.U32.AND P5, PT, R6, 0x7fffffb0, PT ;  /* 0x7fffffb00600780c */ /* 0x000fe20003fa6070 */
[----:B------:R-:W-:Y:S02]  /*b480*/  VIADD R6, R188, 0xffffffcd ;  /* 0xffffffcdbc067836 */ /* 0x000fe40000000000 */
[----:B------:R4:W-:Y:S01]  /*b490*/  STL.64 [R1+0x1f8], R192 ;  /* 0x0001f8c001007387 */ /* 0x0009e20000100a00 */
[----:B------:R-:W1:Y:S03]  /*b4a0*/  LDC R188, c[0x0][0x230] ;  /* 0x00008c00ffbc7b82 */ /* 0x000e660000000800 */
[----:B------:R4:W-:Y:S01]  /*b4b0*/  LDGSTS.E [R245+0x6400c], desc[UR10][R192.64], !P0 ;  /* 0x6400c000c0f57fae */ /* 0x0009e2000c12184a */
[----:B---3--:R-:W-:-:S05]  /*b4c0*/  IMAD.WIDE R190, R12, 0x4, R204 ;  /* 0x000000040cbe7825 */ /* 0x008fca00078e02cc */
[----:B------:R3:W-:Y:S04]  /*b4d0*/  STL.64 [R1+0x1f0], R190 ;  /* 0x0001f0be01007387 */ /* 0x0007e80000100a00 */
[----:B------:R3:W-:Y:S01]  /*b4e0*/  LDGSTS.E [R246+0x64000], desc[UR10][R190.64], !P4 ;  /* 0x64000000bef67fae */ /* 0x0007e2000e12184a */
[----:B------:R-:W-:Y:S01]  /*b4f0*/  ISETP.GE.U32.AND P4, PT, R6, 0x7fffffae, PT ;  /* 0x7fffffae0600780c */ /* 0x000fe20003f86070 */
[----:B----4-:R-:W-:Y:S01]  /*b500*/  IMAD.WIDE R192, R12, 0x4, R210 ;  /* 0x000000040cc07825 */ /* 0x010fe200078e02d2 */
[----:B------:R-:W-:-:S03]  /*b510*/  ISETP.GE.U32.AND P0, PT, R7, 0x7fffffaf, PT ;  /* 0x7fffffaf0700780c */ /* 0x000fc60003f06070 */
[----:B------:R-:W-:Y:S02]  /*b520*/  VIADD R6, R184, 0xffffffcb ;  /* 0xffffffcbb8067836 */ /* 0x000fe40000000000 */
[----:B------:R-:W4:Y:S01]  /*b530*/  LDC R184, c[0x0][0x230] ;  /* 0x00008c00ffb87b82 */ /* 0x000f220000000800 */
[----:B---3--:R-:W-:Y:S01]  /*b540*/  IMAD.WIDE R190, R12, 0x4, R206 ;  /* 0x000000040cbe7825 */ /* 0x008fe200078e02ce */
[----:B------:R-:W-:Y:S03]  /*b550*/  STL.64 [R1+0x19a8], R244 ;  /* 0x0019a8f401007387 */ /* 0x000fe60000100a00 */
[----:B------:R-:W-:Y:S01]  /*b560*/  VIADD R7, R182, 0xffffffcc ;  /* 0xffffffccb6077836 */ /* 0x000fe20000000000 */
[----:B------:R3:W-:Y:S04]  /*b570*/  STL.64 [R1+0x1e8], R190 ;  /* 0x0001e8be01007387 */ /* 0x0007e80000100a00 */
[----:B------:R3:W-:Y:S04]  /*b580*/  LDGSTS.E [R246+0x64004], desc[UR10][R190.64], !P1 ;  /* 0x64004000bef67fae */ /* 0x0007e8000c92184a */
[----:B------:R1:W-:Y:S01]  /*b590*/  LDGSTS.E [R246+0x64008], desc[UR10][R192.64], !P3 ;  /* 0x64008000c0f67fae */ /* 0x0003e2000d92184a */
[----:B------:R-:W-:Y:S01]  /*b5a0*/  ISETP.GE.U32.AND P3, PT, R6, 0x7fffffac, PT ;  /* 0x7fffffac0600780c */ /* 0x000fe20003f66070 */
[----:B------:R-:W-:Y:S01]  /*b5b0*/  VIADD R6, R183, 0xffffffca ;  /* 0xffffffcab7067836 */ /* 0x000fe20000000000 */
[----:B------:R-:W-:Y:S01]  /*b5c0*/  ISETP.GE.U32.AND P1, PT, R7, 0x7fffffad, PT ;  /* 0x7fffffad0700780c */ /* 0x000fe20003f26070 */
[----:B------:R1:W-:Y:S01]  /*b5d0*/  STL.64 [R1+0x1e0], R192 ;  /* 0x0001e0c001007387 */ /* 0x0003e20000100a00 */
[----:B---3--:R-:W-:-:S04]  /*b5e0*/  IMAD.WIDE R190, R12, 0x4, R212 ;  /* 0x000000040cbe7825 */ /* 0x008fc800078e02d4 */
[----:B--2---:R-:W-:Y:S01]  /*b5f0*/  VIADD R7, R185, 0xffffffc9 ;  /* 0xffffffc9b9077836 */ /* 0x004fe20000000000 */
[----:B------:R2:W-:Y:S01]  /*b600*/  STL.64 [R1+0x1d8], R190 ;  /* 0x0001d8be01007387 */ /* 0x0005e20000100a00 */
[----:B------:R-:W3:Y:S01]  /*b610*/  LDC R185, c[0x0][0x230] ;  /* 0x00008c00ffb97b82 */ /* 0x000ee20000000800 */
[----:B------:R-:W-:Y:S02]  /*b620*/  IMAD.WIDE R182, R12, 0x4, R214 ;  /* 0x000000040cb67825 */ /* 0x000fe400078e02d6 */
[----:B------:R2:W-:Y:S01]  /*b630*/  LDGSTS.E [R246+0x6400c], desc[UR10][R190.64], !P6 ;  /* 0x6400c000bef67fae */ /* 0x0005e2000f12184a */
[----:B------:R-:W-:Y:S01]  /*b640*/  ISETP.GE.U32.AND P6, PT, R6, 0x7fffffab, PT ;  /* 0x7fffffab0600780c */ /* 0x000fe20003fc6070 */
[----:B-1----:R-:W-:Y:S02]  /*b650*/  VIADD R6, R187, 0xffffffc8 ;  /* 0xffffffc8bb067836 */ /* 0x002fe40000000000 */
[C---:B------:R-:W-:Y:S01]  /*b660*/  IMAD.WIDE R192, R12.reuse, 0x4, R216 ;  /* 0x000000040cc07825 */ /* 0x040fe200078e02d8 */
[----:B------:R-:W1:Y:S03]  /*b670*/  LDC R187, c[0x0][0x230] ;  /* 0x00008c00ffbb7b82 */ /* 0x000e660000000800 */
[----:B--2---:R-:W-:-:S05]  /*b680*/  IMAD.WIDE R190, R12, 0x4, R208 ;  /* 0x000000040cbe7825 */ /* 0x004fca00078e02d0 */
[----:B------:R2:W-:Y:S04]  /*b690*/  STL.64 [R1+0x1d0], R190 ;  /* 0x0001d0be01007387 */ /* 0x0005e80000100a00 */
[----:B------:R2:W-:Y:S01]  /*b6a0*/  LDGSTS.E [R247+0x64000], desc[UR10][R190.64], !P5 ;  /* 0x64000000bef77fae */ /* 0x0005e2000e92184a */
[----:B------:R-:W-:Y:S01]  /*b6b0*/  ISETP.GE.U32.AND P5, PT, R7, 0x7fffffaa, PT ;  /* 0x7fffffaa0700780c */ /* 0x000fe20003fa6070 */
[----:B------:R-:W-:Y:S02]  /*b6c0*/  VIADD R7, R188, 0xffffffc7 ;  /* 0xffffffc7bc077836 */ /* 0x000fe40000000000 */
[----:B------:R4:W-:Y:S04]  /*b6d0*/  STL.64 [R1+0x1c8], R182 ;  /* 0x0001c8b601007387 */ /* 0x0009e80000100a00 */
[----:B------:R4:W-:Y:S01]  /*b6e0*/  LDGSTS.E [R247+0x64004], desc[UR10][R182.64], !P0 ;  /* 0x64004000b6f77fae */ /* 0x0009e2000c12184a */
[----:B------:R-:W-:Y:S01]  /*b6f0*/  ISETP.GE.U32.AND P0, PT, R6, 0x7fffffa9, PT ;  /* 0x7fffffa90600780c */ /* 0x000fe20003f06070 */
[----:B------:R-:W-:-:S02]  /*b700*/  VIADD R6, R189, 0xffffffc6 ;  /* 0xffffffc6bd067836 */ /* 0x000fc40000000000 */
[----:B--2---:R-:W-:Y:S01]  /*b710*/  IMAD.WIDE R190, R12, 0x4, R218 ;  /* 0x000000040cbe7825 */ /* 0x004fe200078e02da */
[----:B------:R2:W-:Y:S01]  /*b720*/  LDGSTS.E [R247+0x64008], desc[UR10][R192.64], !P4 ;  /* 0x64008000c0f77fae */ /* 0x0005e2000e12184a */
[----:B------:R-:W-:-:S03]  /*b730*/  ISETP.GE.U32.AND P4, PT, R7, 0x7fffffa8, PT ;  /* 0x7fffffa80700780c */ /* 0x000fc60003f86070 */
[----:B------:R2:W-:Y:S01]  /*b740*/  STL.64 [R1+0x1c0], R192 ;  /* 0x0001c0c001007387 */ /* 0x0005e20000100a00 */
[----:B----4-:R-:W4:Y:S03]  /*b750*/  LDC R182, c[0x0][0x230] ;  /* 0x00008c00ffb67b82 */ /* 0x010f260000000800 */
[----:B------:R3:W-:Y:S01]  /*b760*/  LDGSTS.E [R247+0x6400c], desc[UR10][R190.64], !P1 ;  /* 0x6400c000bef77fae */ /* 0x0007e2000c92184a */
[----:B------:R-:W-:Y:S01]  /*b770*/  ISETP.GE.U32.AND P1, PT, R6, 0x7fffffa7, PT ;  /* 0x7fffffa70600780c */ /* 0x000fe20003f26070 */
[----:B------:R-:W-:Y:S02]  /*b780*/  VIADD R6, R184, 0xffffffc5 ;  /* 0xffffffc5b8067836 */ /* 0x000fe40000000000 */
[----:B------:R3:W-:Y:S01]  /*b790*/  STL.64 [R1+0x1b8], R190 ;  /* 0x0001b8be01007387 */ /* 0x0007e20000100a00 */
[C---:B------:R-:W-:Y:S01]  /*b7a0*/  IMAD.WIDE R188, R12.reuse, 0x4, R224 ;  /* 0x000000040cbc7825 */ /* 0x040fe200078e02e0 */
[----:B------:R-:W1:Y:S03]  /*b7b0*/  LDC R184, c[0x0][0x230] ;  /* 0x00008c00ffb87b82 */ /* 0x000e660000000800 */
[C---:B--2---:R-:W-:Y:S01]  /*b7c0*/  IMAD.WIDE R192, R12.reuse, 0x4, R220 ;  /* 0x000000040cc07825 */ /* 0x044fe200078e02dc */
[----:B------:R-:W-:Y:S04]  /*b7d0*/  STL.64 [R1+0x19b0], R246 ;  /* 0x0019b0f601007387 */ /* 0x000fe80000100a00 */
[----:B------:R2:W-:Y:S01]  /*b7e0*/  LDGSTS.E [R248+0x64000], desc[UR10][R192.64], !P3 ;  /* 0x64000000c0f87fae */ /* 0x0005e2000d92184a */
[----:B------:R-:W4:Y:S01]  /*b7f0*/  LDC R183, c[0x0][0x230] ;  /* 0x00008c00ffb77b82 */ /* 0x000f220000000800 */
[----:B---3--:R-:W-:Y:S01]  /*b800*/  IMAD.WIDE R190, R12, 0x4, R222 ;  /* 0x000000040cbe7825 */ /* 0x008fe200078e02de */
[----:B------:R-:W-:Y:S01]  /*b810*/  ISETP.GE.U32.AND P3, PT, R6, 0x7fffffa6, PT ;  /* 0x7fffffa60600780c */ /* 0x000fe20003f66070 */
[----:B------:R2:W-:Y:S04]  /*b820*/  STL.64 [R1+0x1b0], R192 ;  /* 0x0001b0c001007387 */ /* 0x0005e80000100a00 */
[----:B------:R3:W-:Y:S04]  /*b830*/  STL.64 [R1+0x1a8], R190 ;  /* 0x0001a8be01007387 */ /* 0x0007e80000100a00 */
[----:B------:R3:W-:Y:S01]  /*b840*/  LDGSTS.E [R248+0x64004], desc[UR10][R190.64], !P6 ;  /* 0x64004000bef87fae */ /* 0x0007e2000f12184a */
[----:B--2---:R-:W-:-:S03]  /*b850*/  IMAD.WIDE R192, R12, 0x4, R226 ;  /* 0x000000040cc07825 */ /* 0x004fc600078e02e2 */
[----:B------:R2:W-:Y:S01]  /*b860*/  STL.64 [R1+0x1a0], R188 ;  /* 0x0001a0bc01007387 */ /* 0x0005e20000100a00 */
[----:B------:R-:W-:-:S03]  /*b870*/  VIADD R6, R185, 0xffffffc3 ;  /* 0xffffffc3b9067836 */ /* 0x000fc60000000000 */
[----:B------:R2:W-:Y:S01]  /*b880*/  LDGSTS.E [R248+0x64008], desc[UR10][R188.64], !P5 ;  /* 0x64008000bcf87fae */ /* 0x0005e2000e92184a */
[----:B------:R-:W-:Y:S01]  /*b890*/  VIADD R7, R186, 0xffffffc4 ;  /* 0xffffffc4ba077836 */ /* 0x000fe20000000000 */
[----:B------:R-:W1:Y:S01]  /*b8a0*/  LDC R185, c[0x0][0x230] ;  /* 0x00008c00ffb97b82 */ /* 0x000e620000000800 */
[----:B---3--:R-:W-:Y:S01]  /*b8b0*/  IMAD.WIDE R190, R12, 0x4, R228 ;  /* 0x000000040cbe7825 */ /* 0x008fe200078e02e4 */
[----:B------:R3:W-:Y:S04]  /*b8c0*/  STL.64 [R1+0x198], R192 ;  /* 0x000198c001007387 */ /* 0x0007e80000100a00 */
[----:B------:R3:W-:Y:S01]  /*b8d0*/  LDGSTS.E [R248+0x6400c], desc[UR10][R192.64], !P0 ;  /* 0x6400c000c0f87fae */ /* 0x0007e2000c12184a */
[----:B------:R-:W-:Y:S01]  /*b8e0*/  ISETP.GE.U32.AND P5, PT, R6, 0x7fffffa4, PT ;  /* 0x7fffffa40600780c */ /* 0x000fe20003fa6070 */
[----:B----4-:R-:W-:Y:S01]  /*b8f0*/  VIADD R183, R183, 0xffffffc2 ;  /* 0xffffffc2b7b77836 */ /* 0x010fe20000000000 */
[----:B------:R-:W4:Y:S01]  /*b900*/  LDC R186, c[0x0][0x230] ;  /* 0x00008c00ffba7b82 */ /* 0x000f220000000800 */
[----:B------:R3:W-:Y:S04]  /*b910*/  STL.64 [R1+0x190], R190 ;  /* 0x000190be01007387 */ /* 0x0007e80000100a00 */
[----:B------:R1:W-:Y:S03]  /*b920*/  LDGSTS.E [R249+0x64000], desc[UR10][R190.64], !P4 ;  /* 0x64000000bef97fae */ /* 0x0003e6000e12184a */
[----:B--2---:R-:W2:Y:S01]  /*b930*/  LDC R189, c[0x0][0x230] ;  /* 0x00008c00ffbd7b82 */ /* 0x004ea20000000800 */
[----:B---3--:R-:W-:Y:S01]  /*b940*/  IMAD.WIDE R192, R12, 0x4, R230 ;  /* 0x000000040cc07825 */ /* 0x008fe200078e02e6 */
[----:B------:R-:W-:-:S03]  /*b950*/  ISETP.GE.U32.AND P6, PT, R7, 0x7fffffa5, PT ;  /* 0x7fffffa50700780c */ /* 0x000fc60003fc6070 */
[----:B------:R-:W-:-:S03]  /*b960*/  VIADD R7, R182, 0xffffffc0 ;  /* 0xffffffc0b6077836 */ /* 0x000fc60000000000 */
[----:B------:R-:W3:Y:S01]  /*b970*/  LDC R188, c[0x0][0x230] ;  /* 0x00008c00ffbc7b82 */ /* 0x000ee20000000800 */
[C---:B-1----:R-:W-:Y:S01]  /*b980*/  IMAD.WIDE R190, R12.reuse, 0x4, R232 ;  /* 0x000000040cbe7825 */ /* 0x042fe200078e02e8 */
[----:B------:R1:W-:Y:S04]  /*b990*/  STL.64 [R1+0x188], R192 ;  /* 0x000188c001007387 */ /* 0x0003e80000100a00 */
[----:B------:R1:W-:Y:S04]  /*b9a0*/  LDGSTS.E [R249+0x64004], desc[UR10][R192.64], !P1 ;  /* 0x64004000c0f97fae */ /* 0x0003e8000c92184a */
[----:B------:R1:W-:Y:S04]  /*b9b0*/  STL.64 [R1+0x180], R190 ;  /* 0x000180be01007387 */ /* 0x0003e80000100a00 */
[----:B------:R4:W-:Y:S01]  /*b9c0*/  LDGSTS.E [R249+0x64008], desc[UR10][R190.64], !P3 ;  /* 0x64008000bef97fae */ /* 0x0009e2000d92184a */
[----:B-1----:R-:W-:Y:S01]  /*b9d0*/  IMAD.WIDE R192, R12, 0x4, R234 ;  /* 0x000000040cc07825 */ /* 0x002fe200078e02ea */
[----:B------:R-:W-:-:S02]  /*b9e0*/  ISETP.GE.AND P0, PT, R4, R7, PT ;  /* 0x000000070400720c */ /* 0x000fc40003f06270 */
[----:B------:R-:W-:Y:S01]  /*b9f0*/  PLOP3.LUT P4, PT, PT, PT, UP0, 0x80, 0x0 ;  /* 0x000000000000781c */ /* 0x000fe20003f8f008 */
[----:B------:R-:W-:Y:S02]  /*ba00*/  VIADD R182, R187, 0xffffffc1 ;  /* 0xffffffc1bbb67836 */ /* 0x000fe40000000000 */
[----:B----4-:R-:W-:Y:S01]  /*ba10*/  IMAD.WIDE R190, R12, 0x4, R236 ;  /* 0x000000040cbe7825 */ /* 0x010fe200078e02ec */
[----:B------:R1:W-:Y:S01]  /*ba20*/  STL.64 [R1+0x178], R192 ;  /* 0x000178c001007387 */ /* 0x0003e20000100a00 */
[----:B------:R-:W-:Y:S01]  /*ba30*/  SEL R6, RZ, 0x4, P0 ;  /* 0x00000004ff067807 */ /* 0x000fe20000000000 */
[----:B------:R-:W4:Y:S02]  /*ba40*/  LDC R4, c[0x0][0x230] ;  /* 0x00008c00ff047b82 */ /* 0x000f240000000800 */
[----:B------:R2:W-:Y:S04]  /*ba50*/  STL.64 [R1+0x170], R190 ;  /* 0x000170be01007387 */ /* 0x0005e80000100a00 */
[----:B------:R-:W-:Y:S04]  /*ba60*/  STL.64 [R1+0x1998], R248 ;  /* 0x001998f801007387 */ /* 0x000fe80000100a00 */
[----:B------:R-:W4:Y:S01]  /*ba70*/  LDL.LU.64 R208, [R1+0x148] ;  /* 0x0001480001d07983 */ /* 0x000f220000300a00 */
[----:B------:R-:W-:-:S03]  /*ba80*/  SEL R6, R6, RZ, P4 ;  /* 0x000000ff06067207 */ /* 0x000fc60002000000 */
[----:B------:R-:W4:Y:S04]  /*ba90*/  LDL.LU.64 R212, [R1+0x140] ;  /* 0x0001400001d47983 */ /* 0x000f280000300a00 */
[----:B------:R-:W4:Y:S04]  /*baa0*/  LDL.LU.64 R210, [R1+0x138] ;  /* 0x0001380001d27983 */ /* 0x000f280000300a00 */
[----:B------:R-:W4:Y:S04]  /*bab0*/  LDL.LU.64 R206, [R1+0x130] ;  /* 0x0001300001ce7983 */ /* 0x000f280000300a00 */
[----:B------:R-:W4:Y:S01]  /*bac0*/  LDL.LU.64 R244, [R1+0x128] ;  /* 0x0001280001f47983 */ /* 0x000f220000300a00 */
[----:B------:R-:W-:-:S03]  /*bad0*/  ISETP.GE.U32.AND P4, PT, R7, 0x7fffffa1, PT ;  /* 0x7fffffa10700780c */ /* 0x000fc60003f86070 */
[----:B------:R1:W-:Y:S01]  /*bae0*/  LDGSTS.E [R249+0x6400c], desc[UR10][R192.64], !P6 ;  /* 0x6400c000c0f97fae */ /* 0x0003e2000f12184a */
[----:B------:R-:W-:Y:S01]  /*baf0*/  ISETP.NE.U32.AND P3, PT, R6, RZ, PT ;  /* 0x000000ff0600720c */ /* 0x000fe20003f65070 */
[----:B------:R-:W-:Y:S02]  /*bb00*/  VIADD R7, R184, 0xffffffbf ;  /* 0xffffffbfb8077836 */ /* 0x000fe40000000000 */
[----:B------:R2:W-:Y:S01]  /*bb10*/  LDGSTS.E [R250+0x64000], desc[UR10][R190.64], !P5 ;  /* 0x64000000befa7fae */ /* 0x0005e2000e92184a */
[----:B------:R-:W-:Y:S02]  /*bb20*/  VIADD R6, R185, 0xffffffbe ;  /* 0xffffffbeb9067836 */ /* 0x000fe40000000000 */
[C---:B------:R-:W-:Y:S01]  /*bb30*/  IMAD.WIDE R184, R12.reuse, 0x4, R242 ;  /* 0x000000040cb87825 */ /* 0x040fe200078e02f2 */
[----:B------:R-:W4:Y:S03]  /*bb40*/  LDL.LU.64 R204, [R1+0x120] ;  /* 0x0001200001cc7983 */ /* 0x000f260000300a00 */
[C---:B-1----:R-:W-:Y:S01]  /*bb50*/  IMAD.WIDE R192, R12.reuse, 0x4, R238 ;  /* 0x000000040cc07825 */ /* 0x042fe200078e02ee */
[----:B------:R-:W4:Y:S03]  /*bb60*/  LDL.LU.64 R202, [R1+0x118] ;  /* 0x0001180001ca7983 */ /* 0x000f260000300a00 */
[----:B--2---:R-:W-:Y:S01]  /*bb70*/  IMAD.WIDE R190, R12, 0x4, R240 ;  /* 0x000000040cbe7825 */ /* 0x004fe200078e02f0 */
[----:B------:R1:W-:Y:S04]  /*bb80*/  STL.64 [R1+0x168], R192 ;  /* 0x000168c001007387 */ /* 0x0003e80000100a00 */
[----:B------:R-:W-:Y:S04]  /*bb90*/  STL.64 [R1+0x19b8], R12 ;  /* 0x0019b80c01007387 */ /* 0x000fe80000100a00 */
[----:B------:R2:W-:Y:S04]  /*bba0*/  STL.64 [R1+0x160], R190 ;  /* 0x000160be01007387 */ /* 0x0005e80000100a00 */
[----:B------:R-:W4:Y:S04]  /*bbb0*/  LDL.LU.64 R200, [R1+0x110] ;  /* 0x0001100001c87983 */ /* 0x000f280000300a00 */
[----:B------:R-:W-:Y:S04]  /*bbc0*/  STL.64 [R1+0x158], R184 ;  /* 0x000158b801007387 */ /* 0x000fe80000100a00 */
[----:B------:R-:W4:Y:S01]  /*bbd0*/  LDL.LU.64 R198, [R1+0x108] ;  /* 0x0001080001c67983 */ /* 0x000f220000300a00 */
[----:B------:R-:W-:-:S02]  /*bbe0*/  ISETP.GE.U32.AND P0, PT, R183, 0x7fffffa3, PT ;  /* 0x7fffffa3b700780c */ /* 0x000fc40003f06070 */
[----:B------:R-:W-:Y:S01]  /*bbf0*/  ISETP.GE.U32.AND P1, PT, R182, 0x7fffffa2, PT ;  /* 0x7fffffa2b600780c */ /* 0x000fe20003f26070 */
[----:B------:R-:W4:Y:S01]  /*bc00*/  LDL.LU.64 R196, [R1+0x100] ;  /* 0x0001000001c47983 */ /* 0x000f220000300a00 */
[----:B------:R-:W4:Y:S03]  /*bc10*/  LDC R182, c[0x0][0x230] ;  /* 0x00008c00ffb67b82 */ /* 0x000f260000000800 */
[----:B------:R-:W4:Y:S06]  /*bc20*/  LDL.LU.64 R194, [R1+0xf8] ;  /* 0x0000f80001c27983 */ /* 0x000f2c0000300a00 */
[----:B------:R-:W-:Y:S04]  /*bc30*/  LDGSTS.E [R250+0x64004], desc[UR10][R192.64], !P0 ;  /* 0x64004000c0fa7fae */ /* 0x000fe8000c12184a */
[----:B------:R-:W-:Y:S01]  /*bc40*/  LDGSTS.E [R250+0x64008], desc[UR10][R190.64], !P1 ;  /* 0x64008000befa7fae */ /* 0x000fe2000c92184a */
[----:B------:R-:W-:-:S03]  /*bc50*/  ISETP.GE.U32.AND P6, PT, R7, 0x7fffffa0, PT ;  /* 0x7fffffa00700780c */ /* 0x000fc60003fc6070 */
[----:B-1----:R-:W4:Y:S04]  /*bc60*/  LDL.LU.64 R192, [R1+0xf0] ;  /* 0x0000f00001c07983 */ /* 0x002f280000300a00 */
[----:B--2---:R-:W2:Y:S01]  /*bc70*/  LDL.LU.64 R190, [R1+0xe8] ;  /* 0x0000e80001be7983 */ /* 0x004ea20000300a00 */
[----:B------:R-:W-:Y:S01]  /*bc80*/  ISETP.GE.U32.AND P5, PT, R6, 0x7fffff9f, PT ;  /* 0x7fffff9f0600780c */ /* 0x000fe20003fa6070 */
[----:B------:R-:W-:Y:S02]  /*bc90*/  VIADD R6, R186, 0xffffffbd ;  /* 0xffffffbdba067836 */ /* 0x000fe40000000000 */
[----:B------:R-:W-:Y:S01]  /*bca0*/  VIADD R7, R189, 0xffffffbc ;  /* 0xffffffbcbd077836 */ /* 0x000fe20000000000 */
[----:B------:R1:W-:Y:S02]  /*bcb0*/  LDGSTS.E [R250+0x6400c], desc[UR10][R184.64], !P4 ;  /* 0x6400c000b8fa7fae */ /* 0x0003e4000e12184a */
[----:B------:R-:W-:Y:S01]  /*bcc0*/  ISETP.GE.U32.AND P0, PT, R6, 0x7fffff9e, PT ;  /* 0x7fffff9e0600780c */ /* 0x000fe20003f06070 */
[----:B---3--:R-:W-:Y:S01]  /*bcd0*/  VIADD R6, R188, 0xffffffbb ;  /* 0xffffffbbbc067836 */ /* 0x008fe20000000000 */
[----:B------:R-:W-:Y:S01]  /*bce0*/  ISETP.GE.U32.AND P1, PT, R7, 0x7fffff9d, PT ;  /* 0x7fffff9d0700780c */ /* 0x000fe20003f26070 */
[----:B------:R-:W-:Y:S01]  /*bcf0*/  IMAD.SHL.U32 R7, R0, 0x20, RZ ;  /* 0x0000002000077824 */ /* 0x000fe200078e00ff */
[----:B------:R-:W-:Y:S01]  /*bd00*/  STL.64 [R1+0x1970], R250 ;  /* 0x001970fa01007387 */ /* 0x000fe20000100a00 */
[----:B------:R-:W3:Y:S01]  /*bd10*/  LDC R0, c[0x0][0x230] ;  /* 0x00008c00ff007b82 */ /* 0x000ee20000000800 */
[----:B------:R-:W-:Y:S01]  /*bd20*/  ISETP.GE.U32.AND P4, PT, R6, 0x7fffff9c, PT ;  /* 0x7fffff9c0600780c */ /* 0x000fe20003f86070 */
[----:B----4-:R-:W-:Y:S01]  /*bd30*/  VIADD R6, R182, 0xffffffba ;  /* 0xffffffbab6067836 */ /* 0x010fe20000000000 */
[----:B------:R4:W-:Y:S04]  /*bd40*/  STL.64 [R1+0x19c0], R4 ;  /* 0x0019c00401007387 */ /* 0x0009e80000100a00 */
[----:B------:R-:W0:Y:S01]  /*bd50*/  LDGDEPBAR ;  /* 0x00000000000079af */ /* 0x000e220000000000 */
[----:B------:R-:W-:-:S04]  /*bd60*/  IMAD.WIDE R12, R7, 0x4, R208 ;  /* 0x00000004070c7825 */ /* 0x000fc800078e02d0 */
[----:B----4-:R-:W-:-:S04]  /*bd70*/  IMAD.WIDE R4, R7, 0x4, R212 ;  /* 0x0000000407047825 */ /* 0x010fc800078e02d4 */
[C---:B-1----:R-:W-:Y:S01]  /*bd80*/  IMAD.WIDE R184, R7.reuse, 0x4, R210 ;  /* 0x0000000407b87825 */ /* 0x042fe200078e02d2 */
[----:B------:R1:W-:Y:S04]  /*bd90*/  STL.64 [R1+0x148], R12 ;  /* 0x0001480c01007387 */ /* 0x0003e80000100a00 */
[----:B------:R-:W-:Y:S01]  /*bda0*/  STL.64 [R1+0x138], R184 ;  /* 0x000138b801007387 */ /* 0x000fe20000100a00 */
[----:B------:R-:W-:-:S03]  /*bdb0*/  IMAD.WIDE R182, R7, 0x4, R244 ;  /* 0x0000000407b67825 */ /* 0x000fc600078e02f4 */
[----:B------:R-:W-:Y:S01]  /*bdc0*/  STL.64 [R1+0x140], R4 ;  /* 0x0001400401007387 */ /* 0x000fe20000100a00 */
[----:B-1----:R-:W-:-:S03]  /*bdd0*/  IMAD.WIDE R12, R7, 0x4, R206 ;  /* 0x00000004070c7825 */ /* 0x002fc600078e02ce */
[----:B------:R1:W-:Y:S04]  /*bde0*/  STL.64 [R1+0x128], R182 ;  /* 0x000128b601007387 */ /* 0x0003e80000100a00 */
[----:B------:R-:W-:Y:S01]  /*bdf0*/  STL.64 [R1+0x130], R12 ;  /* 0x0001300c01007387 */ /* 0x000fe20000100a00 */
[----:B------:R-:W-:-:S04]  /*be00*/  IMAD.WIDE R246, R7, 0x4, R204 ;  /* 0x0000000407f67825 */ /* 0x000fc800078e02cc */
[----:B-1----:R-:W-:-:S05]  /*be10*/  IMAD.WIDE R182, R7, 0x4, R202 ;  /* 0x0000000407b67825 */ /* 0x002fca00078e02ca */
[----:B------:R1:W-:Y:S04]  /*be20*/  STL.64 [R1+0x118], R182 ;  /* 0x000118b601007387 */ /* 0x0003e80000100a00 */
[----:B------:R-:W-:Y:S01]  /*be30*/  STL.64 [R1+0x120], R246 ;  /* 0x000120f601007387 */ /* 0x000fe20000100a00 */
[----:B------:R-:W-:-:S04]  /*be40*/  IMAD.WIDE R244, R7, 0x4, R200 ;  /* 0x0000000407f47825 */ /* 0x000fc800078e02c8 */
[----:B-1----:R-:W-:-:S05]  /*be50*/  IMAD.WIDE R182, R7, 0x4, R198 ;  /* 0x0000000407b67825 */ /* 0x002fca00078e02c6 */
[----:B------:R1:W-:Y:S04]  /*be60*/  STL.64 [R1+0x108], R182 ;  /* 0x000108b601007387 */ /* 0x0003e80000100a00 */
[----:B------:R4:W-:Y:S04]  /*be70*/  STL.64 [R1+0x110], R244 ;  /* 0x000110f401007387 */ /* 0x0009e80000100a00 */
[----:B------:R-:W3:Y:S04]  /*be80*/  LDL.LU.64 R238, [R1+0xe0] ;  /* 0x0000e00001ee7983 */ /* 0x000ee80000300a00 */
[----:B------:R-:W3:Y:S04]  /*be90*/  LDL.LU.64 R236, [R1+0xd8] ;  /* 0x0000d80001ec7983 */ /* 0x000ee80000300a00 */
[----:B------:R-:W3:Y:S04]  /*bea0*/  LDL.LU.64 R234, [R1+0xd0] ;  /* 0x0000d00001ea7983 */ /* 0x000ee80000300a00 */
[----:B------:R-:W3:Y:S04]  /*beb0*/  LDL.LU.64 R232, [R1+0xc8] ;  /* 0x0000c80001e87983 */ /* 0x000ee80000300a00 */
[----:B------:R-:W3:Y:S04]  /*bec0*/  LDL.LU.64 R230, [R1+0xc0] ;  /* 0x0000c00001e67983 */ /* 0x000ee80000300a00 */
[----:B------:R-:W3:Y:S04]  /*bed0*/  LDL.LU.64 R228, [R1+0xb8] ;  /* 0x0000b80001e47983 */ /* 0x000ee80000300a00 */
[----:B------:R-:W3:Y:S01]  /*bee0*/  LDL.LU.64 R226, [R1+0xb0] ;  /* 0x0000b00001e27983 */ /* 0x000ee20000300a00 */
[----:B--2---:R-:W-:-:S03]  /*bef0*/  IMAD.WIDE R240, R7, 0x4, R190 ;  /* 0x0000000407f07825 */ /* 0x004fc600078e02be */
[----:B-1----:R-:W2:Y:S01]  /*bf00*/  LDL.LU.64 R182, [R1+0xa8] ;  /* 0x0000a80001b67983 */ /* 0x002ea20000300a00 */
[----:B------:R-:W-:-:S03]  /*bf10*/  IMAD.WIDE R242, R7, 0x4, R192 ;  /* 0x0000000407f27825 */ /* 0x000fc600078e02c0 */
[----:B------:R-:W2:Y:S01]  /*bf20*/  LDL.LU.64 R184, [R1+0xa0] ;  /* 0x0000a00001b87983 */ /* 0x000ea20000300a00 */
[----:B------:R-:W-:-:S03]  /*bf30*/  IMAD.WIDE R248, R7, 0x4, R194 ;  /* 0x0000000407f87825 */ /* 0x000fc600078e02c2 */
[----:B------:R-:W2:Y:S01]  /*bf40*/  LDL.LU.64 R186, [R1+0x98] ;  /* 0x0000980001ba7983 */ /* 0x000ea20000300a00 */
[----:B------:R-:W-:-:S03]  /*bf50*/  IMAD.WIDE R250, R7, 0x4, R196 ;  /* 0x0000000407fa7825 */ /* 0x000fc600078e02c4 */
[----:B------:R-:W2:Y:S04]  /*bf60*/  LDL.LU.64 R188, [R1+0x90] ;  /* 0x0000900001bc7983 */ /* 0x000ea80000300a00 */
        /* <DEDUP_REMOVED lines=17> */
[----:B------:R-:W2:Y:S01]  /*c080*/  LDL.LU.64 R224, [R1] ;  /* 0x0000000001e07983 */ /* 0x000ea20000300a00 */
[----:B------:R-:W-:-:S03]  /*c090*/  IMAD.WIDE R14, R7, 0x4, R14 ;  /* 0x00000004070e7825 */ /* 0x000fc600078e020e */
[----:B------:R-:W-:Y:S04]  /*c0a0*/  STL.64 [R1+0x100], R250 ;  /* 0x000100fa01007387 */ /* 0x000fe80000100a00 */
[----:B------:R-:W-:Y:S04]  /*c0b0*/  STL.64 [R1+0xf8], R248 ;  /* 0x0000f8f801007387 */ /* 0x000fe80000100a00 */
[----:B------:R-:W-:Y:S04]  /*c0c0*/  LDGSTS.E [R3+0x10000], desc[UR10][R14.64], P2 ;  /* 0x100000000e037fae */ /* 0x000fe8000912184a */
[----:B------:R-:W-:Y:S04]  /*c0d0*/  STL.64 [R1+0x1958], R14 ;  /* 0x0019580e01007387 */ /* 0x000fe80000100a00 */
[----:B------:R-:W-:Y:S04]  /*c0e0*/  LDGSTS.E [R3+0x10400], desc[UR10][R4.64], P2 ;  /* 0x1040000004037fae */ /* 0x000fe8000912184a */
[----:B------:R-:W-:Y:S04]  /*c0f0*/  LDGSTS.E [R3+0x10800], desc[UR10][R12.64], P2 ;  /* 0x108000000c037fae */ /* 0x000fe8000912184a */
[----:B------:R-:W-:Y:S04]  /*c100*/  LDGSTS.E [R3+0x10c00], desc[UR10][R246.64], P2 ;  /* 0x10c00000f6037fae */ /* 0x000fe8000912184a */
[----:B------:R-:W2:Y:S04]  /*c110*/  LDL.LU.64 R4, [R1+0x19c0] ;  /* 0x0019c00001047983 */ /* 0x000ea80000300a00 */
[----:B------:R-:W2:Y:S04]  /*c120*/  LDL.LU.64 R12, [R1+0x19b8] ;  /* 0x0019b800010c7983 */ /* 0x000ea80000300a00 */
[----:B------:R-:W2:Y:S04]  /*c130*/  LDL.LU.64 R246, [R1+0x19b0] ;  /* 0x0019b00001f67983 */ /* 0x000ea80000300a00 */
[----:B------:R-:W-:Y:S04]  /*c140*/  LDGSTS.E [R3+0x11000], desc[UR10][R244.64], P2 ;  /* 0x11000000f4037fae */ /* 0x000fe8000912184a */
[----:B------:R-:W-:Y:S04]  /*c150*/  LDGSTS.E [R3+0x11400], desc[UR10][R250.64], P2 ;  /* 0x11400000fa037fae */ /* 0x000fe8000912184a */
[----:B------:R-:W-:Y:S04]  /*c160*/  LDGSTS.E [R3+0x11800], desc[UR10][R242.64], P2 ;  /* 0x11800000f2037fae */ /* 0x000fe8000912184a */
[----:B----4-:R-:W4:Y:S04]  /*c170*/  LDL.LU.64 R244, [R1+0x19a8] ;  /* 0x0019a80001f47983 */ /* 0x010f280000300a00 */
[----:B------:R1:W-:Y:S04]  /*c180*/  STL.64 [R1+0x1930], R242 ;  /* 0x001930f201007387 */ /* 0x0003e80000100a00 */
[----:B-1----:R-:W4:Y:S01]  /*c190*/  LDL.LU.64 R242, [R1+0x108] ;  /* 0x0001080001f27983 */ /* 0x002f220000300a00 */
[----:B---3--:R-:W-:-:S05]  /*c1a0*/  IMAD.WIDE R238, R7, 0x4, R238 ;  /* 0x0000000407ee7825 */ /* 0x008fca00078e02ee */
[----:B------:R-:W-:Y:S01]  /*c1b0*/  LDGSTS.E [R3+0x11c00], desc[UR10][R238.64], P2 ;  /* 0x11c00000ee037fae */ /* 0x000fe2000912184a */
[----:B------:R-:W-:-:S03]  /*c1c0*/  IMAD.WIDE R234, R7, 0x4, R234 ;  /* 0x0000000407ea7825 */ /* 0x000fc600078e02ea */
[----:B------:R1:W-:Y:S04]  /*c1d0*/  STL.64 [R1+0x1938], R238 ;  /* 0x001938ee01007387 */ /* 0x0003e80000100a00 */
[----:B------:R-:W-:Y:S01]  /*c1e0*/  LDGSTS.E [R3+0x12000], desc[UR10][R234.64], P2 ;  /* 0x12000000ea037fae */ /* 0x000fe2000912184a */
[----:B------:R-:W-:-:S03]  /*c1f0*/  IMAD.WIDE R230, R7, 0x4, R230 ;  /* 0x0000000407e67825 */ /* 0x000fc600078e02e6 */
[----:B-1----:R-:W3:Y:S01]  /*c200*/  LDL.LU.64 R238, [R1+0x118] ;  /* 0x0001180001ee7983 */ /* 0x002ee20000300a00 */
[----:B------:R-:W-:-:S03]  /*c210*/  IMAD.WIDE R226, R7, 0x4, R226 ;  /* 0x0000000407e27825 */ /* 0x000fc600078e02e2 */
[----:B------:R1:W-:Y:S04]  /*c220*/  STL.64 [R1+0x1940], R234 ;  /* 0x001940ea01007387 */ /* 0x0003e80000100a00 */
[----:B------:R-:W-:Y:S04]  /*c230*/  LDGSTS.E [R3+0x12400], desc[UR10][R230.64], P2 ;  /* 0x12400000e6037fae */ /* 0x000fe8000912184a */
[----:B------:R-:W-:Y:S04]  /*c240*/  LDGSTS.E [R3+0x12800], desc[UR10][R226.64], P2 ;  /* 0x12800000e2037fae */ /* 0x000fe8000912184a */
[----:B-1----:R-:W4:Y:S04]  /*c250*/  LDL.LU.64 R234, [R1+0x128] ;  /* 0x0001280001ea7983 */ /* 0x002f280000300a00 */
[----:B------:R1:W-:Y:S04]  /*c260*/  STL.64 [R1+0x1948], R230 ;  /* 0x001948e601007387 */ /* 0x0003e80000100a00 */
[----:B-1----:R-:W3:Y:S04]  /*c270*/  LDL.LU.64 R230, [R1+0x138] ;  /* 0x0001380001e67983 */ /* 0x002ee80000300a00 */
[----:B------:R1:W-:Y:S04]  /*c280*/  STL.64 [R1+0x1950], R226 ;  /* 0x001950e201007387 */ /* 0x0003e80000100a00 */
[----:B-1----:R-:W4:Y:S01]  /*c290*/  LDL.LU.64 R226, [R1+0x148] ;  /* 0x0001480001e27983 */ /* 0x002f220000300a00 */
[----:B--2---:R-:W-:-:S04]  /*c2a0*/  IMAD.WIDE R184, R7, 0x4, R184 ;  /* 0x0000000407b87825 */ /* 0x004fc800078e02b8 */
[C---:B------:R-:W-:Y:S01]  /*c2b0*/  IMAD.WIDE R188, R7.reuse, 0x4, R188 ;  /* 0x0000000407bc7825 */ /* 0x040fe200078e02bc */
[----:B------:R-:W-:Y:S03]  /*c2c0*/  LDGSTS.E [R3+0x12c00], desc[UR10][R184.64], P2 ;  /* 0x12c00000b8037fae */ /* 0x000fe6000912184a */
[C---:B------:R-:W-:Y:S01]  /*c2d0*/  IMAD.WIDE R192, R7.reuse, 0x4, R192 ;  /* 0x0000000407c07825 */ /* 0x040fe200078e02c0 */
[----:B------:R-:W-:Y:S03]  /*c2e0*/  LDGSTS.E [R3+0x13000], desc[UR10][R188.64], P2 ;  /* 0x13000000bc037fae */ /* 0x000fe6000912184a */
[C---:B------:R-:W-:Y:S01]  /*c2f0*/  IMAD.WIDE R196, R7.reuse, 0x4, R196 ;  /* 0x0000000407c47825 */ /* 0x040fe200078e02c4 */
[----:B------:R1:W-:Y:S03]  /*c300*/  LDGSTS.E [R3+0x13400], desc[UR10][R192.64], P2 ;  /* 0x13400000c0037fae */ /* 0x0003e6000912184a */
[C---:B------:R-:W-:Y:S01]  /*c310*/  IMAD.WIDE R200, R7.reuse, 0x4, R200 ;  /* 0x0000000407c87825 */ /* 0x040fe200078e02c8 */
[----:B------:R-:W-:Y:S03]  /*c320*/  LDGSTS.E [R3+0x13800], desc[UR10][R196.64], P2 ;  /* 0x13800000c4037fae */ /* 0x000fe6000912184a */
        /* <DEDUP_REMOVED lines=12> */
[----:B------:R-:W-:-:S04]  /*c3f0*/  IMAD.WIDE R224, R7, 0x4, R224 ;  /* 0x0000000407e07825 */ /* 0x000fc800078e02e0 */
        /* <DEDUP_REMOVED lines=73> */
[----:B------:R-:W-:Y:S03]  /*c890*/  STL.64 [R1+0x1960], R184 ;  /* 0x001960b801007387 */ /* 0x000fe60000100a00 */
[C---:B------:R-:W-:Y:S01]  /*c8a0*/  IMAD.WIDE R168, R7.reuse, 0x4, R168 ;  /* 0x0000000407a87825 */ /* 0x040fe200078e02a8 */
[----:B------:R-:W-:Y:S03]  /*c8b0*/  LDGSTS.E [R3+0x1e400], desc[UR10][R156.64], P2 ;  /* 0x1e4000009c037fae */ /* 0x000fe6000912184a */
[C---:B------:R-:W-:Y:S01]  /*c8c0*/  IMAD.WIDE R172, R7.reuse, 0x4, R172 ;  /* 0x0000000407ac7825 */ /* 0x040fe200078e02ac */
[----:B------:R-:W-:Y:S03]  /*c8d0*/  STL.64 [R1+0x1968], R188 ;  /* 0x001968bc01007387 */ /* 0x000fe60000100a00 */
[C---:B------:R-:W-:Y:S01]  /*c8e0*/  IMAD.WIDE R176, R7.reuse, 0x4, R176 ;  /* 0x0000000407b07825 */ /* 0x040fe200078e02b0 */
[----:B------:R-:W-:Y:S03]  /*c8f0*/  LDGSTS.E [R3+0x1e800], desc[UR10][R160.64], P2 ;  /* 0x1e800000a0037fae */ /* 0x000fe6000912184a */
[C---:B------:R-:W-:Y:S01]  /*c900*/  IMAD.WIDE R180, R7.reuse, 0x4, R180 ;  /* 0x0000000407b47825 */ /* 0x040fe200078e02b4 */
[----:B------:R1:W-:Y:S04]  /*c910*/  STL.64 [R1+0x1980], R192 ;  /* 0x001980c001007387 */ /* 0x0003e80000100a00 */
[----:B------:R-:W-:Y:S04]  /*c920*/  LDGSTS.E [R3+0x1ec00], desc[UR10][R164.64], P2 ;  /* 0x1ec00000a4037fae */ /* 0x000fe8000912184a */
[----:B------:R-:W-:Y:S04]  /*c930*/  STL.64 [R1+0x1988], R196 ;  /* 0x001988c401007387 */ /* 0x000fe80000100a00 */
[----:B------:R-:W-:Y:S01]  /*c940*/  LDGSTS.E [R3+0x1f000], desc[UR10][R168.64], P2 ;  /* 0x1f000000a8037fae */ /* 0x000fe2000912184a */
[C---:B------:R-:W-:Y:S01]  /*c950*/  IMAD.WIDE R236, R7.reuse, 0x4, R236 ;  /* 0x0000000407ec7825 */ /* 0x040fe200078e02ec */
[----:B-1----:R-:W1:Y:S02]  /*c960*/  LDC R192, c[0x0][0x230] ;  /* 0x00008c00ffc07b82 */ /* 0x002e640000000800 */
[----:B------:R2:W-:Y:S04]  /*c970*/  STL.64 [R1+0x1990], R200 ;  /* 0x001990c801007387 */ /* 0x0005e80000100a00 */
[----:B------:R-:W-:Y:S01]  /*c980*/  LDGSTS.E [R3+0x1f400], desc[UR10][R172.64], P2 ;  /* 0x1f400000ac037fae */ /* 0x000fe2000912184a */
[C---:B------:R-:W-:Y:S01]  /*c990*/  IMAD.WIDE R232, R7.reuse, 0x4, R232 ;  /* 0x0000000407e87825 */ /* 0x040fe200078e02e8 */
[----:B------:R-:W1:Y:S02]  /*c9a0*/  LDC R193, c[0x0][0x230] ;  /* 0x00008c00ffc17b82 */ /* 0x000e640000000800 */
[----:B------:R1:W-:Y:S04]  /*c9b0*/  STL.64 [R1+0x19a0], R204 ;  /* 0x0019a0cc01007387 */ /* 0x0003e80000100a00 */
[----:B------:R-:W-:Y:S04]  /*c9c0*/  LDGSTS.E [R3+0x1f800], desc[UR10][R176.64], P2 ;  /* 0x1f800000b0037fae */ /* 0x000fe8000912184a */
[----:B------:R-:W-:Y:S04]  /*c9d0*/  LDGSTS.E [R3+0x1fc00], desc[UR10][R180.64], P2 ;  /* 0x1fc00000b4037fae */ /* 0x000fe8000912184a */
[----:B------:R-:W2:Y:S04]  /*c9e0*/  LDL.LU.64 R184, [R1+0x250] ;  /* 0x0002500001b87983 */ /* 0x000ea80000300a00 */
[----:B------:R-:W2:Y:S04]  /*c9f0*/  LDL.LU.64 R250, [R1+0x248] ;  /* 0x0002480001fa7983 */ /* 0x000ea80000300a00 */
[----:B------:R-:W2:Y:S04]  /*ca00*/  LDL.LU.64 R188, [R1+0x240] ;  /* 0x0002400001bc7983 */ /* 0x000ea80000300a00 */
[----:B----4-:R-:W-:Y:S04]  /*ca10*/  LDGSTS.E [R2+0x10200], desc[UR10][R226.64], P2 ;  /* 0x10200000e2027fae */ /* 0x010fe8000912184a */
[----:B---3--:R-:W-:Y:S04]  /*ca20*/  LDGSTS.E [R2+0x10600], desc[UR10][R230.64], P2 ;  /* 0x10600000e6027fae */ /* 0x008fe8000912184a */
[----:B------:R-:W-:Y:S04]  /*ca30*/  LDGSTS.E [R2+0x10a00], desc[UR10][R234.64], P2 ;  /* 0x10a00000ea027fae */ /* 0x000fe8000912184a */
[----:B------:R-:W-:Y:S04]  /*ca40*/  LDGSTS.E [R2+0x10e00], desc[UR10][R238.64], P2 ;  /* 0x10e00000ee027fae */ /* 0x000fe8000912184a */
[----:B------:R-:W-:Y:S04]  /*ca50*/  LDGSTS.E [R2+0x11200], desc[UR10][R242.64], P2 ;  /* 0x11200000f2027fae */ /* 0x000fe8000912184a */
[----:B------:R-:W-:Y:S01]  /*ca60*/  LDGSTS.E [R2+0x11600], desc[UR10][R248.64], P2 ;  /* 0x11600000f8027fae */ /* 0x000fe2000912184a */
[----:B------:R-:W-:-:S03]  /*ca70*/  IMAD.WIDE R228, R7, 0x4, R228 ;  /* 0x0000000407e47825 */ /* 0x000fc600078e02e4 */
[----:B------:R-:W-:Y:S01]  /*ca80*/  LDGSTS.E [R2+0x11a00], desc[UR10][R240.64], P2 ;  /* 0x11a00000f0027fae */ /* 0x000fe2000912184a */
[----:B------:R-:W-:-:S03]  /*ca90*/  IMAD.WIDE R182, R7, 0x4, R182 ;  /* 0x0000000407b67825 */ /* 0x000fc600078e02b6 */
[----:B------:R-:W-:Y:S04]  /*caa0*/  LDGSTS.E [R2+0x11e00], desc[UR10][R236.64], P2 ;  /* 0x11e00000ec027fae */ /* 0x000fe8000912184a */
[----:B------:R-:W3:Y:S04]  /*cab0*/  LDL.LU.64 R248, [R1+0x238] ;  /* 0x0002380001f87983 */ /* 0x000ee80000300a00 */
[----:B--2---:R-:W2:Y:S04]  /*cac0*/  LDL.LU.64 R200, [R1+0x230] ;  /* 0x0002300001c87983 */ /* 0x004ea80000300a00 */
[----:B------:R-:W4:Y:S01]  /*cad0*/  LDL.LU.64 R14, [R1+0x228] ;  /* 0x00022800010e7983 */ /* 0x000f220000300a00 */
[----:B------:R-:W-:-:S03]  /*cae0*/  IMAD.WIDE R186, R7, 0x4, R186 ;  /* 0x0000000407ba7825 */ /* 0x000fc600078e02ba */
[----:B------:R-:W-:Y:S01]  /*caf0*/  LDGSTS.E [R2+0x12200], desc[UR10][R232.64], P2 ;  /* 0x12200000e8027fae */ /* 0x000fe2000912184a */
        /* <DEDUP_REMOVED lines=103> */
[----:B------:R-:W-:Y:S04]  /*d170*/  LDGSTS.E [R2+0x1f200], desc[UR10][R170.64], P2 ;  /* 0x1f200000aa027fae */ /* 0x000fe8000912184a */
[----:B------:R-:W-:Y:S04]  /*d180*/  LDGSTS.E [R2+0x1f600], desc[UR10][R174.64], P2 ;  /* 0x1f600000ae027fae */ /* 0x000fe8000912184a */
[----:B------:R-:W-:Y:S04]  /*d190*/  LDGSTS.E [R2+0x1fa00], desc[UR10][R178.64], P2 ;  /* 0x1fa00000b2027fae */ /* 0x000fe8000912184a */
[----:B------:R-:W-:Y:S04]  /*d1a0*/  LDGSTS.E [R2+0x1fe00], desc[UR10][R8.64], P2 ;  /* 0x1fe0000008027fae */ /* 0x000fe8000912184a */
[----:B------:R-:W0:Y:S01]  /*d1b0*/  LDGDEPBAR ;  /* 0x00000000000079af */ /* 0x000e220000000000 */
[----:B------:R-:W-:Y:S01]  /*d1c0*/  IMAD.WIDE R184, R12, 0x4, R184 ;  /* 0x000000040cb87825 */ /* 0x000fe200078e02b8 */
[----:B------:R-:W-:Y:S01]  /*d1d0*/  BAR.SYNC.DEFER_BLOCKING 0x0 ;  /* 0x0000000000007b1d */ /* 0x000fe20000010000 */
[----:B------:R-:W-:-:S02]  /*d1e0*/  ISETP.GE.U32.AND P2, PT, R6, 0x7fffff9b, PT ;  /* 0x7fffff9b0600780c */ /* 0x000fc40003f46070 */
[----:B------:R-:W-:-:S04]  /*d1f0*/  IMAD.WIDE R250, R12, 0x4, R250 ;  /* 0x000000040cfa7825 */ /* 0x000fc800078e02fa */
[C---:B------:R-:W-:Y:S01]  /*d200*/  IMAD.WIDE R188, R12.reuse, 0x4, R188 ;  /* 0x000000040cbc7825 */ /* 0x040fe200078e02bc */
[----:B------:R1:W-:Y:S04]  /*d210*/  STL.64 [R1+0x250], R184 ;  /* 0x000250b801007387 */ /* 0x0003e80000100a00 */
[----:B-1----:R-:W4:Y:S04]  /*d220*/  LDL.LU.64 R204, [R1+0x220] ;  /* 0x0002200001cc7983 */ /* 0x002f280000300a00 */
[----:B------:R-:W4:Y:S04]  /*d230*/  LDL.LU.64 R196, [R1+0x218] ;  /* 0x0002180001c47983 */ /* 0x000f280000300a00 */
[----:B------:R1:W-:Y:S04]  /*d240*/  STL.64 [R1+0x248], R250 ;  /* 0x000248fa01007387 */ /* 0x0003e80000100a00 */
[----:B------:R-:W-:Y:S01]  /*d250*/  @!PT LDS RZ, [RZ] ;  /* 0x00000000fffff984 */ /* 0x000fe20000000800 */
[----:B------:R-:W-:Y:S01]  /*d260*/  @!PT LDS RZ, [RZ] ;  /* 0x00000000fffff984 */ /* 0x000fe20000000800 */
[----:B------:R-:W-:Y:S01]  /*d270*/  @!PT LDS RZ, [RZ] ;  /* 0x00000000fffff984 */ /* 0x000fe20000000800 */
[----:B------:R1:W-:Y:S04]  /*d280*/  LDGSTS.E [R5+0x68000], desc[UR10][R184.64], !P6 ;  /* 0x68000000b8057fae */ /* 0x0003e8000f12184a */
[----:B------:R4:W-:Y:S04]  /*d290*/  LDGSTS.E [R5+0x68004], desc[UR10][R250.64], !P5 ;  /* 0x68004000fa057fae */ /* 0x0009e8000e92184a */
[----:B------:R3:W-:Y:S04]  /*d2a0*/  STL.64 [R1+0x240], R188 ;  /* 0x000240bc01007387 */ /* 0x0007e80000100a00 */
[----:B------:R4:W-:Y:S01]  /*d2b0*/  LDGSTS.E [R5+0x68008], desc[UR10][R188.64], !P0 ;  /* 0x68008000bc057fae */ /* 0x0009e2000c12184a */
[----:B-1----:R-:W1:Y:S03]  /*d2c0*/  LDC R184, c[0x0][0x230] ;  /* 0x00008c00ffb87b82 */ /* 0x002e660000000800 */
[----:B------:R-:W4:Y:S01]  /*d2d0*/  LDL.LU.64 R250, [R1+0x210] ;  /* 0x0002100001fa7983 */ /* 0x000f220000300a00 */
[----:B---3--:R-:W-:-:S03]  /*d2e0*/  IMAD.WIDE R248, R12, 0x4, R248 ;  /* 0x000000040cf87825 */ /* 0x008fc600078e02f8 */
[----:B------:R-:W3:Y:S01]  /*d2f0*/  LDL.LU.64 R188, [R1+0x208] ;  /* 0x0002080001bc7983 */ /* 0x000ee20000300a00 */
[----:B------:R-:W3:Y:S01]  /*d300*/  LDC R185, c[0x0][0x230] ;  /* 0x00008c00ffb97b82 */ /* 0x000ee20000000800 */
[C---:B--2---:R-:W-:Y:S02]  /*d310*/  IMAD.WIDE R200, R12.reuse, 0x4, R200 ;  /* 0x000000040cc87825 */ /* 0x044fe400078e02c8 */
[----:B------:R2:W-:Y:S02]  /*d320*/  STL.64 [R1+0x238], R248 ;  /* 0x000238f801007387 */ /* 0x0005e40000100a00 */
[----:B----4-:R-:W-:Y:S02]  /*d330*/  IMAD.WIDE R14, R12, 0x4, R14 ;  /* 0x000000040c0e7825 */ /* 0x010fe400078e020e */
[----:B------:R4:W-:Y:S04]  /*d340*/  STL.64 [R1+0x230], R200 ;  /* 0x000230c801007387 */ /* 0x0009e80000100a00 */
[----:B------:R3:W-:Y:S04]  /*d350*/  LDGSTS.E [R5+0x6800c], desc[UR10][R248.64], !P1 ;  /* 0x6800c000f8057fae */ /* 0x0007e8000c92184a */
[----:B------:R1:W-:Y:S04]  /*d360*/  STL.64 [R1+0x228], R14 ;  /* 0x0002280e01007387 */ /* 0x0003e80000100a00 */
[----:B------:R3:W-:Y:S04]  /*d370*/  LDGSTS.E [R244+0x68000], desc[UR10][R200.64], !P4 ;  /* 0x68000000c8f47fae */ /* 0x0007e8000e12184a */
[----:B--2---:R-:W2:Y:S04]  /*d380*/  LDL.LU.64 R248, [R1+0x200] ;  /* 0x0002000001f87983 */ /* 0x004ea80000300a00 */
[----:B------:R2:W-:Y:S04]  /*d390*/  LDGSTS.E [R244+0x68004], desc[UR10][R14.64], !P2 ;  /* 0x680040000ef47fae */ /* 0x0005e8000d12184a */
[----:B----4-:R-:W4:Y:S04]  /*d3a0*/  LDL.LU.64 R200, [R1+0x1f8] ;  /* 0x0001f80001c87983 */ /* 0x010f280000300a00 */
[----:B-1----:R-:W4:Y:S01]  /*d3b0*/  LDL.LU.64 R14, [R1+0x1f0] ;  /* 0x0001f000010e7983 */ /* 0x002f220000300a00 */
[----:B------:R-:W-:-:S02]  /*d3c0*/  VIADD R6, R192, 0xffffffb9 ;  /* 0xffffffb9c0067836 */ /* 0x000fc40000000000 */
[----:B------:R-:W-:Y:S01]  /*d3d0*/  VIADD R4, R4, 0xffffffb8 ;  /* 0xffffffb804047836 */ /* 0x000fe20000000000 */
[----:B------:R-:W1:Y:S02]  /*d3e0*/  LDC R192, c[0x0][0x230] ;  /* 0x00008c00ffc07b82 */ /* 0x000e640000000800 */
[----:B------:R-:W-:Y:S01]  /*d3f0*/  ISETP.GE.U32.AND P6, PT, R6, 0x7fffff9a, PT ;  /* 0x7fffff9a0600780c */ /* 0x000fe20003fc6070 */
[----:B------:R-:W-:Y:S01]  /*d400*/  VIADD R6, R184, 0xffffffb7 ;  /* 0xffffffb7b8067836 */ /* 0x000fe20000000000 */
[----:B------:R-:W-:-:S04]  /*d410*/  ISETP.GE.U32.AND P5, PT, R4, 0x7fffff99, PT ;  /* 0x7fffff990400780c */ /* 0x000fc80003fa6070 */
[----:B------:R-:W-:Y:S01]  /*d420*/  ISETP.GE.U32.AND P0, PT, R6, 0x7fffff98, PT ;  /* 0x7fffff980600780c */ /* 0x000fe20003f06070 */
[----:B------:R-:W-:Y:S01]  /*d430*/  VIADD R6, R252, 0xffffffb6 ;  /* 0xffffffb6fc067836 */ /* 0x000fe20000000000 */
[----:B------:R-:W1:Y:S01]  /*d440*/  LDC R184, c[0x0][0x230] ;  /* 0x00008c00ffb87b82 */ /* 0x000e620000000800 */
[----:B------:R-:W-:-:S03]  /*d450*/  VIADD R0, R0, 0xffffffb5 ;  /* 0xffffffb500007836 */ /* 0x000fc60000000000 */
[----:B------:R-:W-:Y:S02]  /*d460*/  ISETP.GE.U32.AND P1, PT, R6, 0x7fffff97, PT ;  /* 0x7fffff970600780c */ /* 0x000fe40003f26070 */
[----:B------:R-:W-:Y:S02]  /*d470*/  ISETP.GE.U32.AND P4, PT, R0, 0x7fffff96, PT ;  /* 0x7fffff960000780c */ /* 0x000fe40003f86070 */
[----:B------:R-:W1:Y:S01]  /*d480*/  LDC R4, c[0x0][0x230] ;  /* 0x00008c00ff047b82 */ /* 0x000e620000000800 */
[----:B------:R-:W-:-:S07]  /*d490*/  IMAD.WIDE R204, R12, 0x4, R204 ;  /* 0x000000040ccc7825 */ /* 0x000fce00078e02cc */
[----:B------:R-:W1:Y:S01]  /*d4a0*/  LDC R252, c[0x0][0x230] ;  /* 0x00008c00fffc7b82 */ /* 0x000e620000000800 */
[C---:B------:R-:W-:Y:S01]  /*d4b0*/  IMAD.WIDE R196, R12.reuse, 0x4, R196 ;  /* 0x000000040cc47825 */ /* 0x040fe200078e02c4 */
[----:B------:R3:W-:Y:S04]  /*d4c0*/  STL.64 [R1+0x220], R204 ;  /* 0x000220cc01007387 */ /* 0x0007e80000100a00 */
[----:B------:R-:W-:Y:S01]  /*d4d0*/  LDGSTS.E [R244+0x68008], desc[UR10][R204.64], !P6 ;  /* 0x68008000ccf47fae */ /* 0x000fe2000f12184a */
[----:B------:R-:W-:-:S03]  /*d4e0*/  IMAD.WIDE R250, R12, 0x4, R250 ;  /* 0x000000040cfa7825 */ /* 0x000fc600078e02fa */
[----:B------:R1:W-:Y:S01]  /*d4f0*/  STL.64 [R1+0x218], R196 ;  /* 0x000218c401007387 */ /* 0x0003e20000100a00 */
[----:B------:R-:W4:Y:S03]  /*d500*/  LDC R0, c[0x0][0x230] ;  /* 0x00008c00ff007b82 */ /* 0x000f260000000800 */
[----:B---3--:R-:W3:Y:S04]  /*d510*/  LDL.LU.64 R204, [R1+0x1e8] ;  /* 0x0001e80001cc7983 */ /* 0x008ee80000300a00 */
[----:B------:R-:W-:Y:S04]  /*d520*/  LDGSTS.E [R244+0x6800c], desc[UR10][R196.64], !P5 ;  /* 0x6800c000c4f47fae */ /* 0x000fe8000e92184a */
[----:B------:R-:W-:Y:S04]  /*d530*/  STL.64 [R1+0x210], R250 ;  /* 0x000210fa01007387 */ /* 0x000fe80000100a00 */
[----:B------:R-:W-:Y:S01]  /*d540*/  LDGSTS.E [R245+0x68000], desc[UR10][R250.64], !P0 ;  /* 0x68000000faf57fae */ /* 0x000fe2000c12184a */
[----:B------:R-:W-:-:S03]  /*d550*/  IMAD.WIDE R188, R12, 0x4, R188 ;  /* 0x000000040cbc7825 */ /* 0x000fc600078e02bc */
[----:B-1----:R-:W3:Y:S04]  /*d560*/  LDL.LU.64 R196, [R1+0x1e0] ;  /* 0x0001e00001c47983 */ /* 0x002ee80000300a00 */
[----:B------:R1:W-:Y:S04]  /*d570*/  STL.64 [R1+0x208], R188 ;  /* 0x000208bc01007387 */ /* 0x0003e80000100a00 */
[----:B------:R-:W-:Y:S04]  /*d580*/  LDGSTS.E [R245+0x68004], desc[UR10][R188.64], !P1 ;  /* 0x68004000bcf57fae */ /* 0x000fe8000c92184a */
[----:B-1----:R-:W3:Y:S01]  /*d590*/  LDL.LU.64 R188, [R1+0x1d8] ;  /* 0x0001d80001bc7983 */ /* 0x002ee20000300a00 */
[----:B--2---:R-:W-:-:S03]  /*d5a0*/  IMAD.WIDE R248, R12, 0x4, R248 ;  /* 0x000000040cf87825 */ /* 0x004fc600078e02f8 */
[----:B------:R-:W2:Y:S01]  /*d5b0*/  LDL.LU.64 R250, [R1+0x1d0] ;  /* 0x0001d00001fa7983 */ /* 0x000ea20000300a00 */
[----:B----4-:R-:W-:-:S03]  /*d5c0*/  IMAD.WIDE R200, R12, 0x4, R200 ;  /* 0x000000040cc87825 */ /* 0x010fc600078e02c8 */
[----:B------:R1:W-:Y:S01]  /*d5d0*/  STL.64 [R1+0x200], R248 ;  /* 0x000200f801007387 */ /* 0x0003e20000100a00 */
[----:B------:R-:W-:-:S03]  /*d5e0*/  IMAD.WIDE R14, R12, 0x4, R14 ;  /* 0x000000040c0e7825 */ /* 0x000fc600078e020e */
[----:B------:R-:W-:Y:S04]  /*d5f0*/  STL.64 [R1+0x1f8], R200 ;  /* 0x0001f8c801007387 */ /* 0x000fe80000100a00 */
[----:B------:R4:W-:Y:S04]  /*d600*/  STL.64 [R1+0x1f0], R14 ;  /* 0x0001f00e01007387 */ /* 0x0009e80000100a00 */
[----:B------:R-:W-:Y:S04]  /*d610*/  LDGSTS.E [R245+0x68008], desc[UR10][R248.64], !P4 ;  /* 0x68008000f8f57fae */ /* 0x000fe8000e12184a */
[----:B------:R4:W-:Y:S04]  /*d620*/  STL.64 [R1+0x1900], R244 ;  /* 0x001900f401007387 */ /* 0x0009e80000100a00 */
[----:B-1----:R-:W2:Y:S01]  /*d630*/  LDL.LU.64 R248, [R1+0x1c8] ;  /* 0x0001c80001f87983 */ /* 0x002ea20000300a00 */
[----:B------:R-:W-:-:S02]  /*d640*/  VIADD R6, R193, 0xffffffb4 ;  /* 0xffffffb4c1067836 */ /* 0x000fc40000000000 */
[----:B------:R-:W1:Y:S01]  /*d650*/  LDC R193, c[0x0][0x230] ;  /* 0x00008c00ffc17b82 */ /* 0x000e620000000800 */
[----:B------:R-:W-:Y:S02]  /*d660*/  VIADD R185, R185, 0xffffffb3 ;  /* 0xffffffb3b9b97836 */ /* 0x000fe40000000000 */
[----:B------:R-:W-:Y:S01]  /*d670*/  ISETP.GE.U32.AND P2, PT, R6, 0x7fffff95, PT ;  /* 0x7fffff950600780c */ /* 0x000fe20003f46070 */
[----:B------:R-:W-:Y:S02]  /*d680*/  VIADD R6, R192, 0xffffffb2 ;  /* 0xffffffb2c0067836 */ /* 0x000fe40000000000 */
[----:B------:R-:W-:Y:S02]  /*d690*/  ISETP.GE.U32.AND P6, PT, R185, 0x7fffff94, PT ;  /* 0x7fffff94b900780c */ /* 0x000fe40003fc6070 */
[----:B------:R-:W4:Y:S01]  /*d6a0*/  LDC R192, c[0x0][0x230] ;  /* 0x00008c00ffc07b82 */ /* 0x000f220000000800 */
[----:B------:R-:W-:Y:S01]  /*d6b0*/  ISETP.GE.U32.AND P5, PT, R6, 0x7fffff93, PT ;  /* 0x7fffff930600780c */ /* 0x000fe20003fa6070 */
[----:B------:R-:W-:-:S06]  /*d6c0*/  VIADD R6, R184, 0xffffffb0 ;  /* 0xffffffb0b8067836 */ /* 0x000fcc0000000000 */
[----:B------:R-:W4:Y:S01]  /*d6d0*/  LDC R185, c[0x0][0x230] ;  /* 0x00008c00ffb97b82 */ /* 0x000f220000000800 */
[----:B------:R-:W-:Y:S01]  /*d6e0*/  VIADD R4, R4, 0xffffffb1 ;  /* 0xffffffb104047836 */ /* 0x000fe20000000000 */
[----:B------:R-:W-:Y:S01]  /*d6f0*/  ISETP.GE.U32.AND P1, PT, R6, 0x7fffff91, PT ;  /* 0x7fffff910600780c */ /* 0x000fe20003f26070 */
[----:B------:R-:W-:Y:S01]  /*d700*/  VIADD R0, R0, 0xffffffae ;  /* 0xffffffae00007836 */ /* 0x000fe20000000000 */
[----:B------:R4:W-:Y:S04]  /*d710*/  LDGSTS.E [R245+0x6800c], desc[UR10][R200.64], !P2 ;  /* 0x6800c000c8f57fae */ /* 0x0009e8000d12184a */
[----:B------:R-:W3:Y:S01]  /*d720*/  LDC R184, c[0x0][0x230] ;  /* 0x00008c00ffb87b82 */ /* 0x000ee20000000800 */
[----:B------:R-:W-:Y:S01]  /*d730*/  VIADD R6, R252, 0xffffffaf ;  /* 0xffffffaffc067836 */ /* 0x000fe20000000000 */
[----:B------:R-:W-:Y:S01]  /*d740*/  ISETP.GE.U32.AND P0, PT, R4, 0x7fffff92, PT ;  /* 0x7fffff920400780c */ /* 0x000fe20003f06070 */
[----:B------:R2:W-:Y:S03]  /*d750*/  LDGSTS.E [R246+0x68000], desc[UR10][R14.64], !P6 ;  /* 0x680000000ef67fae */ /* 0x0005e6000f12184a */
[----:B------:R-:W-:Y:S01]  /*d760*/  ISETP.GE.U32.AND P4, PT, R6, 0x7fffff90, PT ;  /* 0x7fffff900600780c */ /* 0x000fe20003f86070 */
[----:B-1----:R-:W-:Y:S01]  /*d770*/  VIADD R6, R193, 0xffffffad ;  /* 0xffffffadc1067836 */ /* 0x002fe20000000000 */
[----:B------:R-:W-:Y:S01]  /*d780*/  ISETP.GE.U32.AND P2, PT, R0, 0x7fffff8f, PT ;  /* 0x7fffff8f0000780c */ /* 0x000fe20003f46070 */
[----:B------:R-:W1:Y:S03]  /*d790*/  LDC R4, c[0x0][0x230] ;  /* 0x00008c00ff047b82 */ /* 0x000e660000000800 */
[----:B------:R-:W-:Y:S01]  /*d7a0*/  ISETP.GE.U32.AND P6, PT, R6, 0x7fffff8e, PT ;  /* 0x7fffff8e0600780c */ /* 0x000fe20003fc6070 */
[----:B----4-:R-:W-:Y:S01]  /*d7b0*/  VIADD R6, R192, 0xffffffab ;  /* 0xffffffabc0067836 */ /* 0x010fe20000000000 */
[----:B------:R-:W4:Y:S01]  /*d7c0*/  LDL.LU.64 R14, [R1+0x1c0] ;  /* 0x0001c000010e7983 */ /* 0x000f220000300a00 */
[----:B------:R-:W-:-:S02]  /*d7d0*/  VIADD R185, R185, 0xffffffac ;  /* 0xffffffacb9b97836 */ /* 0x000fc40000000000 */
[----:B------:R-:W1:Y:S01]  /*d7e0*/  LDC R201, c[0x0][0x230] ;  /* 0x00008c00ffc97b82 */ /* 0x000e620000000800 */
[----:B------:R-:W4:Y:S07]  /*d7f0*/  LDL.LU.64 R244, [R1+0x1b8] ;  /* 0x0001b80001f47983 */ /* 0x000f2e0000300a00 */
[----:B------:R-:W4:Y:S08]  /*d800*/  LDC R193, c[0x0][0x230] ;  /* 0x00008c00ffc17b82 */ /* 0x000f300000000800 */
[----:B------:R-:W1:Y:S01]  /*d810*/  LDC R192, c[0x0][0x230] ;  /* 0x00008c00ffc07b82 */ /* 0x000e620000000800 */
[----:B---3--:R-:W-:-:S07]  /*d820*/  IMAD.WIDE R204, R12, 0x4, R204 ;  /* 0x000000040ccc7825 */ /* 0x008fce00078e02cc */
[----:B------:R-:W3:Y:S01]  /*d830*/  LDC R200, c[0x0][0x230] ;  /* 0x00008c00ffc87b82 */ /* 0x000ee20000000800 */
[----:B------:R1:W-:Y:S04]  /*d840*/  STL.64 [R1+0x1e8], R204 ;  /* 0x0001e8cc01007387 */ /* 0x0003e80000100a00 */
[----:B------:R-:W-:Y:S01]  /*d850*/  LDGSTS.E [R246+0x68004], desc[UR10][R204.64], !P5 ;  /* 0x68004000ccf67fae */ /* 0x000fe2000e92184a */
[----:B------:R-:W-:Y:S02]  /*d860*/  ISETP.GE.U32.AND P5, PT, R185, 0x7fffff8d, PT ;  /* 0x7fffff8db900780c */ /* 0x000fe40003fa6070 */
[----:B------:R-:W3:Y:S01]  /*d870*/  LDC R0, c[0x0][0x230] ;  /* 0x00008c00ff007b82 */ /* 0x000ee20000000800 */
[----:B------:R-:W-:-:S07]  /*d880*/  IMAD.WIDE R196, R12, 0x4, R196 ;  /* 0x000000040cc47825 */ /* 0x000fce00078e02c4 */
[----:B------:R-:W3:Y:S01]  /*d890*/  LDC R252, c[0x0][0x230] ;  /* 0x00008c00fffc7b82 */ /* 0x000ee20000000800 */
[----:B-1----:R-:W3:Y:S04]  /*d8a0*/  LDL.LU.64 R204, [R1+0x19a0] ;  /* 0x0019a00001cc7983 */ /* 0x002ee80000300a00 */
[----:B------:R1:W-:Y:S04]  /*d8b0*/  STL.64 [R1+0x1e0], R196 ;  /* 0x0001e0c401007387 */ /* 0x0003e80000100a00 */
[----:B------:R-:W-:Y:S01]  /*d8c0*/  LDGSTS.E [R246+0x68008], desc[UR10][R196.64], !P0 ;  /* 0x68008000c4f67fae */ /* 0x000fe2000c12184a */
[----:B------:R-:W-:Y:S01]  /*d8d0*/  ISETP.GE.U32.AND P0, PT, R6, 0x7fffff8c, PT ;  /* 0x7fffff8c0600780c */ /* 0x000fe20003f06070 */
[----:B------:R-:W-:-:S02]  /*d8e0*/  VIADD R6, R184, 0xffffffa9 ;  /* 0xffffffa9b8067836 */ /* 0x000fc40000000000 */
[----:B------:R-:W-:-:S04]  /*d8f0*/  IMAD.WIDE R188, R12, 0x4, R188 ;  /* 0x000000040cbc7825 */ /* 0x000fc800078e02bc */
[C---:B--2---:R-:W-:Y:S01]  /*d900*/  IMAD.WIDE R250, R12.reuse, 0x4, R250 ;  /* 0x000000040cfa7825 */ /* 0x044fe200078e02fa */
[----:B-1----:R-:W2:Y:S04]  /*d910*/  LDL.LU.64 R196, [R1+0x1b0] ;  /* 0x0001b00001c47983 */ /* 0x002ea80000300a00 */
[----:B------:R1:W-:Y:S04]  /*d920*/  STL.64 [R1+0x1d8], R188 ;  /* 0x0001d8bc01007387 */ /* 0x0003e80000100a00 */
[----:B------:R-:W3:Y:S04]  /*d930*/  LDL.LU.64 R184, [R1+0x1a8] ;  /* 0x0001a80001b87983 */ /* 0x000ee80000300a00 */
[----:B------:R1:W-:Y:S04]  /*d940*/  STL.64 [R1+0x1d0], R250 ;  /* 0x0001d0fa01007387 */ /* 0x0003e80000100a00 */
[----:B------:R-:W-:Y:S04]  /*d950*/  LDGSTS.E [R246+0x6800c], desc[UR10][R188.64], !P1 ;  /* 0x6800c000bcf67fae */ /* 0x000fe8000c92184a */
[----:B------:R-:W-:Y:S04]  /*d960*/  LDGSTS.E [R247+0x68000], desc[UR10][R250.64], !P4 ;  /* 0x68000000faf77fae */ /* 0x000fe8000e12184a */
[----:B-1----:R-:W3:Y:S04]  /*d970*/  LDL.LU.64 R188, [R1+0x1a0] ;  /* 0x0001a00001bc7983 */ /* 0x002ee80000300a00 */
[----:B------:R-:W3:Y:S01]  /*d980*/  LDL.LU.64 R250, [R1+0x198] ;  /* 0x0001980001fa7983 */ /* 0x000ee20000300a00 */
[----:B------:R-:W-:-:S05]  /*d990*/  IMAD.WIDE R248, R12, 0x4, R248 ;  /* 0x000000040cf87825 */ /* 0x000fca00078e02f8 */
[----:B------:R1:W-:Y:S04]  /*d9a0*/  STL.64 [R1+0x1c8], R248 ;  /* 0x0001c8f801007387 */ /* 0x0003e80000100a00 */
[----:B------:R-:W-:Y:S04]  /*d9b0*/  LDGSTS.E [R247+0x68004], desc[UR10][R248.64], !P2 ;  /* 0x68004000f8f77fae */ /* 0x000fe8000d12184a */
[----:B-1----:R-:W3:Y:S01]  /*d9c0*/  LDL.LU.64 R248, [R1+0x1998] ;  /* 0x0019980001f87983 */ /* 0x002ee20000300a00 */
[----:B------:R-:W-:Y:S01]  /*d9d0*/  VIADD R4, R4, 0xffffffaa ;  /* 0xffffffaa04047836 */ /* 0x000fe20000000000 */
[----:B------:R-:W-:-:S04]  /*d9e0*/  ISETP.GE.U32.AND P4, PT, R6, 0x7fffff8a, PT ;  /* 0x7fffff8a0600780c */ /* 0x000fc80003f86070 */
[----:B------:R-:W-:Y:S01]  /*d9f0*/  ISETP.GE.U32.AND P1, PT, R4, 0x7fffff8b, PT ;  /* 0x7fffff8b0400780c */ /* 0x000fe20003f26070 */
[----:B------:R-:W-:Y:S01]  /*da00*/  VIADD R6, R201, 0xffffffa8 ;  /* 0xffffffa8c9067836 */ /* 0x000fe20000000000 */
[----:B------:R-:W1:Y:S01]  /*da10*/  LDC R4, c[0x0][0x230] ;  /* 0x00008c00ff047b82 */ /* 0x000e620000000800 */
[----:B------:R-:W-:Y:S02]  /*da20*/  VIADD R201, R192, 0xffffffa5 ;  /* 0xffffffa5c0c97836 */ /* 0x000fe40000000000 */
[----:B----4-:R-:W-:-:S04]  /*da30*/  IMAD.WIDE R14, R12, 0x4, R14 ;  /* 0x000000040c0e7825 */ /* 0x010fc800078e020e */
[----:B------:R-:W-:Y:S01]  /*da40*/  IMAD.WIDE R244, R12, 0x4, R244 ;  /* 0x000000040cf47825 */ /* 0x000fe200078e02f4 */
[----:B------:R4:W-:Y:S04]  /*da50*/  STL.64 [R1+0xf0], R14 ;  /* 0x0000f00e01007387 */ /* 0x0009e80000100a00 */
[----:B------:R-:W-:Y:S04]  /*da60*/  LDGSTS.E [R247+0x68008], desc[UR10][R14.64], !P6 ;  /* 0x680080000ef77fae */ /* 0x000fe8000f12184a */
[----:B------:R-:W-:Y:S04]  /*da70*/  STL.64 [R1+0xe8], R244 ;  /* 0x0000e8f401007387 */ /* 0x000fe80000100a00 */
[----:B------:R1:W-:Y:S01]  /*da80*/  LDGSTS.E [R247+0x6800c], desc[UR10][R244.64], !P5 ;  /* 0x6800c000f4f77fae */ /* 0x0003e2000e92184a */
[----:B------:R-:W-:-:S03]  /*da90*/  ISETP.GE.U32.AND P2, PT, R6, 0x7fffff89, PT ;  /* 0x7fffff890600780c */ /* 0x000fc60003f46070 */
[----:B----4-:R-:W4:Y:S01]  /*daa0*/  LDL.LU.64 R14, [R1+0x190] ;  /* 0x00019000010e7983 */ /* 0x010f220000300a00 */
[----:B------:R-:W-:-:S03]  /*dab0*/  VIADD R6, R193, 0xffffffa6 ;  /* 0xffffffa6c1067836 */ /* 0x000fc60000000000 */
[----:B------:R1:W-:Y:S02]  /*dac0*/  STL.64 [R1+0x1908], R246 ;  /* 0x001908f601007387 */ /* 0x0003e40000100a00 */
[----:B-1----:R-:W1:Y:S01]  /*dad0*/  LDC R247, c[0x0][0x230] ;  /* 0x00008c00fff77b82 */ /* 0x002e620000000800 */
[C---:B--2---:R-:W-:Y:S02]  /*dae0*/  IMAD.WIDE R244, R12.reuse, 0x4, R196 ;  /* 0x000000040cf47825 */ /* 0x044fe400078e02c4 */
[----:B------:R-:W2:Y:S04]  /*daf0*/  LDL.LU.64 R196, [R1+0x188] ;  /* 0x0001880001c47983 */ /* 0x000ea80000300a00 */
[----:B------:R1:W-:Y:S01]  /*db00*/  STL.64 [R1+0xe0], R244 ;  /* 0x0000e0f401007387 */ /* 0x0003e20000100a00 */
[----:B---3--:R-:W-:-:S03]  /*db10*/  IMAD.WIDE R184, R12, 0x4, R184 ;  /* 0x000000040cb87825 */ /* 0x008fc600078e02b8 */
[----:B------:R-:W3:Y:S04]  /*db20*/  LDL.LU.64 R192, [R1+0x180] ;  /* 0x0001800001c07983 */ /* 0x000ee80000300a00 */
[----:B------:R1:W-:Y:S01]  /*db30*/  STL.64 [R1+0xd8], R184 ;  /* 0x0000d8b801007387 */ /* 0x0003e20000100a00 */
[----:B------:R-:W-:-:S05]  /*db40*/  IMAD.WIDE R188, R12, 0x4, R188 ;  /* 0x000000040cbc7825 */ /* 0x000fca00078e02bc */
[----:B------:R1:W-:Y:S04]  /*db50*/  STL.64 [R1+0xd0], R188 ;  /* 0x0000d0bc01007387 */ /* 0x0003e80000100a00 */
[----:B------:R1:W-:Y:S04]  /*db60*/  LDGSTS.E [R248+0x68000], desc[UR10][R244.64], !P0 ;  /* 0x68000000f4f87fae */ /* 0x0003e8000c12184a */
[----:B------:R1:W-:Y:S01]  /*db70*/  LDGSTS.E [R248+0x68004], desc[UR10][R184.64], !P1 ;  /* 0x68004000b8f87fae */ /* 0x0003e2000c92184a */
[----:B------:R-:W-:Y:S01]  /*db80*/  ISETP.GE.U32.AND P5, PT, R6, 0x7fffff87, PT ;  /* 0x7fffff870600780c */ /* 0x000fe20003fa6070 */
[----:B------:R-:W-:-:S02]  /*db90*/  VIADD R0, R0, 0xffffffa7 ;  /* 0xffffffa700007836 */ /* 0x000fc40000000000 */
[----:B------:R-:W-:Y:S01]  /*dba0*/  VIADD R252, R252, 0xffffffa1 ;  /* 0xffffffa1fcfc7836 */ /* 0x000fe20000000000 */
[----:B------:R3:W-:Y:S01]  /*dbb0*/  LDGSTS.E [R248+0x68008], desc[UR10][R188.64], !P4 ;  /* 0x68008000bcf87fae */ /* 0x0007e2000e12184a */
[----:B------:R-:W-:Y:S01]  /*dbc0*/  UISETP.GT.AND UP0, UPT, UR4, 0x7f, UPT ;  /* 0x0000007f0400788c */ /* 0x000fe2000bf04270 */
[----:B-1----:R-:W1:Y:S01]  /*dbd0*/  LDC R245, c[0x0][0x230] ;  /* 0x00008c00fff57b82 */ /* 0x002e620000000800 */
[----:B------:R-:W-:Y:S02]  /*dbe0*/  IMAD.WIDE R184, R12, 0x4, R250 ;  /* 0x000000040cb87825 */ /* 0x000fe400078e02fa */
[----:B------:R-:W3:Y:S02]  /*dbf0*/  LDL.LU.64 R250, [R1+0x178] ;  /* 0x0001780001fa7983 */ /* 0x000ee40000300a00 */
[----:B------:R-:W-:-:S03]  /*dc00*/  VIADD R6, R247, 0xffffffa4 ;  /* 0xffffffa4f7067836 */ /* 0x000fc60000000000 */
[----:B------:R-:W1:Y:S01]  /*dc10*/  LDC R244, c[0x0][0x230] ;  /* 0x00008c00fff47b82 */ /* 0x000e620000000800 */
[----:B------:R1:W-:Y:S01]  /*dc20*/  LDGSTS.E [R248+0x6800c], desc[UR10][R184.64], !P2 ;  /* 0x6800c000b8f87fae */ /* 0x0003e2000d12184a */
[----:B------:R-:W-:Y:S01]  /*dc30*/  ISETP.GE.U32.AND P1, PT, R6, 0x7fffff85, PT ;  /* 0x7fffff850600780c */ /* 0x000fe20003f26070 */
[----:B------:R-:W-:Y:S01]  /*dc40*/  VIADD R6, R200, 0xffffffa2 ;  /* 0xffffffa2c8067836 */ /* 0x000fe20000000000 */
[----:B------:R-:W-:Y:S01]  /*dc50*/  ISETP.GE.U32.AND P6, PT, R0, 0x7fffff88, PT ;  /* 0x7fffff880000780c */ /* 0x000fe20003fc6070 */
[----:B------:R-:W3:Y:S03]  /*dc60*/  LDL.LU.64 R246, [R1+0x170] ;  /* 0x0001700001f67983 */ /* 0x000ee60000300a00 */
[----:B------:R-:W1:Y:S01]  /*dc70*/  LDC R0, c[0x0][0x230] ;  /* 0x00008c00ff007b82 */ /* 0x000e620000000800 */
[----:B------:R-:W-:Y:S02]  /*dc80*/  ISETP.GE.U32.AND P2, PT, R6, 0x7fffff83, PT ;  /* 0x7fffff830600780c */ /* 0x000fe40003f46070 */
[----:B------:R-:W1:Y:S01]  /*dc90*/  S2R R6, SR_TID.X ;  /* 0x0000000000067919 */ /* 0x000e620000002100 */
[----:B------:R-:W-:Y:S01]  /*dca0*/  ISETP.GE.U32.AND P0, PT, R201, 0x7fffff86, PT ;  /* 0x7fffff86c900780c */ /* 0x000fe20003f06070 */
[----:B------:R4:W-:Y:S04]  /*dcb0*/  STL.64 [R1+0xc8], R184 ;  /* 0x0000c8b801007387 */ /* 0x0009e80000100a00 */
[----:B------:R-:W3:Y:S01]  /*dcc0*/  LDL.LU.64 R188, [R1+0x168] ;  /* 0x0001680001bc7983 */ /* 0x000ee20000300a00 */
[----:B----4-:R-:W-:-:S05]  /*dcd0*/  IMAD.WIDE R200, R12, 0x4, R14 ;  /* 0x000000040cc87825 */ /* 0x010fca00078e020e */
[----:B------:R-:W-:Y:S04]  /*dce0*/  LDGSTS.E [R249+0x68000], desc[UR10][R200.64], !P6 ;  /* 0x68000000c8f97fae */ /* 0x000fe8000f12184a */
[----:B------:R-:W4:Y:S01]  /*dcf0*/  LDL.LU.64 R184, [R1+0x160] ;  /* 0x0001600001b87983 */ /* 0x000f220000300a00 */
[----:B-1----:R-:W-:-:S03]  /*dd00*/  VIADD R0, R0, 0xffffffa0 ;  /* 0xffffffa000007836 */ /* 0x002fc60000000000 */
[----:B------:R1:W-:Y:S04]  /*dd10*/  STL.64 [R1+0xc0], R200 ;  /* 0x0000c0c801007387 */ /* 0x0003e80000100a00 */
[----:B------:R-:W4:Y:S01]  /*dd20*/  LDL.LU.64 R14, [R1+0x158] ;  /* 0x00015800010e7983 */ /* 0x000f220000300a00 */
[----:B------:R-:W-:-:S03]  /*dd30*/  LOP3.LUT R6, R6, 0x1f, RZ, 0xc0, !PT ;  /* 0x0000001f06067812 */ /* 0x000fc600078ec0ff */
[----:B-1----:R-:W4:Y:S01]  /*dd40*/  LDL.LU.64 R200, [R1+0x1990] ;  /* 0x0019900001c87983 */ /* 0x002f220000300a00 */
[----:B------:R-:W-:-:S04]  /*dd50*/  ISETP.GE.AND P6, PT, R6, R0, PT ;  /* 0x000000000600720c */ /* 0x000fc80003fc6270 */
[----:B------:R-:W-:Y:S02]  /*dd60*/  SEL R6, RZ, 0x4, P6 ;  /* 0x00000004ff067807 */ /* 0x000fe40003000000 */
[----:B------:R-:W-:Y:S01]  /*dd70*/  ISETP.GE.U32.AND P6, PT, R0, 0x7fffff81, PT ;  /* 0x7fffff810000780c */ /* 0x000fe20003fc6070 */
[----:B--2---:R-:W-:-:S05]  /*dd80*/  IMAD.WIDE R196, R12, 0x4, R196 ;  /* 0x000000040cc47825 */ /* 0x004fca00078e02c4 */
[----:B------:R1:W-:Y:S01]  /*dd90*/  STL.64 [R1+0xb8], R196 ;  /* 0x0000b8c401007387 */ /* 0x0003e20000100a00 */
[----:B---3--:R-:W-:-:S03]  /*dda0*/  IMAD.WIDE R192, R12, 0x4, R192 ;  /* 0x000000040cc07825 */ /* 0x008fc600078e02c0 */
[----:B------:R-:W-:Y:S04]  /*ddb0*/  LDGSTS.E [R249+0x68004], desc[UR10][R196.64], !P5 ;  /* 0x68004000c4f97fae */ /* 0x000fe8000e92184a */
[----:B------:R-:W-:Y:S01]  /*ddc0*/  LDGSTS.E [R249+0x68008], desc[UR10][R192.64], !P0 ;  /* 0x68008000c0f97fae */ /* 0x000fe2000c12184a */
[----:B------:R-:W-:-:S03]  /*ddd0*/  ISETP.GE.U32.AND P0, PT, R252, 0x7fffff82, PT ;  /* 0x7fffff82fc00780c */ /* 0x000fc60003f06070 */
[----:B-1----:R-:W2:Y:S04]  /*dde0*/  LDL.LU.64 R196, [R1+0x1988] ;  /* 0x0019880001c47983 */ /* 0x002ea80000300a00 */
[----:B------:R1:W-:Y:S04]  /*ddf0*/  STL.64 [R1+0xb0], R192 ;  /* 0x0000b0c001007387 */ /* 0x0003e80000100a00 */
[----:B-1----:R-:W3:Y:S04]  /*de00*/  LDL.LU.64 R192, [R1+0x1980] ;  /* 0x0019800001c07983 */ /* 0x002ee80000300a00 */
[----:B------:R-:W5:Y:S04]  /*de10*/  LDL.LU R252, [R1+0x197c] ;  /* 0x00197c0001fc7983 */ /* 0x000f680000300800 */
[----:B------:R-:W5:Y:S01]  /*de20*/  LDL.LU R0, [R1+0x1978] ;  /* 0x0019780001007983 */ /* 0x000f620000300800 */
[----:B------:R-:W-:-:S05]  /*de30*/  IMAD.WIDE R250, R12, 0x4, R250 ;  /* 0x000000040cfa7825 */ /* 0x000fca00078e02fa */
[----:B------:R1:W-:Y:S04]  /*de40*/  STL.64 [R1+0xa8], R250 ;  /* 0x0000a8fa01007387 */ /* 0x0003e80000100a00 */
[----:B------:R-:W-:Y:S04]  /*de50*/  LDGSTS.E [R249+0x6800c], desc[UR10][R250.64], !P1 ;  /* 0x6800c000faf97fae */ /* 0x000fe8000c92184a */
[----:B-1----:R-:W2:Y:S01]  /*de60*/  LDL.LU.64 R250, [R1+0x1970] ;  /* 0x0019700001fa7983 */ /* 0x002ea20000300a00 */
[----:B------:R-:W-:-:S04]  /*de70*/  PLOP3.LUT P5, PT, PT, PT, UP0, 0x80, 0x0 ;  /* 0x000000000000781c */ /* 0x000fc80003faf008 */
[----:B------:R-:W-:-:S04]  /*de80*/  SEL R6, R6, RZ, P5 ;  /* 0x000000ff06067207 */ /* 0x000fc80002800000 */
[----:B------:R-:W-:Y:S02]  /*de90*/  ISETP.NE.U32.AND P5, PT, R6, RZ, PT ;  /* 0x000000ff0600720c */ /* 0x000fe40003fa5070 */
[----:B------:R-:W1:Y:S01]  /*dea0*/  LDC R6, c[0x0][0x230] ;  /* 0x00008c00ff067b82 */ /* 0x000e620000000800 */
[----:B------:R-:W-:-:S05]  /*deb0*/  VIADD R4, R4, 0xffffffa3 ;  /* 0xffffffa304047836 */ /* 0x000fca0000000000 */
[----:B------:R-:W-:Y:S02]  /*dec0*/  ISETP.GE.U32.AND P4, PT, R4, 0x7fffff84, PT ;  /* 0x7fffff840400780c */ /* 0x000fe40003f86070 */
[----:B------:R-:W1:Y:S01]  /*ded0*/  LDC R4, c[0x0][0x230] ;  /* 0x00008c00ff047b82 */ /* 0x000e620000000800 */
[----:B------:R-:W-:-:S04]  /*dee0*/  IMAD.WIDE R246, R12, 0x4, R246 ;  /* 0x000000040cf67825 */ /* 0x000fc800078e02f6 */
[C---:B------:R-:W-:Y:S01]  /*def0*/  IMAD.WIDE R188, R12.reuse, 0x4, R188 ;  /* 0x000000040cbc7825 */ /* 0x040fe200078e02bc */
[----:B------:R-:W-:Y:S03]  /*df00*/  STL.64 [R1+0xa0], R246 ;  /* 0x0000a0f601007387 */ /* 0x000fe60000100a00 */
[----:B------:R-:W-:Y:S01]  /*df10*/  VIADD R245, R245, 0xffffff9f ;  /* 0xffffff9ff5f57836 */ /* 0x000fe20000000000 */
[----:B------:R1:W-:Y:S01]  /*df20*/  STL.64 [R1+0x1910], R248 ;  /* 0x001910f801007387 */ /* 0x0003e20000100a00 */
[----:B----4-:R-:W-:-:S04]  /*df30*/  IMAD.WIDE R184, R12, 0x4, R184 ;  /* 0x000000040cb87825 */ /* 0x010fc800078e02b8 */
[----:B-1----:R-:W-:Y:S01]  /*df40*/  VIADD R6, R6, 0xffffff9e ;  /* 0xffffff9e06067836 */ /* 0x002fe20000000000 */
[----:B------:R-:W-:Y:S01]  /*df50*/  STL.64 [R1+0x98], R188 ;  /* 0x000098bc01007387 */ /* 0x000fe20000100a00 */
[----:B------:R-:W-:Y:S01]  /*df60*/  IMAD.WIDE R14, R12, 0x4, R14 ;  /* 0x000000040c0e7825 */ /* 0x000fe200078e020e */
[----:B------:R-:W-:Y:S02]  /*df70*/  ISETP.GE.U32.AND P1, PT, R245, 0x7fffff80, PT ;  /* 0x7fffff80f500780c */ /* 0x000fe40003f26070 */
[----:B------:R-:W4:Y:S01]  /*df80*/  LDL.LU.64 R248, [R1+0x110] ;  /* 0x0001100001f87983 */ /* 0x000f220000300a00 */
[----:B------:R-:W-:-:S03]  /*df90*/  VIADD R4, R4, 0xffffff9c ;  /* 0xffffff9c04047836 */ /* 0x000fc60000000000 */
[----:B--2---:R-:W-:Y:S01]  /*dfa0*/  LDGSTS.E [R250+0x68000], desc[UR10][R246.64], !P4 ;  /* 0x68000000f6fa7fae */ /* 0x004fe2000e12184a */
[----:B------:R-:W-:Y:S01]  /*dfb0*/  ISETP.GE.U32.AND P4, PT, R6, 0x7fffff7f, PT ;  /* 0x7fffff7f0600780c */ /* 0x000fe20003f86070 */
[----:B------:R-:W-:Y:S02]  /*dfc0*/  VIADD R6, R244, 0xffffff9d ;  /* 0xffffff9df4067836 */ /* 0x000fe40000000000 */
[----:B------:R-:W-:Y:S04]  /*dfd0*/  LDGSTS.E [R250+0x68004], desc[UR10][R188.64], !P2 ;  /* 0x68004000bcfa7fae */ /* 0x000fe8000d12184a */
[----:B------:R-:W-:Y:S04]  /*dfe0*/  LDGSTS.E [R250+0x68008], desc[UR10][R184.64], !P0 ;  /* 0x68008000b8fa7fae */ /* 0x000fe8000c12184a */
[----:B------:R-:W2:Y:S04]  /*dff0*/  LDL.LU.64 R246, [R1+0x100] ;  /* 0x0001000001f67983 */ /* 0x000ea80000300a00 */
[----:B------:R-:W-:Y:S04]  /*e000*/  STL.64 [R1+0x90], R184 ;  /* 0x000090b801007387 */ /* 0x000fe80000100a00 */
[----:B------:R-:W3:Y:S04]  /*e010*/  LDL.LU.64 R244, [R1+0xf8] ;  /* 0x0000f80001f47983 */ /* 0x000ee80000300a00 */
[----:B------:R1:W-:Y:S04]  /*e020*/  STL.64 [R1+0x1918], R12 ;  /* 0x0019180c01007387 */ /* 0x0003e80000100a00 */
[----:B------:R1:W-:Y:S04]  /*e030*/  STL.64 [R1+0x88], R14 ;  /* 0x0000880e01007387 */ /* 0x0003e80000100a00 */
[----:B------:R4:W-:Y:S04]  /*e040*/  LDGSTS.E [R250+0x6800c], desc[UR10][R14.64], !P6 ;  /* 0x6800c0000efa7fae */ /* 0x0009e8000f12184a */
[----:B-1----:R-:W2:Y:S04]  /*e050*/  LDL.LU.64 R12, [R1+0x120] ;  /* 0x00012000010c7983 */ /* 0x002ea80000300a00 */
[----:B------:R-:W3:Y:S04]  /*e060*/  LDL.LU.64 R188, [R1+0x1968] ;  /* 0x0019680001bc7983 */ /* 0x000ee80000300a00 */
[----:B------:R-:W3:Y:S01]  /*e070*/  LDL.LU.64 R184, [R1+0x1960] ;  /* 0x0019600001b87983 */ /* 0x000ee20000300a00 */
[----:B------:R-:W-:-:S02]  /*e080*/  ISETP.GE.U32.AND P0, PT, R4, 0x7fffff7d, PT ;  /* 0x7fffff7d0400780c */ /* 0x000fc40003f06070 */
[----:B------:R-:W1:Y:S01]  /*e090*/  LDC R4, c[0x0][0x230] ;  /* 0x00008c00ff047b82 */ /* 0x000e620000000800 */
[----:B------:R-:W3:Y:S04]  /*e0a0*/  LDL.LU.64 R14, [R1+0x1958] ;  /* 0x00195800010e7983 */ /* 0x000ee80000300a00 */
[----:B------:R4:W-:Y:S01]  /*e0b0*/  STL.64 [R1+0x18f8], R250 ;  /* 0x0018f8fa01007387 */ /* 0x0009e20000100a00 */
[----:B------:R-:W-:-:S03]  /*e0c0*/  IMAD.WIDE R226, R7, 0x4, R226 ;  /* 0x0000000407e27825 */ /* 0x000fc600078e02e2 */
[----:B------:R-:W0:Y:S01]  /*e0d0*/  LDGDEPBAR ;  /* 0x00000000000079af */ /* 0x000e220000000000 */
[----:B----4-:R-:W4:Y:S08]  /*e0e0*/  LDC R250, c[0x0][0x230] ;  /* 0x00008c00fffa7b82 */ /* 0x010f300000000800 */
[----:B------:R-:W4:Y:S02]  /*e0f0*/  LDC R251, c[0x0][0x230] ;  /* 0x00008c00fffb7b82 */ /* 0x000f240000000800 */
[----:B----4-:R4:W-:Y:S04]  /*e100*/  STL.64 [R1+0x1920], R250 ;  /* 0x001920fa01007387 */ /* 0x0109e80000100a00 */
[----:B----4-:R-:W4:Y:S04]  /*e110*/  LDL.LU.64 R250, [R1+0x130] ;  /* 0x0001300001fa7983 */ /* 0x010f280000300a00 */
[----:B-1----:R1:W-:Y:S04]  /*e120*/  STL.64 [R1+0x1928], R4 ;  /* 0x0019280401007387 */ /* 0x0023e80000100a00 */
[----:B-1----:R-:W2:Y:S01]  /*e130*/  LDL.LU.64 R4, [R1+0x140] ;  /* 0x0001400001047983 */ /* 0x002ea20000300a00 */
[----:B------:R-:W-:-:S03]  /*e140*/  IMAD.WIDE R230, R7, 0x4, R230 ;  /* 0x0000000407e67825 */ /* 0x000fc600078e02e6 */
[----:B------:R1:W-:Y:S01]  /*e150*/  STL.64 [R1+0x78], R226 ;  /* 0x000078e201007387 */ /* 0x0003e20000100a00 */
[----:B------:R-:W-:-:S04]  /*e160*/  IMAD.WIDE R234, R7, 0x4, R234 ;  /* 0x0000000407ea7825 */ /* 0x000fc800078e02ea */
[C---:B------:R-:W-:Y:S01]  /*e170*/  IMAD.WIDE R238, R7.reuse, 0x4, R238 ;  /* 0x0000000407ee7825 */ /* 0x040fe200078e02ee */
[----:B-1----:R-:W3:Y:S03]  /*e180*/  LDL.LU.64 R226, [R1+0x1950] ;  /* 0x0019500001e27983 */ /* 0x002ee60000300a00 */
[C---:B------:R-:W-:Y:S01]  /*e190*/  IMAD.WIDE R242, R7.reuse, 0x4, R242 ;  /* 0x0000000407f27825 */ /* 0x040fe200078e02f2 */
[----:B------:R1:W-:Y:S04]  /*e1a0*/  STL.64 [R1+0x68], R230 ;  /* 0x000068e601007387 */ /* 0x0003e80000100a00 */
[----:B-1----:R-:W3:Y:S04]  /*e1b0*/  LDL.LU.64 R230, [R1+0x1948] ;  /* 0x0019480001e67983 */ /* 0x002ee80000300a00 */
[----:B------:R1:W-:Y:S04]  /*e1c0*/  STL.64 [R1+0x58], R234 ;  /* 0x000058ea01007387 */ /* 0x0003e80000100a00 */
[----:B-1----:R-:W3:Y:S01]  /*e1d0*/  LDL.LU.64 R234, [R1+0x1940] ;  /* 0x0019400001ea7983 */ /* 0x002ee20000300a00 */
[----:B----4-:R-:W-:-:S04]  /*e1e0*/  IMAD.WIDE R250, R7, 0x4, R250 ;  /* 0x0000000407fa7825 */ /* 0x010fc800078e02fa */
[----:B--2---:R-:W-:-:S05]  /*e1f0*/  IMAD.WIDE R4, R7, 0x4, R4 ;  /* 0x0000000407047825 */ /* 0x004fca00078e0204 */
[----:B------:R-:W-:Y:S04]  /*e200*/  STL.64 [R1+0x70], R4 ;  /* 0x0000700401007387 */ /* 0x000fe80000100a00 */
[----:B------:R1:W-:Y:S04]  /*e210*/  STL.64 [R1+0x48], R238 ;  /* 0x000048ee01007387 */ /* 0x0003e80000100a00 */
[----:B-1----:R-:W2:Y:S04]  /*e220*/  LDL.LU.64 R238, [R1+0x1938] ;  /* 0x0019380001ee7983 */ /* 0x002ea80000300a00 */
[----:B------:R-:W-:Y:S04]  /*e230*/  STL.64 [R1+0x60], R250 ;  /* 0x000060fa01007387 */ /* 0x000fe80000100a00 */
[----:B------:R1:W-:Y:S04]  /*e240*/  STL.64 [R1+0x38], R242 ;  /* 0x000038f201007387 */ /* 0x0003e80000100a00 */
[----:B-1----:R-:W4:Y:S01]  /*e250*/  LDL.LU.64 R242, [R1+0x1930] ;  /* 0x0019300001f27983 */ /* 0x002f220000300a00 */
[----:B------:R-:W-:-:S04]  /*e260*/  IMAD.WIDE R12, R7, 0x4, R12 ;  /* 0x00000004070c7825 */ /* 0x000fc800078e020c */
[C---:B------:R-:W-:Y:S01]  /*e270*/  IMAD.WIDE R248, R7.reuse, 0x4, R248 ;  /* 0x0000000407f87825 */ /* 0x040fe200078e02f8 */
[----:B------:R-:W-:Y:S03]  /*e280*/  STL.64 [R1+0x50], R12 ;  /* 0x0000500c01007387 */ /* 0x000fe60000100a00 */
[C---:B---3--:R-:W-:Y:S01]  /*e290*/  IMAD.WIDE R244, R7.reuse, 0x4, R244 ;  /* 0x0000000407f47825 */ /* 0x048fe200078e02f4 */
[----:B------:R-:W-:Y:S03]  /*e2a0*/  STL.64 [R1+0x40], R248 ;  /* 0x000040f801007387 */ /* 0x000fe60000100a00 */
[C---:B------:R-:W-:Y:S01]  /*e2b0*/  IMAD.WIDE R246, R7.reuse, 0x4, R246 ;  /* 0x0000000407f67825 */ /* 0x040fe200078e02f6 */
[----:B------:R-:W-:Y:S03]  /*e2c0*/  STL.64 [R1+0x28], R244 ;  /* 0x000028f401007387 */ /* 0x000fe60000100a00 */
[C---:B------:R-:W-:Y:S01]  /*e2d0*/  IMAD.WIDE R240, R7.reuse, 0x4, R240 ;  /* 0x0000000407f07825 */ /* 0x040fe200078e02f0 */
[----:B------:R-:W-:Y:S03]  /*e2e0*/  STL.64 [R1+0x30], R246 ;  /* 0x000030f601007387 */ /* 0x000fe60000100a00 */
[C---:B------:R-:W-:Y:S01]  /*e2f0*/  IMAD.WIDE R236, R7.reuse, 0x4, R236 ;  /* 0x0000000407ec7825 */ /* 0x040fe200078e02ec */
[----:B------:R1:W-:Y:S03]  /*e300*/  STL.64 [R1+0x18], R240 ;  /* 0x000018f001007387 */ /* 0x0003e60000100a00 */
[----:B------:R-:W-:-:S04]  /*e310*/  IMAD.WIDE R14, R7, 0x4, R14 ;  /* 0x00000004070e7825 */ /* 0x000fc800078e020e */
[C---:B------:R-:W-:Y:S01]  /*e320*/  IMAD.WIDE R234, R7.reuse, 0x4, R234 ;  /* 0x0000000407ea7825 */ /* 0x040fe200078e02ea */
[----:B------:R-:W-:Y:S04]  /*e330*/  LDGSTS.E [R3+0x20000], desc[UR10][R14.64], P3 ;  /* 0x200000000e037fae */ /* 0x000fe8000992184a */
[----:B------:R-:W-:Y:S04]  /*e340*/  LDGSTS.E [R3+0x20400], desc[UR10][R4.64], P3 ;  /* 0x2040000004037fae */ /* 0x000fe8000992184a */
[----:B------:R-:W-:Y:S01]  /*e350*/  LDGSTS.E [R3+0x20800], desc[UR10][R250.64], P3 ;  /* 0x20800000fa037fae */ /* 0x000fe2000992184a */
[----:B-1----:R-:W-:-:S03]  /*e360*/  IMAD.WIDE R240, R7, 0x4, R232 ;  /* 0x0000000407f07825 */ /* 0x002fc600078e02e8 */
[----:B------:R-:W-:Y:S01]  /*e370*/  LDGSTS.E [R3+0x20c00], desc[UR10][R12.64], P3 ;  /* 0x20c000000c037fae */ /* 0x000fe2000992184a */
[----:B------:R-:W-:-:S03]  /*e380*/  IMAD.WIDE R232, R7, 0x4, R226 ;  /* 0x0000000407e87825 */ /* 0x000fc600078e02e2 */
[----:B------:R-:W-:Y:S04]  /*e390*/  LDGSTS.E [R3+0x21000], desc[UR10][R248.64], P3 ;  /* 0x21000000f8037fae */ /* 0x000fe8000992184a */
[----:B------:R-:W-:Y:S01]  /*e3a0*/  LDGSTS.E [R3+0x21400], desc[UR10][R246.64], P3 ;  /* 0x21400000f6037fae */ /* 0x000fe2000992184a */
[----:B------:R-:W-:-:S04]  /*e3b0*/  IMAD.WIDE R184, R7, 0x4, R184 ;  /* 0x0000000407b87825 */ /* 0x000fc800078e02b8 */
        /* <DEDUP_REMOVED lines=13> */
[----:B----4-:R-:W-:-:S04]  /*e490*/  IMAD.WIDE R244, R7, 0x4, R242 ;  /* 0x0000000407f47825 */ /* 0x010fc800078e02f2 */
[C---:B--2---:R-:W-:Y:S01]  /*e4a0*/  IMAD.WIDE R242, R7.reuse, 0x4, R238 ;  /* 0x0000000407f27825 */ /* 0x044fe200078e02ee */
[----:B------:R1:W-:Y:S04]  /*e4b0*/  STL.64 [R1+0x20], R244 ;  /* 0x000020f401007387 */ /* 0x0003e80000100a00 */
[----:B------:R-:W-:Y:S04]  /*e4c0*/  STL.64 [R1+0x8], R236 ;  /* 0x000008ec01007387 */ /* 0x000fe80000100a00 */
[----:B------:R-:W-:Y:S04]  /*e4d0*/  STL.64 [R1+0x10], R242 ;  /* 0x000010f201007387 */ /* 0x000fe80000100a00 */
[----:B------:R2:W-:Y:S04]  /*e4e0*/  STL.64 [R1], R234 ;  /* 0x000000ea01007387 */ /* 0x0005e80000100a00 */
[----:B------:R-:W-:Y:S04]  /*e4f0*/  STL.64 [R1+0x18e0], R14 ;  /* 0x0018e00e01007387 */ /* 0x000fe80000100a00 */
[----:B------:R-:W3:Y:S04]  /*e500*/  LDL.LU.64 R4, [R1+0x1928] ;  /* 0x0019280001047983 */ /* 0x000ee80000300a00 */
[----:B------:R-:W4:Y:S01]  /*e510*/  LDL.LU.64 R250, [R1+0x1920] ;  /* 0x0019200001fa7983 */ /* 0x000f220000300a00 */
[----:B------:R-:W-:-:S03]  /*e520*/  IMAD.WIDE R238, R7, 0x4, R230 ;  /* 0x0000000407ee7825 */ /* 0x000fc600078e02e6 */
[----:B------:R-:W3:Y:S04]  /*e530*/  LDL.LU.64 R12, [R1+0x1918] ;  /* 0x00191800010c7983 */ /* 0x000ee80000300a00 */
[----:B------:R-:W-:Y:S01]  /*e540*/  LDGSTS.E [R3+0x21800], desc[UR10][R244.64], P3 ;  /* 0x21800000f4037fae */ /* 0x000fe2000992184a */
[----:B------:R-:W-:-:S04]  /*e550*/  IMAD.WIDE R28, R7, 0x4, R28 ;  /* 0x00000004071c7825 */ /* 0x000fc800078e021c */
[C---:B------:R-:W-:Y:S01]  /*e560*/  IMAD.WIDE R32, R7.reuse, 0x4, R32 ;  /* 0x0000000407207825 */ /* 0x040fe200078e0220 */
[----:B------:R-:W4:Y:S03]  /*e570*/  LDL.LU.64 R248, [R1+0x1910] ;  /* 0x0019100001f87983 */ /* 0x000f260000300a00 */
[C---:B------:R-:W-:Y:S01]  /*e580*/  IMAD.WIDE R36, R7.reuse, 0x4, R36 ;  /* 0x0000000407247825 */ /* 0x040fe200078e0224 */
[----:B------:R-:W4:Y:S03]  /*e590*/  LDL.LU.64 R246, [R1+0x1908] ;  /* 0x0019080001f67983 */ /* 0x000f260000300a00 */
[C---:B------:R-:W-:Y:S01]  /*e5a0*/  IMAD.WIDE R40, R7.reuse, 0x4, R40 ;  /* 0x0000000407287825 */ /* 0x040fe200078e0228 */
[----:B-1----:R-:W4:Y:S03]  /*e5b0*/  LDL.LU.64 R244, [R1+0x1900] ;  /* 0x0019000001f47983 */ /* 0x002f260000300a00 */
[C---:B------:R-:W-:Y:S01]  /*e5c0*/  IMAD.WIDE R44, R7.reuse, 0x4, R44 ;  /* 0x00000004072c7825 */ /* 0x040fe200078e022c */
[----:B------:R-:W-:Y:S03]  /*e5d0*/  LDGSTS.E [R3+0x21c00], desc[UR10][R242.64], P3 ;  /* 0x21c00000f2037fae */ /* 0x000fe6000992184a */
[C---:B------:R-:W-:Y:S01]  /*e5e0*/  IMAD.WIDE R48, R7.reuse, 0x4, R48 ;  /* 0x0000000407307825 */ /* 0x040fe200078e0230 */
[----:B------:R-:W-:Y:S03]  /*e5f0*/  LDGSTS.E [R3+0x22000], desc[UR10][R234.64], P3 ;  /* 0x22000000ea037fae */ /* 0x000fe6000992184a */
[C---:B------:R-:W-:Y:S01]  /*e600*/  IMAD.WIDE R52, R7.reuse, 0x4, R52 ;  /* 0x0000000407347825 */ /* 0x040fe200078e0234 */
[----:B------:R-:W3:Y:S03]  /*e610*/  LDL.LU.64 R226, [R1+0x250] ;  /* 0x0002500001e27983 */ /* 0x000ee60000300a00 */
[C---:B------:R-:W-:Y:S01]  /*e620*/  IMAD.WIDE R56, R7.reuse, 0x4, R56 ;  /* 0x0000000407387825 */ /* 0x040fe200078e0238 */
[----:B------:R-:W-:Y:S03]  /*e630*/  LDGSTS.E [R3+0x22400], desc[UR10][R238.64], P3 ;  /* 0x22400000ee037fae */ /* 0x000fe6000992184a */
[C---:B------:R-:W-:Y:S01]  /*e640*/  IMAD.WIDE R60, R7.reuse, 0x4, R60 ;  /* 0x00000004073c7825 */ /* 0x040fe200078e023c */
[----:B--2---:R-:W2:Y:S03]  /*e650*/  LDL.LU.64 R234, [R1+0x248] ;  /* 0x0002480001ea7983 */ /* 0x004ea60000300a00 */
[C---:B------:R-:W-:Y:S01]  /*e660*/  IMAD.WIDE R64, R7.reuse, 0x4, R64 ;  /* 0x0000000407407825 */ /* 0x040fe200078e0240 */
[----:B------:R-:W4:Y:S03]  /*e670*/  LDL.LU.64 R230, [R1+0x240] ;  /* 0x0002400001e67983 */ /* 0x000f260000300a00 */
[C---:B------:R-:W-:Y:S01]  /*e680*/  IMAD.WIDE R68, R7.reuse, 0x4, R68 ;  /* 0x0000000407447825 */ /* 0x040fe200078e0244 */
[----:B------:R-:W4:Y:S03]  /*e690*/  LDL.LU.64 R242, [R1+0x230] ;  /* 0x0002300001f27983 */ /* 0x000f260000300a00 */
[C---:B------:R-:W-:Y:S01]  /*e6a0*/  IMAD.WIDE R72, R7.reuse, 0x4, R72 ;  /* 0x0000000407487825 */ /* 0x040fe200078e0248 */
[----:B------:R1:W-:Y:S03]  /*e6b0*/  STL.64 [R1+0x1860], R238 ;  /* 0x001860ee01007387 */ /* 0x0003e60000100a00 */
[C---:B------:R-:W-:Y:S01]  /*e6c0*/  IMAD.WIDE R76, R7.reuse, 0x4, R76 ;  /* 0x00000004074c7825 */ /* 0x040fe200078e024c */
[----:B------:R-:W-:Y:S03]  /*e6d0*/  LDGSTS.E [R3+0x22800], desc[UR10][R232.64], P3 ;  /* 0x22800000e8037fae */ /* 0x000fe6000992184a */
[C---:B------:R-:W-:Y:S01]  /*e6e0*/  IMAD.WIDE R80, R7.reuse, 0x4, R80 ;  /* 0x0000000407507825 */ /* 0x040fe200078e0250 */
[----:B------:R-:W-:Y:S03]  /*e6f0*/  LDGSTS.E [R3+0x22c00], desc[UR10][R184.64], P3 ;  /* 0x22c00000b8037fae */ /* 0x000fe6000992184a */
[C---:B------:R-:W-:Y:S01]  /*e700*/  IMAD.WIDE R84, R7.reuse, 0x4, R84 ;  /* 0x0000000407547825 */ /* 0x040fe200078e0254 */
[----:B-1----:R-:W4:Y:S03]  /*e710*/  LDL.LU.64 R238, [R1+0x228] ;  /* 0x0002280001ee7983 */ /* 0x002f260000300a00 */
[C---:B------:R-:W-:Y:S01]  /*e720*/  IMAD.WIDE R88, R7.reuse, 0x4, R88 ;  /* 0x0000000407587825 */ /* 0x040fe200078e0258 */
[----:B------:R1:W-:Y:S03]  /*e730*/  STL.64 [R1+0x1868], R232 ;  /* 0x001868e801007387 */ /* 0x0003e60000100a00 */
[C---:B------:R-:W-:Y:S01]  /*e740*/  IMAD.WIDE R92, R7.reuse, 0x4, R92 ;  /* 0x00000004075c7825 */ /* 0x040fe200078e025c */
[----:B------:R-:W-:Y:S03]  /*e750*/  LDGSTS.E [R3+0x23000], desc[UR10][R188.64], P3 ;  /* 0x23000000bc037fae */ /* 0x000fe6000992184a */
[C---:B------:R-:W-:Y:S01]  /*e760*/  IMAD.WIDE R96, R7.reuse, 0x4, R96 ;  /* 0x0000000407607825 */ /* 0x040fe200078e0260 */
[----:B------:R-:W-:Y:S03]  /*e770*/  LDGSTS.E [R3+0x23400], desc[UR10][R192.64], P3 ;  /* 0x23400000c0037fae */ /* 0x000fe6000992184a */
[C---:B------:R-:W-:Y:S01]  /*e780*/  IMAD.WIDE R100, R7.reuse, 0x4, R100 ;  /* 0x0000000407647825 */ /* 0x040fe200078e0264 */
[----:B-1----:R-:W3:Y:S03]  /*e790*/  LDL.LU.64 R232, [R1+0x8] ;  /* 0x0000080001e87983 */ /* 0x002ee60000300a00 */
[C---:B------:R-:W-:Y:S01]  /*e7a0*/  IMAD.WIDE R104, R7.reuse, 0x4, R104 ;  /* 0x0000000407687825 */ /* 0x040fe200078e0268 */
[----:B------:R-:W-:Y:S03]  /*e7b0*/  STL.64 [R1+0x1870], R184 ;  /* 0x001870b801007387 */ /* 0x000fe60000100a00 */
[C---:B------:R-:W-:Y:S01]  /*e7c0*/  IMAD.WIDE R108, R7.reuse, 0x4, R108 ;  /* 0x00000004076c7825 */ /* 0x040fe200078e026c */
[----:B------:R1:W-:Y:S03]  /*e7d0*/  STL.64 [R1+0x1878], R188 ;  /* 0x001878bc01007387 */ /* 0x0003e60000100a00 */
[C---:B------:R-:W-:Y:S01]  /*e7e0*/  IMAD.WIDE R112, R7.reuse, 0x4, R112 ;  /* 0x0000000407707825 */ /* 0x040fe200078e0270 */
[----:B------:R-:W-:Y:S03]  /*e7f0*/  LDGSTS.E [R3+0x23800], desc[UR10][R196.64], P3 ;  /* 0x23800000c4037fae */ /* 0x000fe6000992184a */
[C---:B------:R-:W-:Y:S01]  /*e800*/  IMAD.WIDE R116, R7.reuse, 0x4, R116 ;  /* 0x0000000407747825 */ /* 0x040fe200078e0274 */
[----:B------:R1:W-:Y:S03]  /*e810*/  LDGSTS.E [R3+0x23c00], desc[UR10][R200.64], P3 ;  /* 0x23c00000c8037fae */ /* 0x0003e6000992184a */
[C---:B------:R-:W-:Y:S01]  /*e820*/  IMAD.WIDE R120, R7.reuse, 0x4, R120 ;  /* 0x0000000407787825 */ /* 0x040fe200078e0278 */
[----:B-1----:R-:W2:Y:S03]  /*e830*/  LDL.LU.64 R188, [R1+0x18] ;  /* 0x0000180001bc7983 */ /* 0x002ea60000300a00 */
[C---:B------:R-:W-:Y:S01]  /*e840*/  IMAD.WIDE R124, R7.reuse, 0x4, R124 ;  /* 0x00000004077c7825 */ /* 0x040fe200078e027c */
[----:B------:R-:W-:Y:S03]  /*e850*/  STL.64 [R1+0x1880], R192 ;  /* 0x001880c001007387 */ /* 0x000fe60000100a00 */
        /* <DEDUP_REMOVED lines=27> */
[----:B-1----:R-:W2:Y:S01]  /*ea10*/  LDL.LU.64 R212, [R1+0x48] ;  /* 0x0000480001d47983 */ /* 0x002ea20000300a00 */
[----:B------:R-:W-:Y:S01]  /*ea20*/  ISETP.GE.U32.AND P2, PT, R6, 0x7fffff7e, PT ;  /* 0x7fffff7e0600780c */ /* 0x000fe20003f46070 */
[----:B------:R-:W1:Y:S02]  /*ea30*/  LDC R201, c[0x0][0x230] ;  /* 0x00008c00ffc97b82 */ /* 0x000e640000000800 */
[----:B------:R1:W-:Y:S04]  /*ea40*/  STL.64 [R1+0x18b0], R216 ;  /* 0x0018b0d801007387 */ /* 0x0003e80000100a00 */
[----:B------:R-:W-:Y:S01]  /*ea50*/  LDGSTS.E [R3+0x25800], desc[UR10][R16.64], P3 ;  /* 0x2580000010037fae */ /* 0x000fe2000992184a */
[C---:B------:R-:W-:Y:S01]  /*ea60*/  IMAD.WIDE R236, R7.reuse, 0x4, R228 ;  /* 0x0000000407ec7825 */ /* 0x040fe200078e02e4 */
[----:B------:R-:W4:Y:S02]  /*ea70*/  LDC R6, c[0x0][0x230] ;  /* 0x00008c00ff067b82 */ /* 0x000f240000000800 */
[----:B------:R1:W-:Y:S04]  /*ea80*/  LDGSTS.E [R3+0x25c00], desc[UR10][R20.64], P3 ;  /* 0x25c0000014037fae */ /* 0x0003e8000992184a */
[----:B-1----:R-:W3:Y:S01]  /*ea90*/  LDL.LU.64 R216, [R1+0x238] ;  /* 0x0002380001d87983 */ /* 0x002ee20000300a00 */
[C---:B------:R-:W-:Y:S01]  /*eaa0*/  IMAD.WIDE R186, R7.reuse, 0x4, R186 ;  /* 0x0000000407ba7825 */ /* 0x040fe200078e02ba */
[----:B------:R-:W1:Y:S02]  /*eab0*/  LDC R15, c[0x0][0x230] ;  /* 0x00008c00ff0f7b82 */ /* 0x000e640000000800 */
[----:B------:R1:W-:Y:S04]  /*eac0*/  STL.64 [R1+0x18b8], R220 ;  /* 0x0018b8dc01007387 */ /* 0x0003e80000100a00 */
[----:B------:R-:W-:Y:S01]  /*ead0*/  LDGSTS.E [R3+0x26000], desc[UR10][R24.64], P3 ;  /* 0x2600000018037fae */ /* 0x000fe2000992184a */
[C---:B------:R-:W-:Y:S01]  /*eae0*/  IMAD.WIDE R190, R7.reuse, 0x4, R190 ;  /* 0x0000000407be7825 */ /* 0x040fe200078e02be */
[----:B------:R-:W3:Y:S02]  /*eaf0*/  LDC R14, c[0x0][0x230] ;  /* 0x00008c00ff0e7b82 */ /* 0x000ee40000000800 */
[----:B------:R3:W-:Y:S04]  /*eb00*/  LDGSTS.E [R3+0x26400], desc[UR10][R28.64], P3 ;  /* 0x264000001c037fae */ /* 0x0007e8000992184a */
[----:B-1----:R-:W2:Y:S04]  /*eb10*/  LDL.LU.64 R220, [R1+0x58] ;  /* 0x0000580001dc7983 */ /* 0x002ea80000300a00 */
[----:B------:R-:W-:Y:S04]  /*eb20*/  STL.64 [R1+0x18c0], R224 ;  /* 0x0018c0e001007387 */ /* 0x000fe80000100a00 */
[----:B------:R1:W-:Y:S04]  /*eb30*/  STL.64 [R1+0x18c8], R16 ;  /* 0x0018c81001007387 */ /* 0x0003e80000100a00 */
[----:B------:R-:W-:Y:S04]  /*eb40*/  LDGSTS.E [R3+0x26800], desc[UR10][R32.64], P3 ;  /* 0x2680000020037fae */ /* 0x000fe8000992184a */
[----:B------:R-:W-:Y:S04]  /*eb50*/  LDGSTS.E [R3+0x26c00], desc[UR10][R36.64], P3 ;  /* 0x26c0000024037fae */ /* 0x000fe8000992184a */
[----:B-1----:R-:W3:Y:S04]  /*eb60*/  LDL.LU.64 R16, [R1+0x68] ;  /* 0x0000680001107983 */ /* 0x002ee80000300a00 */
[----:B------:R1:W-:Y:S04]  /*eb70*/  STL.64 [R1+0x18d0], R20 ;  /* 0x0018d01401007387 */ /* 0x0003e80000100a00 */
[----:B------:R1:W-:Y:S04]  /*eb80*/  STL.64 [R1+0x18d8], R24 ;  /* 0x0018d81801007387 */ /* 0x0003e80000100a00 */
[----:B------:R-:W-:Y:S04]  /*eb90*/  LDGSTS.E [R3+0x27000], desc[UR10][R40.64], P3 ;  /* 0x2700000028037fae */ /* 0x000fe8000992184a */
[----:B------:R-:W-:Y:S01]  /*eba0*/  LDGSTS.E [R3+0x27400], desc[UR10][R44.64], P3 ;  /* 0x274000002c037fae */ /* 0x000fe2000992184a */
[C---:B------:R-:W-:Y:S01]  /*ebb0*/  IMAD.WIDE R228, R7.reuse, 0x4, R182 ;  /* 0x0000000407e47825 */ /* 0x040fe200078e02b6 */
[----:B-1----:R-:W1:Y:S02]  /*ebc0*/  LDC R21, c[0x0][0x230] ;  /* 0x00008c00ff157b82 */ /* 0x002e640000000800 */
[----:B------:R-:W2:Y:S04]  /*ebd0*/  LDL.LU.64 R24, [R1+0x78] ;  /* 0x0000780001187983 */ /* 0x000ea80000300a00 */
[----:B------:R-:W-:Y:S01]  /*ebe0*/  LDGSTS.E [R3+0x27800], desc[UR10][R48.64], P3 ;  /* 0x2780000030037fae */ /* 0x000fe2000992184a */
[C---:B------:R-:W-:Y:S01]  /*ebf0*/  IMAD.WIDE R194, R7.reuse, 0x4, R194 ;  /* 0x0000000407c27825 */ /* 0x040fe200078e02c2 */
[----:B------:R-:W1:Y:S02]  /*ec00*/  LDC R20, c[0x0][0x230] ;  /* 0x00008c00ff147b82 */ /* 0x000e640000000800 */
        /* <DEDUP_REMOVED lines=53> */
[----:B----4-:R-:W-:Y:S02]  /*ef60*/  VIADD R6, R6, 0xffffff9b ;  /* 0xffffff9b06067836 */ /* 0x010fe40000000000 */
[----:B------:R-:W-:-:S04]  /*ef70*/  IMAD.WIDE R66, R7, 0x4, R66 ;  /* 0x0000000407427825 */ /* 0x000fc800078e0242 */
[C---:B------:R-:W-:Y:S01]  /*ef80*/  IMAD.WIDE R70, R7.reuse, 0x4, R70 ;  /* 0x0000000407467825 */ /* 0x040fe200078e0246 */
[----:B------:R-:W-:Y:S02]  /*ef90*/  ISETP.GE.U32.AND P6, PT, R6, 0x7fffff7c, PT ;  /* 0x7fffff7c0600780c */ /* 0x000fe40003fc6070 */
[----:B------:R-:W4:Y:S01]  /*efa0*/  LDC R6, c[0x0][0x230] ;  /* 0x00008c00ff067b82 */ /* 0x000f220000000800 */
        /* <DEDUP_REMOVED lines=8> */
[C---:B------:R-:W-:Y:S01]  /*f030*/  IMAD.WIDE R106, R7.reuse, 0x4, R106 ;  /* 0x00000004076a7825 */ /* 0x040fe200078e026a */
[----:B--2---:R-:W-:Y:S04]  /*f040*/  LDGSTS.E [R2+0x20200], desc[UR10][R24.64], P3 ;  /* 0x2020000018027fae */ /* 0x004fe8000992184a */
[----:B---3--:R-:W-:Y:S04]  /*f050*/  LDGSTS.E [R2+0x20600], desc[UR10][R16.64], P3 ;  /* 0x2060000010027fae */ /* 0x008fe8000992184a */
        /* <DEDUP_REMOVED lines=73> */
[----:B----4-:R-:W-:-:S03]  /*f4f0*/  VIADD R6, R6, 0xffffff9a ;  /* 0xffffff9a06067836 */ /* 0x010fc60000000000 */
        /* <DEDUP_REMOVED lines=8> */
[----:B------:R-:W-:-:S03]  /*f580*/  VIADD R234, R251, 0xffffff98 ;  /* 0xffffff98fbea7836 */ /* 0x000fc60000000000 */
[----:B------:R-:W-:Y:S04]  /*f590*/  LDGSTS.E [R2+0x2fa00], desc[UR10][R178.64], P3 ;  /* 0x2fa00000b2027fae */ /* 0x000fe8000992184a */
[----:B------:R-:W-:Y:S01]  /*f5a0*/  LDGSTS.E [R2+0x2fe00], desc[UR10][R8.64], P3 ;  /* 0x2fe0000008027fae */ /* 0x000fe2000992184a */
[----:B------:R-:W-:Y:S01]  /*f5b0*/  ISETP.GE.U32.AND P3, PT, R6, 0x7fffff7b, PT ;  /* 0x7fffff7b0600780c */ /* 0x000fe20003f66070 */
[----:B------:R-:W-:Y:S02]  /*f5c0*/  VIADD R6, R250, 0xffffff99 ;  /* 0xffffff99fa067836 */ /* 0x000fe40000000000 */
[----:B------:R2:W-:Y:S04]  /*f5d0*/  STL.64 [R1+0x18f0], R28 ;  /* 0x0018f01c01007387 */ /* 0x0005e80000100a00 */
[----:B------:R-:W3:Y:S04]  /*f5e0*/  LDL.LU.64 R208, [R1+0x220] ;  /* 0x0002200001d07983 */ /* 0x000ee80000300a00 */
[----:B------:R-:W4:Y:S04]  /*f5f0*/  LDL.LU.64 R250, [R1+0x218] ;  /* 0x0002180001fa7983 */ /* 0x000f280000300a00 */
[----:B------:R-:W0:Y:S01]  /*f600*/  LDGDEPBAR ;  /* 0x00000000000079af */ /* 0x000e220000000000 */
[C---:B------:R-:W-:Y:S01]  /*f610*/  IMAD.WIDE R230, R12.reuse, 0x4, R230 ;  /* 0x000000040ce67825 */ /* 0x040fe200078e02e6 */
[----:B--2---:R-:W2:Y:S08]  /*f620*/  LDC R29, c[0x0][0x230] ;  /* 0x00008c00ff1d7b82 */ /* 0x004eb00000000800 */
[----:B------:R-:W-:Y:S01]  /*f630*/  BAR.SYNC.DEFER_BLOCKING 0x0 ;  /* 0x0000000000007b1d */ /* 0x000fe20000010000 */
[----:B------:R-:W-:-:S04]  /*f640*/  IMAD.WIDE R242, R12, 0x4, R242 ;  /* 0x000000040cf27825 */ /* 0x000fc800078e02f2 */
[----:B------:R-:W-:-:S03]  /*f650*/  VIADD R15, R15, 0xffffff95 ;  /* 0xffffff950f0f7836 */ /* 0x000fc60000000000 */
[----:B------:R-:W2:Y:S01]  /*f660*/  LDC R28, c[0x0][0x230] ;  /* 0x00008c00ff1c7b82 */ /* 0x000ea20000000800 */
[----:B------:R-:W2:Y:S04]  /*f670*/  LDL.LU.64 R192, [R1+0x210] ;  /* 0x0002100001c07983 */ /* 0x000ea80000300a00 */
[----:B------:R-:W2:Y:S04]  /*f680*/  LDL.LU.64 R184, [R1+0x208] ;  /* 0x0002080001b87983 */ /* 0x000ea80000300a00 */
[----:B------:R-:W-:Y:S01]  /*f690*/  @!PT LDS RZ, [RZ] ;  /* 0x00000000fffff984 */ /* 0x000fe20000000800 */
[----:B------:R-:W-:Y:S01]  /*f6a0*/  @!PT LDS RZ, [RZ] ;  /* 0x00000000fffff984 */ /* 0x000fe20000000800 */
[----:B------:R-:W-:Y:S01]  /*f6b0*/  @!PT LDS RZ, [RZ] ;  /* 0x00000000fffff984 */ /* 0x000fe20000000800 */
[----:B------:R-:W-:Y:S01]  /*f6c0*/  LDGSTS.E [R5+0x6c000], desc[UR10][R182.64], !P1 ;  /* 0x6c000000b6057fae */ /* 0x000fe2000c92184a */
[----:B------:R-:W-:Y:S01]  /*f6d0*/  ISETP.GE.U32.AND P1, PT, R6, 0x7fffff7a, PT ;  /* 0x7fffff7a0600780c */ /* 0x000fe20003f26070 */
[----:B------:R-:W-:-:S02]  /*f6e0*/  VIADD R6, R4, 0xffffff97 ;  /* 0xffffff9704067836 */ /* 0x000fc40000000000 */
[----:B------:R-:W-:Y:S01]  /*f6f0*/  LDGSTS.E [R5+0x6c004], desc[UR10][R226.64], !P4 ;  /* 0x6c004000e2057fae */ /* 0x000fe2000e12184a */
[----:B------:R-:W-:Y:S01]  /*f700*/  ISETP.GE.U32.AND P4, PT, R234, 0x7fffff79, PT ;  /* 0x7fffff79ea00780c */ /* 0x000fe20003f86070 */
[----:B------:R-:W-:Y:S01]  /*f710*/  IMAD.WIDE R234, R12, 0x4, R216 ;  /* 0x000000040cea7825 */ /* 0x000fe200078e02d8 */
[----:B------:R-:W2:Y:S01]  /*f720*/  LDC R4, c[0x0][0x230] ;  /* 0x00008c00ff047b82 */ /* 0x000ea20000000800 */
[----:B------:R-:W-:Y:S01]  /*f730*/  LDGSTS.E [R5+0x6c008], desc[UR10][R230.64], !P2 ;  /* 0x6c008000e6057fae */ /* 0x000fe2000d12184a */
[----:B------:R-:W-:Y:S01]  /*f740*/  ISETP.GE.U32.AND P2, PT, R6, 0x7fffff78, PT ;  /* 0x7fffff780600780c */ /* 0x000fe20003f46070 */
[----:B------:R-:W-:Y:S02]  /*f750*/  VIADD R6, R201, 0xffffff96 ;  /* 0xffffff96c9067836 */ /* 0x000fe40000000000 */
[C---:B------:R-:W-:Y:S01]  /*f760*/  IMAD.WIDE R200, R12.reuse, 0x4, R238 ;  /* 0x000000040cc87825 */ /* 0x040fe200078e02ee */
[----:B------:R-:W-:Y:S04]  /*f770*/  LDGSTS.E [R5+0x6c00c], desc[UR10][R234.64], !P0 ;  /* 0x6c00c000ea057fae */ /* 0x000fe8000c12184a */
[----:B------:R1:W-:Y:S04]  /*f780*/  STL.64 [R1+0x158], R200 ;  /* 0x000158c801007387 */ /* 0x0003e80000100a00 */
[----:B------:R-:W-:Y:S04]  /*f790*/  LDGSTS.E [R244+0x6c000], desc[UR10][R242.64], !P6 ;  /* 0x6c000000f2f47fae */ /* 0x000fe8000f12184a */
[----:B------:R-:W2:Y:S04]  /*f7a0*/  LDL.LU.64 R238, [R1+0x200] ;  /* 0x0002000001ee7983 */ /* 0x000ea80000300a00 */
[----:B------:R-:W-:Y:S04]  /*f7b0*/  LDGSTS.E [R244+0x6c004], desc[UR10][R200.64], !P3 ;  /* 0x6c004000c8f47fae */ /* 0x000fe8000d92184a */
[----:B-1----:R-:W2:Y:S04]  /*f7c0*/  LDL.LU.64 R200, [R1+0x1f8] ;  /* 0x0001f80001c87983 */ /* 0x002ea80000300a00 */
[----:B------:R-:W2:Y:S01]  /*f7d0*/  LDL.LU.64 R224, [R1+0x1f0] ;  /* 0x0001f00001e07983 */ /* 0x000ea20000300a00 */
[----:B---3--:R-:W-:-:S04]  /*f7e0*/  IMAD.WIDE R216, R12, 0x4, R208 ;  /* 0x000000040cd87825 */ /* 0x008fc800078e02d0 */
[----:B----4-:R-:W-:Y:S01]  /*f7f0*/  IMAD.WIDE R208, R12, 0x4, R250 ;  /* 0x000000040cd07825 */ /* 0x010fe200078e02fa */
[----:B------:R1:W-:Y:S04]  /*f800*/  STL.64 [R1+0x150], R216 ;  /* 0x000150d801007387 */ /* 0x0003e80000100a00 */
[----:B------:R3:W-:Y:S04]  /*f810*/  STL.64 [R1+0x148], R208 ;  /* 0x000148d001007387 */ /* 0x0007e80000100a00 */
[----:B------:R-:W4:Y:S01]  /*f820*/  LDL.LU.64 R250, [R1+0x1e8] ;  /* 0x0001e80001fa7983 */ /* 0x000f220000300a00 */
[----:B------:R-:W-:Y:S01]  /*f830*/  ISETP.GE.U32.AND P0, PT, R6, 0x7fffff77, PT ;  /* 0x7fffff770600780c */ /* 0x000fe20003f06070 */
[----:B------:R-:W-:Y:S01]  /*f840*/  VIADD R6, R21, 0xffffff94 ;  /* 0xffffff9415067836 */ /* 0x000fe20000000000 */
[----:B------:R-:W-:Y:S01]  /*f850*/  ISETP.GE.U32.AND P6, PT, R15, 0x7fffff76, PT ;  /* 0x7fffff760f00780c */ /* 0x000fe20003fc6070 */
[----:B------:R-:W-:Y:S01]  /*f860*/  VIADD R21, R14, 0xffffff93 ;  /* 0xffffff930e157836 */ /* 0x000fe20000000000 */
[----:B------:R-:W3:Y:S01]  /*f870*/  LDC R15, c[0x0][0x230] ;  /* 0x00008c00ff0f7b82 */ /* 0x000ee20000000800 */
[----:B------:R-:W-:Y:S01]  /*f880*/  LDGSTS.E [R244+0x6c008], desc[UR10][R216.64], !P1 ;  /* 0x6c008000d8f47fae */ /* 0x000fe2000c92184a */
[----:B------:R-:W-:-:S06]  /*f890*/  ISETP.GE.U32.AND P3, PT, R6, 0x7fffff75, PT ;  /* 0x7fffff750600780c */ /* 0x000fcc0003f66070 */
[----:B------:R-:W3:Y:S01]  /*f8a0*/  LDC R14, c[0x0][0x230] ;  /* 0x00008c00ff0e7b82 */ /* 0x000ee20000000800 */
[----:B--2---:R-:W-:Y:S01]  /*f8b0*/  VIADD R6, R29, 0xffffff92 ;  /* 0xffffff921d067836 */ /* 0x004fe20000000000 */
[----:B------:R3:W-:Y:S04]  /*f8c0*/  LDGSTS.E [R244+0x6c00c], desc[UR10][R208.64], !P4 ;  /* 0x6c00c000d0f47fae */ /* 0x0007e8000e12184a */
[----:B------:R-:W-:Y:S01]  /*f8d0*/  ISETP.GE.U32.AND P4, PT, R6, 0x7fffff73, PT ;  /* 0x7fffff730600780c */ /* 0x000fe20003f86070 */
[----:B------:R-:W-:Y:S01]  /*f8e0*/  VIADD R6, R20, 0xffffff90 ;  /* 0xffffff9014067836 */ /* 0x000fe20000000000 */
[----:B-1----:R-:W2:Y:S01]  /*f8f0*/  LDL.LU.64 R216, [R1+0x1e0] ;  /* 0x0001e00001d87983 */ /* 0x002ea20000300a00 */
[----:B------:R-:W-:Y:S01]  /*f900*/  ISETP.GE.U32.AND P1, PT, R21, 0x7fffff74, PT ;  /* 0x7fffff741500780c */ /* 0x000fe20003f26070 */
[----:B------:R-:W-:Y:S01]  /*f910*/  VIADD R4, R4, 0xffffff91 ;  /* 0xffffff9104047836 */ /* 0x000fe20000000000 */
[----:B------:R-:W1:Y:S01]  /*f920*/  LDC R20, c[0x0][0x230] ;  /* 0x00008c00ff147b82 */ /* 0x000e620000000800 */
[----:B---3--:R-:W-:-:S04]  /*f930*/  IMAD.WIDE R208, R12, 0x4, R192 ;  /* 0x000000040cd07825 */ /* 0x008fc800078e02c0 */
[----:B------:R-:W-:Y:S01]  /*f940*/  IMAD.WIDE R192, R12, 0x4, R184 ;  /* 0x000000040cc07825 */ /* 0x000fe200078e02b8 */
[----:B------:R3:W-:Y:S02]  /*f950*/  LDGSTS.E [R245+0x6c000], desc[UR10][R208.64], !P2 ;  /* 0x6c000000d0f57fae */ /* 0x0007e4000d12184a */
[----:B------:R-:W1:Y:S02]  /*f960*/  LDC R184, c[0x0][0x230] ;  /* 0x00008c00ffb87b82 */ /* 0x000e640000000800 */
[----:B------:R3:W-:Y:S04]  /*f970*/  STL.64 [R1+0x140], R208 ;  /* 0x000140d001007387 */ /* 0x0007e80000100a00 */
[----:B------:R-:W-:Y:S01]  /*f980*/  LDGSTS.E [R245+0x6c004], desc[UR10][R192.64], !P0 ;  /* 0x6c004000c0f57fae */ /* 0x000fe2000c12184a */
[----:B------:R-:W-:Y:S01]  /*f990*/  ISETP.GE.U32.AND P0, PT, R6, 0x7fffff71, PT ;  /* 0x7fffff710600780c */ /* 0x000fe20003f06070 */
[----:B------:R-:W-:Y:S01]  /*f9a0*/  VIADD R6, R28, 0xffffff8f ;  /* 0xffffff8f1c067836 */ /* 0x000fe20000000000 */
[----:B------:R-:W2:Y:S01]  /*f9b0*/  LDC R21, c[0x0][0x230] ;  /* 0x00008c00ff157b82 */ /* 0x000ea20000000800 */
[----:B------:R3:W-:Y:S02]  /*f9c0*/  STL.64 [R1+0x138], R192 ;  /* 0x000138c001007387 */ /* 0x0007e40000100a00 */
[----:B---3--:R-:W-:-:S05]  /*f9d0*/  IMAD.WIDE R208, R12, 0x4, R238 ;  /* 0x000000040cd07825 */ /* 0x008fca00078e02ee */
[----:B------:R-:W-:Y:S04]  /*f9e0*/  LDGSTS.E [R245+0x6c008], desc[UR10][R208.64], !P6 ;  /* 0x6c008000d0f57fae */ /* 0x000fe8000f12184a */
[----:B------:R-:W3:Y:S04]  /*f9f0*/  LDL.LU.64 R192, [R1+0x1d8] ;  /* 0x0001d80001c07983 */ /* 0x000ee80000300a00 */
[----:B------:R-:W3:Y:S01]  /*fa00*/  LDL.LU.64 R238, [R1+0x1d0] ;  /* 0x0001d00001ee7983 */ /* 0x000ee20000300a00 */
[----:B------:R-:W-:-:S03]  /*fa10*/  IMAD.WIDE R200, R12, 0x4, R200 ;  /* 0x000000040cc87825 */ /* 0x000fc600078e02c8 */
[----:B------:R1:W-:Y:S01]  /*fa20*/  STL.64 [R1+0x130], R208 ;  /* 0x000130d001007387 */ /* 0x0003e20000100a00 */
[----:B------:R-:W-:Y:S01]  /*fa30*/  IMAD.WIDE R28, R12, 0x4, R224 ;  /* 0x000000040c1c7825 */ /* 0x000fe200078e02e0 */
[----:B------:R-:W-:Y:S02]  /*fa40*/  ISETP.GE.U32.AND P6, PT, R6, 0x7fffff70, PT ;  /* 0x7fffff700600780c */ /* 0x000fe40003fc6070 */
[----:B------:R1:W-:Y:S01]  /*fa50*/  STL.64 [R1+0x128], R200 ;  /* 0x000128c801007387 */ /* 0x0003e20000100a00 */
[----:B------:R-:W-:Y:S02]  /*fa60*/  VIADD R185, R15, 0xffffff8e ;  /* 0xffffff8e0fb97836 */ /* 0x000fe40000000000 */
[----:B------:R-:W-:Y:S01]  /*fa70*/  VIADD R6, R14, 0xffffff8d ;  /* 0xffffff8d0e067836 */ /* 0x000fe20000000000 */
[----:B------:R4:W-:Y:S04]  /*fa80*/  STL.64 [R1+0x120], R28 ;  /* 0x0001201c01007387 */ /* 0x0009e80000100a00 */
[----:B------:R-:W3:Y:S04]  /*fa90*/  LDL.LU.64 R14, [R1+0x1c8] ;  /* 0x0001c800010e7983 */ /* 0x000ee80000300a00 */
[----:B------:R1:W-:Y:S04]  /*faa0*/  LDGSTS.E [R245+0x6c00c], desc[UR10][R200.64], !P3 ;  /* 0x6c00c000c8f57fae */ /* 0x0003e8000d92184a */
[----:B------:R4:W-:Y:S04]  /*fab0*/  LDGSTS.E [R246+0x6c000], desc[UR10][R28.64], !P1 ;  /* 0x6c0000001cf67fae */ /* 0x0009e8000c92184a */
[----:B-1----:R-:W3:Y:S01]  /*fac0*/  LDL.LU.64 R208, [R1+0xf0] ;  /* 0x0000f00001d07983 */ /* 0x002ee20000300a00 */
[----:B------:R-:W-:Y:S01]  /*fad0*/  ISETP.GE.U32.AND P2, PT, R4, 0x7fffff72, PT ;  /* 0x7fffff720400780c */ /* 0x000fe20003f46070 */
[----:B------:R-:W1:Y:S08]  /*fae0*/  LDC R200, c[0x0][0x230] ;  /* 0x00008c00ffc87b82 */ /* 0x000e700000000800 */
[----:B------:R-:W3:Y:S01]  /*faf0*/  LDC R201, c[0x0][0x230] ;  /* 0x00008c00ffc97b82 */ /* 0x000ee20000000800 */
[----:B----4-:R-:W-:Y:S01]  /*fb00*/  IMAD.WIDE R28, R12, 0x4, R250 ;  /* 0x000000040c1c7825 */ /* 0x010fe200078e02fa */
[----:B------:R-:W-:Y:S01]  /*fb10*/  ISETP.GE.U32.AND P3, PT, R185, 0x7fffff6f, PT ;  /* 0x7fffff6fb900780c */ /* 0x000fe20003f66070 */
[----:B------:R-:W4:Y:S01]  /*fb20*/  LDL.LU.64 R250, [R1+0xe8] ;  /* 0x0000e80001fa7983 */ /* 0x000f220000300a00 */
[----:B------:R-:W-:Y:S01]  /*fb30*/  ISETP.GE.U32.AND P1, PT, R6, 0x7fffff6e, PT ;  /* 0x7fffff6e0600780c */ /* 0x000fe20003f26070 */
[----:B------:R-:W-:-:S03]  /*fb40*/  VIADD R6, R184, 0xffffff8b ;  /* 0xffffff8bb8067836 */ /* 0x000fc60000000000 */
[----:B------:R-:W3:Y:S01]  /*fb50*/  LDC R4, c[0x0][0x230] ;  /* 0x00008c00ff047b82 */ /* 0x000ee20000000800 */
[----:B------:R1:W-:Y:S04]  /*fb60*/  STL.64 [R1+0x118], R28 ;  /* 0x0001181c01007387 */ /* 0x0003e80000100a00 */
[----:B------:R1:W-:Y:S01]  /*fb70*/  LDGSTS.E [R246+0x6c004], desc[UR10][R28.64], !P4 ;  /* 0x6c0040001cf67fae */ /* 0x0003e2000e12184a */
[----:B--2---:R-:W-:Y:S02]  /*fb80*/  IMAD.WIDE R216, R12, 0x4, R216 ;  /* 0x000000040cd87825 */ /* 0x004fe400078e02d8 */
[----:B-1----:R-:W1:Y:S03]  /*fb90*/  LDC R29, c[0x0][0x230] ;  /* 0x00008c00ff1d7b82 */ /* 0x002e660000000800 */
[----:B------:R2:W-:Y:S04]  /*fba0*/  STL.64 [R1+0x110], R216 ;  /* 0x000110d801007387 */ /* 0x0005e80000100a00 */
[----:B------:R2:W-:Y:S01]  /*fbb0*/  LDGSTS.E [R246+0x6c008], desc[UR10][R216.64], !P2 ;  /* 0x6c008000d8f67fae */ /* 0x0005e2000d12184a */
[----:B------:R-:W-:Y:S01]  /*fbc0*/  ISETP.GE.U32.AND P2, PT, R6, 0x7fffff6c, PT ;  /* 0x7fffff6c0600780c */ /* 0x000fe20003f46070 */
[----:B------:R-:W-:Y:S01]  /*fbd0*/  VIADD R200, R200, 0xffffff88 ;  /* 0xffffff88c8c87836 */ /* 0x000fe20000000000 */
[----:B------:R-:W1:Y:S01]  /*fbe0*/  LDC R28, c[0x0][0x230] ;  /* 0x00008c00ff1c7b82 */ /* 0x000e620000000800 */
[----:B------:R-:W4:Y:S01]  /*fbf0*/  LDL.LU.64 R184, [R1+0xe0] ;  /* 0x0000e00001b87983 */ /* 0x000f220000300a00 */
[----:B------:R-:W-:-:S02]  /*fc00*/  VIADD R6, R20, 0xffffff89 ;  /* 0xffffff8914067836 */ /* 0x000fc40000000000 */
[----:B---3--:R-:W-:-:S04]  /*fc10*/  IMAD.WIDE R224, R12, 0x4, R192 ;  /* 0x000000040ce07825 */ /* 0x008fc800078e02c0 */
[----:B------:R-:W3:Y:S01]  /*fc20*/  LDC R20, c[0x0][0x230] ;  /* 0x00008c00ff147b82 */ /* 0x000ee20000000800 */
[----:B------:R-:W3:Y:S01]  /*fc30*/  LDL.LU.64 R192, [R1+0xd8] ;  /* 0x0000d80001c07983 */ /* 0x000ee20000300a00 */
[----:B--2---:R-:W-:-:S03]  /*fc40*/  IMAD.WIDE R216, R12, 0x4, R238 ;  /* 0x000000040cd87825 */ /* 0x004fc600078e02ee */
[----:B------:R2:W-:Y:S04]  /*fc50*/  STL.64 [R1+0x108], R224 ;  /* 0x000108e001007387 */ /* 0x0005e80000100a00 */
[----:B------:R2:W-:Y:S04]  /*fc60*/  LDGSTS.E [R246+0x6c00c], desc[UR10][R224.64], !P0 ;  /* 0x6c00c000e0f67fae */ /* 0x0005e8000c12184a */
[----:B------:R1:W-:Y:S04]  /*fc70*/  STL.64 [R1+0x100], R216 ;  /* 0x000100d801007387 */ /* 0x0003e80000100a00 */
[----:B------:R1:W-:Y:S01]  /*fc80*/  LDGSTS.E [R247+0x6c000], desc[UR10][R216.64], !P6 ;  /* 0x6c000000d8f77fae */ /* 0x0003e2000f12184a */
[----:B------:R-:W-:Y:S01]  /*fc90*/  ISETP.GE.U32.AND P6, PT, R6, 0x7fffff6a, PT ;  /* 0x7fffff6a0600780c */ /* 0x000fe20003fc6070 */
[----:B------:R-:W-:-:S02]  /*fca0*/  VIADD R6, R201, 0xffffff87 ;  /* 0xffffff87c9067836 */ /* 0x000fc40000000000 */
[----:B------:R-:W3:Y:S01]  /*fcb0*/  LDL.LU.64 R238, [R1+0xd0] ;  /* 0x0000d00001ee7983 */ /* 0x000ee20000300a00 */
[C---:B------:R-:W-:Y:S01]  /*fcc0*/  IMAD.WIDE R208, R12.reuse, 0x4, R208 ;  /* 0x000000040cd07825 */ /* 0x040fe200078e02d0 */
[----:B--2---:R-:W2:Y:S03]  /*fcd0*/  LDC R225, c[0x0][0x230] ;  /* 0x00008c00ffe17b82 */ /* 0x004ea60000000800 */
[----:B-1----:R-:W-:Y:S02]  /*fce0*/  IMAD.WIDE R216, R12, 0x4, R14 ;  /* 0x000000040cd87825 */ /* 0x002fe400078e020e */
[----:B------:R-:W2:Y:S02]  /*fcf0*/  LDL.LU.64 R14, [R1+0xc8] ;  /* 0x0000c800010e7983 */ /* 0x000ea40000300a00 */
[----:B------:R-:W-:Y:S01]  /*fd00*/  VIADD R21, R21, 0xffffff8c ;  /* 0xffffff8c15157836 */ /* 0x000fe20000000000 */
[----:B------:R-:W1:Y:S01]  /*fd10*/  LDC R224, c[0x0][0x230] ;  /* 0x00008c00ffe07b82 */ /* 0x000e620000000800 */
[----:B------:R-:W-:Y:S01]  /*fd20*/  LDGSTS.E [R247+0x6c004], desc[UR10][R216.64], !P3 ;  /* 0x6c004000d8f77fae */ /* 0x000fe2000d92184a */
[----:B------:R-:W-:-:S03]  /*fd30*/  ISETP.GE.U32.AND P3, PT, R200, 0x7fffff69, PT ;  /* 0x7fffff69c800780c */ /* 0x000fc60003f66070 */
[----:B------:R-:W-:Y:S04]  /*fd40*/  STL.64 [R1+0xf8], R216 ;  /* 0x0000f8d801007387 */ /* 0x000fe80000100a00 */
[----:B------:R4:W-:Y:S01]  /*fd50*/  STL.64 [R1+0xf0], R208 ;  /* 0x0000f0d001007387 */ /* 0x0009e20000100a00 */
[----:B------:R-:W-:Y:S01]  /*fd60*/  VIADD R4, R4, 0xffffff8a ;  /* 0xffffff8a04047836 */ /* 0x000fe20000000000 */
[----:B------:R-:W-:Y:S02]  /*fd70*/  ISETP.GE.U32.AND P4, PT, R21, 0x7fffff6d, PT ;  /* 0x7fffff6d1500780c */ /* 0x000fe40003f86070 */
[----:B------:R-:W-:Y:S01]  /*fd80*/  LDGSTS.E [R247+0x6c008], desc[UR10][R208.64], !P1 ;  /* 0x6c008000d0f77fae */ /* 0x000fe2000c92184a */
[----:B----4-:R-:W-:Y:S01]  /*fd90*/  IMAD.WIDE R200, R12, 0x4, R250 ;  /* 0x000000040cc87825 */ /* 0x010fe200078e02fa */
[----:B------:R-:W-:Y:S01]  /*fda0*/  ISETP.GE.U32.AND P0, PT, R4, 0x7fffff6b, PT ;  /* 0x7fffff6b0400780c */ /* 0x000fe20003f06070 */
[----:B------:R-:W4:Y:S03]  /*fdb0*/  LDC R21, c[0x0][0x230] ;  /* 0x00008c00ff157b82 */ /* 0x000f260000000800 */
[----:B------:R1:W-:Y:S04]  /*fdc0*/  STL.64 [R1+0xe8], R200 ;  /* 0x0000e8c801007387 */ /* 0x0003e80000100a00 */
[----:B------:R-:W4:Y:S01]  /*fdd0*/  LDL.LU.64 R250, [R1+0xc0] ;  /* 0x0000c00001fa7983 */ /* 0x000f220000300a00 */
[----:B------:R-:W-:Y:S01]  /*fde0*/  ISETP.GE.U32.AND P1, PT, R6, 0x7fffff68, PT ;  /* 0x7fffff680600780c */ /* 0x000fe20003f26070 */
[----:B------:R-:W4:Y:S02]  /*fdf0*/  LDC R4, c[0x0][0x230] ;  /* 0x00008c00ff047b82 */ /* 0x000f240000000800 */
[----:B------:R-:W4:Y:S04]  /*fe00*/  LDL.LU.64 R208, [R1+0xb8] ;  /* 0x0000b80001d07983 */ /* 0x000f280000300a00 */
[----:B------:R-:W-:Y:S01]  /*fe10*/  LDGSTS.E [R247+0x6c00c], desc[UR10][R200.64], !P4 ;  /* 0x6c00c000c8f77fae */ /* 0x000fe2000e12184a */
[----:B------:R-:W-:-:S05]  /*fe20*/  IMAD.WIDE R184, R12, 0x4, R184 ;  /* 0x000000040cb87825 */ /* 0x000fca00078e02b8 */
[----:B------:R3:W-:Y:S04]  /*fe30*/  STL.64 [R1+0xe0], R184 ;  /* 0x0000e0b801007387 */ /* 0x0007e80000100a00 */
[----:B------:R-:W-:Y:S04]  /*fe40*/  LDGSTS.E [R248+0x6c000], desc[UR10][R184.64], !P2 ;  /* 0x6c000000b8f87fae */ /* 0x000fe8000d12184a */
[----:B-1----:R-:W4:Y:S01]  /*fe50*/  LDL.LU.64 R200, [R1+0xb0] ;  /* 0x0000b00001c87983 */ /* 0x002f220000300a00 */
[----:B---3--:R-:W-:-:S05]  /*fe60*/  IMAD.WIDE R192, R12, 0x4, R192 ;  /* 0x000000040cc07825 */ /* 0x008fca00078e02c0 */
[----:B------:R1:W-:Y:S04]  /*fe70*/  STL.64 [R1+0xd8], R192 ;  /* 0x0000d8c001007387 */ /* 0x0003e80000100a00 */
[----:B------:R1:W-:Y:S04]  /*fe80*/  LDGSTS.E [R248+0x6c004], desc[UR10][R192.64], !P0 ;  /* 0x6c004000c0f87fae */ /* 0x0003e8000c12184a */
[----:B------:R-:W3:Y:S04]  /*fe90*/  LDL.LU.64 R184, [R1+0xa8] ;  /* 0x0000a80001b87983 */ /* 0x000ee80000300a00 */
[----:B------:R-:W3:Y:S01]  /*fea0*/  LDL.LU.64 R216, [R1+0xa0] ;  /* 0x0000a00001d87983 */ /* 0x000ee20000300a00 */
[----:B-1----:R-:W-:-:S05]  /*feb0*/  IMAD.WIDE R192, R12, 0x4, R238 ;  /* 0x000000040cc07825 */ /* 0x002fca00078e02ee */
[----:B------:R1:W-:Y:S04]  /*fec0*/  STL.64 [R1+0xd0], R192 ;  /* 0x0000d0c001007387 */ /* 0x0003e80000100a00 */
[----:B------:R-:W3:Y:S04]  /*fed0*/  LDL.LU.64 R238, [R1+0x98] ;  /* 0x0000980001ee7983 */ /* 0x000ee80000300a00 */
[----:B------:R-:W-:Y:S01]  /*fee0*/  LDGSTS.E [R248+0x6c008], desc[UR10][R192.64], !P6 ;  /* 0x6c008000c0f87fae */ /* 0x000fe2000f12184a */
[----:B--2---:R-:W-:-:S05]  /*fef0*/  IMAD.WIDE R14, R12, 0x4, R14 ;  /* 0x000000040c0e7825 */ /* 0x004fca00078e020e */
[----:B------:R2:W-:Y:S04]  /*ff00*/  STL.64 [R1+0xc8], R14 ;  /* 0x0000c80e01007387 */ /* 0x0005e80000100a00 */
[----:B------:R-:W-:Y:S04]  /*ff10*/  LDGSTS.E [R248+0x6c00c], desc[UR10][R14.64], !P3 ;  /* 0x6c00c0000ef87fae */ /* 0x000fe8000d92184a */
[----:B-1----:R-:W3:Y:S04]  /*ff20*/  LDL.LU.64 R192, [R1+0x90] ;  /* 0x0000900001c07983 */ /* 0x002ee80000300a00 */
[----:B--2---:R-:W2:Y:S01]  /*ff30*/  LDL.LU.64 R14, [R1+0x88] ;  /* 0x00008800010e7983 */ /* 0x004ea20000300a00 */
[----:B----4-:R-:W-:-:S05]  /*ff40*/  IMAD.WIDE R250, R12, 0x4, R250 ;  /* 0x000000040cfa7825 */ /* 0x010fca00078e02fa */
[----:B------:R1:W-:Y:S04]  /*ff50*/  STL.64 [R1+0xc0], R250 ;  /* 0x0000c0fa01007387 */ /* 0x0003e80000100a00 */
[----:B------:R-:W-:Y:S04]  /*ff60*/  LDGSTS.E [R249+0x6c000], desc[UR10][R250.64], !P1 ;  /* 0x6c000000faf97fae */ /* 0x000fe8000c92184a */
[----:B-1----:R-:W4:Y:S01]  /*ff70*/  LDL.LU.64 R250, [R1+0x18f8] ;  /* 0x0018f80001fa7983 */ /* 0x002f220000300a00 */
[----:B------:R-:W-:Y:S02]  /*ff80*/  VIADD R6, R29, 0xffffff86 ;  /* 0xffffff861d067836 */ /* 0x000fe40000000000 */
[----:B------:R-:W1:Y:S03]  /*ff90*/  LDC R29, c[0x0][0x230] ;  /* 0x00008c00ff1d7b82 */ /* 0x000e660000000800 */
[----:B------:R-:W-:Y:S01]  /*ffa0*/  ISETP.GE.U32.AND P4, PT, R6, 0x7fffff67, PT ;  /* 0x7fffff670600780c */ /* 0x000fe20003f86070 */
[----:B------:R-:W-:-:S04]  /*ffb0*/  VIADD R6, R21, 0xffffff85 ;  /* 0xffffff8515067836 */ /* 0x000fc80000000000 */
[----:B------:R-:W1:Y:S01]  /*ffc0*/  LDC R21, c[0x0][0x230] ;  /* 0x00008c00ff157b82 */ /* 0x000e620000000800 */
[----:B------:R-:W-:Y:S01]  /*ffd0*/  ISETP.GE.U32.AND P2, PT, R6, 0x7fffff66, PT ;  /* 0x7fffff660600780c */ /* 0x000fe20003f46070 */
[----:B------:R-:W-:-:S06]  /*ffe0*/  VIADD R6, R20, 0xffffff84 ;  /* 0xffffff8414067836 */ /* 0x000fcc0000000000 */
[----:B------:R-:W1:Y:S01]  /*fff0*/  LDC R20, c[0x0][0x230] ;  /* 0x00008c00ff147b82 */ /* 0x000e620000000800 */
[----:B------:R-:W-:Y:S01]  /*10000*/  ISETP.GE.U32.AND P0, PT, R6, 0x7fffff65, PT ;  /* 0x7fffff650600780c */ /* 0x000fe20003f06070 */
[----:B------:R-:W-:Y:S02]  /*10010*/  VIADD R4, R4, 0xffffff83 ;  /* 0xffffff8304047836 */ /* 0x000fe40000000000 */
[----:B------:R-:W-:-:S04]  /*10020*/  VIADD R6, R28, 0xffffff82 ;  /* 0xffffff821c067836 */ /* 0x000fc80000000000 */
[----:B------:R-:W2:Y:S01]  /*10030*/  LDC R28, c[0x0][0x230] ;  /* 0x00008c00ff1c7b82 */ /* 0x000ea20000000800 */
[----:B------:R-:W-:Y:S01]  /*10040*/  ISETP.GE.U32.AND P6, PT, R4, 0x7fffff64, PT ;  /* 0x7fffff640400780c */ /* 0x000fe20003fc6070 */
[----:B------:R-:W-:Y:S01]  /*10050*/  IMAD.WIDE R208, R12, 0x4, R208 ;  /* 0x000000040cd07825 */ /* 0x000fe200078e02d0 */
[----:B------:R-:W-:-:S05]  /*10060*/  ISETP.GE.U32.AND P3, PT, R6, 0x7fffff63, PT ;  /* 0x7fffff630600780c */ /* 0x000fca0003f66070 */
[----:B------:R-:W2:Y:S01]  /*10070*/  LDC R4, c[0x0][0x230] ;  /* 0x00008c00ff047b82 */ /* 0x000ea20000000800 */
[----:B------:R-:W-:Y:S01]  /*10080*/  VIADD R6, R225, 0xffffff7f ;  /* 0xffffff7fe1067836 */ /* 0x000fe20000000000 */
[----:B------:R1:W-:Y:S01]  /*10090*/  STL.64 [R1+0xb8], R208 ;  /* 0x0000b8d001007387 */ /* 0x0003e20000100a00 */
[----:B------:R-:W-:-:S03]  /*100a0*/  VIADD R224, R224, 0xffffff81 ;  /* 0xffffff81e0e07836 */ /* 0x000fc60000000000 */
[----:B------:R1:W-:Y:S01]  /*100b0*/  LDGSTS.E [R249+0x6c004], desc[UR10][R208.64], !P4 ;  /* 0x6c004000d0f97fae */ /* 0x0003e2000e12184a */
[----:B------:R-:W-:Y:S01]  /*100c0*/  ISETP.GE.U32.AND P4, PT, R6, 0x7fffff60, PT ;  /* 0x7fffff600600780c */ /* 0x000fe20003f86070 */
[----:B---3--:R-:W-:-:S04]  /*100d0*/  IMAD.WIDE R184, R12, 0x4, R184 ;  /* 0x000000040cb87825 */ /* 0x008fc800078e02b8 */
[----:B-1----:R-:W-:Y:S02]  /*100e0*/  VIADD R6, R21, 0xffffff80 ;  /* 0xffffff8015067836 */ /* 0x002fe40000000000 */
[----:B------:R-:W-:-:S04]  /*100f0*/  IMAD.WIDE R208, R12, 0x4, R200 ;  /* 0x000000040cd07825 */ /* 0x000fc800078e02c8 */
[----:B------:R-:W-:Y:S01]  /*10100*/  VIADD R200, R20, 0xffffff7e ;  /* 0xffffff7e14c87836 */ /* 0x000fe20000000000 */
[----:B------:R-:W-:Y:S01]  /*10110*/  LDGSTS.E [R249+0x6c008], desc[UR10][R208.64], !P2 ;  /* 0x6c008000d0f97fae */ /* 0x000fe2000d12184a */
[----:B------:R-:W-:Y:S01]  /*10120*/  IMAD.WIDE R20, R12, 0x4, R216 ;  /* 0x000000040c147825 */ /* 0x000fe200078e02d8 */
[----:B------:R-:W-:Y:S02]  /*10130*/  ISETP.GE.U32.AND P1, PT, R224, 0x7fffff62, PT ;  /* 0x7fffff62e000780c */ /* 0x000fe40003f26070 */
[----:B------:R-:W-:Y:S01]  /*10140*/  STL.64 [R1+0xb0], R208 ;  /* 0x0000b0d001007387 */ /* 0x000fe20000100a00 */
[----:B------:R-:W-:-:S03]  /*10150*/  VIADD R29, R29, 0xffffff7d ;  /* 0xffffff7d1d1d7836 */ /* 0x000fc60000000000 */
[----:B------:R1:W-:Y:S04]  /*10160*/  STL.64 [R1+0xa8], R184 ;  /* 0x0000a8b801007387 */ /* 0x0003e80000100a00 */
[----:B------:R1:W-:Y:S01]  /*10170*/  LDGSTS.E [R249+0x6c00c], desc[UR10][R184.64], !P0 ;  /* 0x6c00c000b8f97fae */ /* 0x0003e2000c12184a */
[----:B------:R-:W-:Y:S02]  /*10180*/  ISETP.GE.U32.AND P0, PT, R6, 0x7fffff61, PT ;  /* 0x7fffff610600780c */ /* 0x000fe40003f06070 */
[----:B------:R-:W-:Y:S01]  /*10190*/  ISETP.GE.U32.AND P2, PT, R200, 0x7fffff5f, PT ;  /* 0x7fffff5fc800780c */ /* 0x000fe20003f46070 */
[----:B------:R3:W-:Y:S01]  /*101a0*/  STL.64 [R1+0xa0], R20 ;  /* 0x0000a01401007387 */ /* 0x0007e20000100a00 */
[----:B--2---:R-:W-:Y:S01]  /*101b0*/  VIADD R4, R4, 0xffffff7b ;  /* 0xffffff7b04047836 */ /* 0x004fe20000000000 */
[----:B------:R-:W2:Y:S01]  /*101c0*/  LDC R6, c[0x0][0x230] ;  /* 0x00008c00ff067b82 */ /* 0x000ea20000000800 */
[----:B-1----:R-:W-:-:S04]  /*101d0*/  IMAD.WIDE R184, R12, 0x4, R238 ;  /* 0x000000040cb87825 */ /* 0x002fc800078e02ee */
[----:B------:R-:W-:Y:S02]  /*101e0*/  VIADD R238, R28, 0xffffff7c ;  /* 0xffffff7c1cee7836 */ /* 0x000fe40000000000 */
[C---:B------:R-:W-:Y:S01]  /*101f0*/  IMAD.WIDE R14, R12.reuse, 0x4, R14 ;  /* 0x000000040c0e7825 */ /* 0x040fe200078e020e */
[----:B----4-:R1:W-:Y:S01]  /*10200*/  LDGSTS.E [R250+0x6c000], desc[UR10][R20.64], !P6 ;  /* 0x6c00000014fa7fae */ /* 0x0103e2000f12184a */
[----:B------:R-:W-:Y:S02]  /*10210*/  ISETP.GE.U32.AND P6, PT, R29, 0x7fffff5e, PT ;  /* 0x7fffff5e1d00780c */ /* 0x000fe40003fc6070 */
[----:B------:R-:W-:Y:S01]  /*10220*/  IMAD.WIDE R28, R12, 0x4, R192 ;  /* 0x000000040c1c7825 */ /* 0x000fe200078e02c0 */
[----:B------:R4:W-:Y:S04]  /*10230*/  LDGSTS.E [R250+0x6c004], desc[UR10][R184.64], !P3 ;  /* 0x6c004000b8fa7fae */ /* 0x0009e8000d92184a */
[----:B---3--:R-:W1:Y:S04]  /*10240*/  LDL.LU.64 R20, [R1+0x70] ;  /* 0x0000700001147983 */ /* 0x008e680000300a00 */
[----:B------:R-:W3:Y:S04]  /*10250*/  LDL.LU.64 R224, [R1+0x60] ;  /* 0x0000600001e07983 */ /* 0x000ee80000300a00 */
[----:B------:R-:W2:Y:S04]  /*10260*/  LDL.LU.64 R216, [R1+0x50] ;  /* 0x0000500001d87983 */ /* 0x000ea80000300a00 */
[----:B------:R4:W-:Y:S04]  /*10270*/  STL.64 [R1+0x98], R184 ;  /* 0x000098b801007387 */ /* 0x0009e80000100a00 */
[----:B------:R-:W2:Y:S04]  /*10280*/  LDL.LU.64 R208, [R1+0x40] ;  /* 0x0000400001d07983 */ /* 0x000ea80000300a00 */
[----:B------:R-:W2:Y:S01]  /*10290*/  LDL.LU.64 R200, [R1+0x30] ;  /* 0x0000300001c87983 */ /* 0x000ea20000300a00 */
[----:B------:R-:W-:-:S03]  /*102a0*/  ISETP.GE.U32.AND P3, PT, R238, 0x7fffff5d, PT ;  /* 0x7fffff5dee00780c */ /* 0x000fc60003f66070 */
[----:B------:R-:W2:Y:S04]  /*102b0*/  LDL.LU.64 R192, [R1+0x20] ;  /* 0x0000200001c07983 */ /* 0x000ea80000300a00 */
[----:B------:R4:W-:Y:S04]  /*102c0*/  STL.64 [R1+0x90], R28 ;  /* 0x0000901c01007387 */ /* 0x0009e80000100a00 */
[----:B----4-:R-:W4:Y:S04]  /*102d0*/  LDL.LU.64 R184, [R1+0x10] ;  /* 0x0000100001b87983 */ /* 0x010f280000300a00 */
[----:B------:R1:W-:Y:S04]  /*102e0*/  STL.64 [R1+0x88], R14 ;  /* 0x0000880e01007387 */ /* 0x0003e80000100a00 */
[----:B------:R-:W4:Y:S04]  /*102f0*/  LDL.LU.64 R238, [R1] ;  /* 0x0000000001ee7983 */ /* 0x000f280000300a00 */
[----:B------:R-:W-:Y:S01]  /*10300*/  LDGSTS.E [R250+0x6c008], desc[UR10][R28.64], !P1 ;  /* 0x6c0080001cfa7fae */ /* 0x000fe2000c92184a */
[----:B------:R-:W-:-:S03]  /*10310*/  ISETP.GE.U32.AND P1, PT, R4, 0x7fffff5c, PT ;  /* 0x7fffff5c0400780c */ /* 0x000fc60003f26070 */
[----:B------:R4:W-:Y:S01]  /*10320*/  LDGSTS.E [R250+0x6c00c], desc[UR10][R14.64], !P0 ;  /* 0x6c00c0000efa7fae */ /* 0x0009e2000c12184a */
[----:B------:R-:W-:-:S03]  /*10330*/  IMAD.WIDE R24, R7, 0x4, R24 ;  /* 0x0000000407187825 */ /* 0x000fc600078e0218 */
[----:B------:R-:W0:Y:S04]  /*10340*/  LDGDEPBAR ;  /* 0x00000000000079af */ /* 0x000e280000000000 */
[----:B------:R-:W4:Y:S04]  /*10350*/  LDL.LU.64 R28, [R1+0x18f0] ;  /* 0x0018f000011c7983 */ /* 0x000f280000300a00 */
[----:B------:R-:W5:Y:S04]  /*10360*/  LDL.LU R4, [R1+0x18e8] ;  /* 0x0018e80001047983 */ /* 0x000f680000300800 */
[----:B-1----:R-:W4:Y:S01]  /*10370*/  LDL.LU.64 R14, [R1+0x18e0] ;  /* 0x0018e000010e7983 */ /* 0x002f220000300a00 */
[----:B------:R-:W-:-:S03]  /*10380*/  IMAD.WIDE R16, R7, 0x4, R16 ;  /* 0x0000000407107825 */ /* 0x000fc600078e0210 */
[----:B------:R1:W-:Y:S01]  /*10390*/  STL.64 [R1+0x168], R24 ;  /* 0x0001681801007387 */ /* 0x0003e20000100a00 */
[----:B------:R-:W-:-:S04]  /*103a0*/  IMAD.WIDE R220, R7, 0x4, R220 ;  /* 0x0000000407dc7825 */ /* 0x000fc800078e02dc */
[C---:B------:R-:W-:Y:S01]  /*103b0*/  IMAD.WIDE R212, R7.reuse, 0x4, R212 ;  /* 0x0000000407d47825 */ /* 0x040fe200078e02d4 */
[----:B-1----:R-:W4:Y:S03]  /*103c0*/  LDL.LU.64 R24, [R1+0x18d8] ;  /* 0x0018d80001187983 */ /* 0x002f260000300a00 */
[----:B------:R-:W-:-:S04]  /*103d0*/  IMAD.WIDE R204, R7, 0x4, R204 ;  /* 0x0000000407cc7825 */ /* 0x000fc800078e02cc */
[----:B------:R-:W-:-:S04]  /*103e0*/  IMAD.WIDE R196, R7, 0x4, R196 ;  /* 0x0000000407c47825 */ /* 0x000fc800078e02c4 */
[----:B------:R-:W-:-:S04]  /*103f0*/  IMAD.WIDE R188, R7, 0x4, R188 ;  /* 0x0000000407bc7825 */ /* 0x000fc800078e02bc */
[----:B------:R-:W-:-:S04]  /*10400*/  IMAD.WIDE R232, R7, 0x4, R232 ;  /* 0x0000000407e87825 */ /* 0x000fc800078e02e8 */
[----:B------:R-:W-:-:S04]  /*10410*/  IMAD.WIDE R20, R7, 0x4, R20 ;  /* 0x0000000407147825 */ /* 0x000fc800078e0214 */
[C---:B---3--:R-:W-:Y:S01]  /*10420*/  IMAD.WIDE R224, R7.reuse, 0x4, R224 ;  /* 0x0000000407e07825 */ /* 0x048fe200078e02e0 */
[----:B------:R1:W-:Y:S03]  /*10430*/  STL.64 [R1+0x70], R20 ;  /* 0x0000701401007387 */ /* 0x0003e60000100a00 */
[C---:B--2---:R-:W-:Y:S01]  /*10440*/  IMAD.WIDE R216, R7.reuse, 0x4, R216 ;  /* 0x0000000407d87825 */ /* 0x044fe200078e02d8 */
[----:B-1----:R-:W2:Y:S04]  /*10450*/  LDL.LU.64 R20, [R1+0x18d0] ;  /* 0x0018d00001147983 */ /* 0x002ea80000300a00 */
[----:B------:R1:W-:Y:S01]  /*10460*/  STL.64 [R1+0x160], R16 ;  /* 0x0001601001007387 */ /* 0x0003e20000100a00 */
[----:B------:R-:W-:-:S03]  /*10470*/  IMAD.WIDE R208, R7, 0x4, R208 ;  /* 0x0000000407d07825 */ /* 0x000fc600078e02d0 */
[----:B-1----:R-:W3:Y:S01]  /*10480*/  LDL.LU.64 R16, [R1+0x18c8] ;  /* 0x0018c80001107983 */ /* 0x002ee20000300a00 */
[----:B------:R-:W-:-:S04]  /*10490*/  IMAD.WIDE R200, R7, 0x4, R200 ;  /* 0x0000000407c87825 */ /* 0x000fc800078e02c8 */
[----:B------:R-:W-:-:S04]  /*104a0*/  IMAD.WIDE R192, R7, 0x4, R192 ;  /* 0x0000000407c07825 */ /* 0x000fc800078e02c0 */
[----:B----4-:R-:W-:-:S04]  /*104b0*/  IMAD.WIDE R184, R7, 0x4, R184 ;  /* 0x0000000407b87825 */ /* 0x010fc800078e02b8 */
[----:B------:R-:W-:-:S05]  /*104c0*/  IMAD.WIDE R14, R7, 0x4, R14 ;  /* 0x00000004070e7825 */ /* 0x000fca00078e020e */
[----:B------:R-:W-:Y:S04]  /*104d0*/  STL.64 [R1+0x80], R14 ;  /* 0x0000800e01007387 */ /* 0x000fe80000100a00 */
[----:B------:R1:W-:Y:S01]  /*104e0*/  STL.64 [R1+0x60], R224 ;  /* 0x000060e001007387 */ /* 0x0003e20000100a00 */
[----:B------:R-:W-:-:S03]  /*104f0*/  IMAD.WIDE R238, R7, 0x4, R238 ;  /* 0x0000000407ee7825 */ /* 0x000fc600078e02ee */
[----:B------:R-:W-:Y:S04]  /*10500*/  LDGSTS.E [R3+0x30000], desc[UR10][R14.64], P5 ;  /* 0x300000000e037fae */ /* 0x000fe8000a92184a */
[----:B-1----:R-:W4:Y:S04]  /*10510*/  LDL.LU.64 R224, [R1+0x18c0] ;  /* 0x0018c00001e07983 */ /* 0x002f280000300a00 */
[----:B------:R1:W-:Y:S04]  /*10520*/  STL.64 [R1+0x78], R220 ;  /* 0x000078dc01007387 */ /* 0x0003e80000100a00 */
[----:B-1----:R-:W2:Y:S04]  /*10530*/  LDL.LU.64 R220, [R1+0x18b8] ;  /* 0x0018b80001dc7983 */ /* 0x002ea80000300a00 */
[----:B------:R1:W-:Y:S04]  /*10540*/  STL.64 [R1+0x50], R216 ;  /* 0x000050d801007387 */ /* 0x0003e80000100a00 */
[----:B-1----:R-:W3:Y:S04]  /*10550*/  LDL.LU.64 R216, [R1+0x18b0] ;  /* 0x0018b00001d87983 */ /* 0x002ee80000300a00 */
[----:B------:R1:W-:Y:S04]  /*10560*/  STL.64 [R1+0x68], R212 ;  /* 0x000068d401007387 */ /* 0x0003e80000100a00 */
        /* <DEDUP_REMOVED lines=18> */
[----:B-1----:R-:W4:Y:S01]  /*10690*/  LDL.LU.64 R238, [R1+0x1860] ;  /* 0x0018600001ee7983 */ /* 0x002f220000300a00 */
[----:B------:R-:W-:-:S05]  /*106a0*/  IMAD.WIDE R240, R7, 0x4, R240 ;  /* 0x0000000407f07825 */ /* 0x000fca00078e02f0 */
[----:B------:R1:W-:Y:S01]  /*106b0*/  STL.64 [R1+0x8], R240 ;  /* 0x000008f001007387 */ /* 0x0003e20000100a00 */
[----:B------:R-:W-:-:S05]  /*106c0*/  VIADD R6, R6, 0xffffff7a ;  /* 0xffffff7a06067836 */ /* 0x000fca0000000000 */
[----:B------:R-:W-:Y:S02]  /*106d0*/  ISETP.GE.U32.AND P0, PT, R6, 0x7fffff5b, PT ;  /* 0x7fffff5b0600780c */ /* 0x000fe40003f06070 */
[----:B------:R-:W2:Y:S01]  /*106e0*/  LDC R6, c[0x0][0x230] ;  /* 0x00008c00ff067b82 */ /* 0x000ea20000000800 */
[----:B----4-:R-:W-:-:S05]  /*106f0*/  IMAD.WIDE R238, R7, 0x4, R238 ;  /* 0x0000000407ee7825 */ /* 0x010fca00078e02ee */
[----:B------:R3:W-:Y:S04]  /*10700*/  STL.64 [R1], R238 ;  /* 0x000000ee01007387 */ /* 0x0007e80000100a00 */
[----:B------:R-:W4:Y:S01]  /*10710*/  LDL.LU.64 R14, [R1+0x1858] ;  /* 0x00185800010e7983 */ /* 0x000f220000300a00 */
[----:B-1----:R-:W-:-:S04]  /*10720*/  IMAD.WIDE R240, R7, 0x4, R236 ;  /* 0x0000000407f07825 */ /* 0x002fc800078e02ec */
[----:B------:R-:W-:-:S04]  /*10730*/  IMAD.WIDE R236, R7, 0x4, R228 ;  /* 0x0000000407ec7825 */ /* 0x000fc800078e02e4 */
[----:B---3--:R-:W-:-:S04]  /*10740*/  IMAD.WIDE R238, R7, 0x4, R232 ;  /* 0x0000000407ee7825 */ /* 0x008fc800078e02e8 */
[----:B--2---:R-:W-:-:S04]  /*10750*/  IMAD.WIDE R232, R7, 0x4, R184 ;  /* 0x0000000407e87825 */ /* 0x004fc800078e02b8 */
[----:B------:R-:W-:Y:S01]  /*10760*/  IMAD.WIDE R228, R7, 0x4, R186 ;  /* 0x0000000407e47825 */ /* 0x000fe200078e02ba */
[----:B------:R-:W-:-:S03]  /*10770*/  UISETP.GE.AND UP1, UPT, UR4, 0x20, UPT ;  /* 0x000000200400788c */ /* 0x000fc6000bf26270 */
[----:B------:R-:W-:Y:S02]  /*10780*/  VIADD R6, R6, 0xffffff80 ;  /* 0xffffff8006067836 */ /* 0x000fe40000000000 */
        /* <DEDUP_REMOVED lines=108> */
[----:B------:R1:W-:Y:S01]  /*10e50*/  STL.64 [R1+0x1890], R186 ;  /* 0x001890ba01007387 */ /* 0x0003e20000100a00 */
[----:B------:R-:W-:Y:S01]  /*10e60*/  UISETP.GT.AND UP0, UPT, UR4, 0x9f, UPT ;  /* 0x0000009f0400788c */ /* 0x000fe2000bf04270 */
[----:B------:R-:W-:Y:S02]  /*10e70*/  ULDC UR6, c[0x0][0x230] ;  /* 0x00008c0000067ab9 */ /* 0x000fe40000000800 */
[----:B------:R-:W2:Y:S04]  /*10e80*/  LDL.64 R234, [R1+0x10] ;  /* 0x0000100001ea7983 */ /* 0x000ea80000100a00 */
[----:B------:R-:W3:Y:S04]  /*10e90*/  LDL.64 R230, [R1] ;  /* 0x0000000001e67983 */ /* 0x000ee80000100a00 */
[----:B-1----:R-:W2:Y:S04]  /*10ea0*/  LDL.64 R186, [R1+0x70] ;  /* 0x0000700001ba7983 */ /* 0x002ea80000100a00 */
[----:B------:R1:W-:Y:S04]  /*10eb0*/  STL.64 [R1+0x1888], R184 ;  /* 0x001888b801007387 */ /* 0x0003e80000100a00 */
[----:B-1----:R-:W3:Y:S04]  /*10ec0*/  LDL.64 R184, [R1+0x20] ;  /* 0x0000200001b87983 */ /* 0x002ee80000100a00 */
        /* <DEDUP_REMOVED lines=10> */
[----:B----4-:R1:W-:Y:S04]  /*10f70*/  STL.64 [R1+0x1858], R14 ;  /* 0x0018580e01007387 */ /* 0x0103e80000100a00 */
[----:B-1----:R-:W4:Y:S04]  /*10f80*/  LDL.LU.64 R14, [R1+0x8] ;  /* 0x00000800010e7983 */ /* 0x002f280000300a00 */
[----:B--2---:R-:W-:Y:S04]  /*10f90*/  LDGSTS.E [R3+0x30400], desc[UR10][R186.64], P5 ;  /* 0x30400000ba037fae */ /* 0x004fe8000a92184a */
[----:B------:R-:W2:Y:S04]  /*10fa0*/  LDL.LU.64 R186, [R1+0x1890] ;  /* 0x0018900001ba7983 */ /* 0x000ea80000300a00 */
[----:B---3--:R-:W-:Y:S04]  /*10fb0*/  LDGSTS.E [R3+0x30800], desc[UR10][R250.64], P5 ;  /* 0x30800000fa037fae */ /* 0x008fe8000a92184a */
[----:B------:R-:W-:Y:S04]  /*10fc0*/  LDGSTS.E [R3+0x30c00], desc[UR10][R248.64], P5 ;  /* 0x30c00000f8037fae */ /* 0x000fe8000a92184a */
[----:B------:R-:W-:Y:S04]  /*10fd0*/  LDGSTS.E [R3+0x31000], desc[UR10][R6.64], P5 ;  /* 0x3100000006037fae */ /* 0x000fe8000a92184a */
[----:B------:R-:W-:Y:S04]  /*10fe0*/  LDGSTS.E [R3+0x31400], desc[UR10][R246.64], P5 ;  /* 0x31400000f6037fae */ /* 0x000fe8000a92184a */
[----:B------:R-:W-:Y:S04]  /*10ff0*/  LDGSTS.E [R3+0x31800], desc[UR10][R244.64], P5 ;  /* 0x31800000f4037fae */ /* 0x000fe8000a92184a */
[----:B------:R-:W-:Y:S04]  /*11000*/  LDGSTS.E [R3+0x31c00], desc[UR10][R184.64], P5 ;  /* 0x31c00000b8037fae */ /* 0x000fe8000a92184a */
[----:B------:R-:W3:Y:S04]  /*11010*/  LDL.64 R246, [R1+0x78] ;  /* 0x0000780001f67983 */ /* 0x000ee80000100a00 */
[----:B------:R-:W4:Y:S04]  /*11020*/  LDL.64 R244, [R1+0x160] ;  /* 0x0001600001f47983 */ /* 0x000f280000100a00 */
[----:B------:R-:W2:Y:S04]  /*11030*/  LDL.64 R184, [R1+0x168] ;  /* 0x0001680001b87983 */ /* 0x000ea80000100a00 */
[----:B------:R-:W3:Y:S04]  /*11040*/  LDL.64 R6, [R1+0x68] ;  /* 0x0000680001067983 */ /* 0x000ee80000100a00 */
[----:B------:R-:W3:Y:S04]  /*11050*/  LDL.64 R248, [R1+0x58] ;  /* 0x0000580001f87983 */ /* 0x000ee80000100a00 */
[----:B------:R-:W-:Y:S04]  /*11060*/  LDGSTS.E [R3+0x32000], desc[UR10][R234.64], P5 ;  /* 0x32000000ea037fae */ /* 0x000fe8000a92184a */
[----:B------:R-:W3:Y:S04]  /*11070*/  LDL.64 R250, [R1+0x48] ;  /* 0x0000480001fa7983 */ /* 0x000ee80000100a00 */
[----:B------:R-:W-:Y:S04]  /*11080*/  LDGSTS.E [R3+0x32400], desc[UR10][R230.64], P5 ;  /* 0x32400000e6037fae */ /* 0x000fe8000a92184a */
[----:B------:R-:W3:Y:S04]  /*11090*/  LDL.64 R234, [R1+0x30] ;  /* 0x0000300001ea7983 */ /* 0x000ee80000100a00 */
[----:B------:R-:W-:Y:S04]  /*110a0*/  LDGSTS.E [R3+0x32800], desc[UR10][R238.64], P5 ;  /* 0x32800000ee037fae */ /* 0x000fe8000a92184a */
[----:B------:R-:W3:Y:S04]  /*110b0*/  LDL.64 R230, [R1+0x18] ;  /* 0x0000180001e67983 */ /* 0x000ee80000100a00 */
        /* <DEDUP_REMOVED lines=53> */
[----:B--2---:R-:W-:Y:S04]  /*11410*/  LDGSTS.E [R2+0x30200], desc[UR10][R184.64], P5 ;  /* 0x30200000b8027fae */ /* 0x004fe8000a92184a */
[----:B----4-:R-:W-:Y:S04]  /*11420*/  LDGSTS.E [R2+0x30600], desc[UR10][R244.64], P5 ;  /* 0x30600000f4027fae */ /* 0x010fe8000a92184a */
[----:B---3--:R-:W-:Y:S04]  /*11430*/  LDGSTS.E [R2+0x30a00], desc[UR10][R246.64], P5 ;  /* 0x30a00000f6027fae */ /* 0x008fe8000a92184a */
[----:B------:R-:W2:Y:S04]  /*11440*/  LDL.LU.64 R184, [R1+0x1888] ;  /* 0x0018880001b87983 */ /* 0x000ea80000300a00 */
[----:B------:R-:W3:Y:S04]  /*11450*/  LDL.LU.64 R244, [R1+0x1880] ;  /* 0x0018800001f47983 */ /* 0x000ee80000300a00 */
[----:B------:R-:W-:Y:S04]  /*11460*/  LDGSTS.E [R2+0x30e00], desc[UR10][R6.64], P5 ;  /* 0x30e0000006027fae */ /* 0x000fe8000a92184a */
[----:B------:R-:W4:Y:S04]  /*11470*/  LDL.LU.64 R246, [R1+0x1878] ;  /* 0x0018780001f67983 */ /* 0x000f280000300a00 */
[----:B------:R-:W-:Y:S04]  /*11480*/  LDGSTS.E [R2+0x31200], desc[UR10][R248.64], P5 ;  /* 0x31200000f8027fae */ /* 0x000fe8000a92184a */
[----:B------:R-:W4:Y:S04]  /*11490*/  LDL.LU.64 R6, [R1+0x1870] ;  /* 0x0018700001067983 */ /* 0x000f280000300a00 */
[----:B------:R-:W-:Y:S04]  /*114a0*/  LDGSTS.E [R2+0x31600], desc[UR10][R250.64], P5 ;  /* 0x31600000fa027fae */ /* 0x000fe8000a92184a */
[----:B------:R-:W4:Y:S04]  /*114b0*/  LDL.LU.64 R248, [R1+0x1868] ;  /* 0x0018680001f87983 */ /* 0x000f280000300a00 */
[----:B------:R1:W-:Y:S04]  /*114c0*/  LDGSTS.E [R2+0x31a00], desc[UR10][R234.64], P5 ;  /* 0x31a00000ea027fae */ /* 0x0003e8000a92184a */
[----:B------:R-:W4:Y:S04]  /*114d0*/  LDL.LU.64 R250, [R1+0x1860] ;  /* 0x0018600001fa7983 */ /* 0x000f280000300a00 */
[----:B------:R-:W-:Y:S04]  /*114e0*/  LDGSTS.E [R2+0x31e00], desc[UR10][R230.64], P5 ;  /* 0x31e00000e6027fae */ /* 0x000fe8000a92184a */
[----:B------:R-:W-:Y:S01]  /*114f0*/  LDGSTS.E [R2+0x32200], desc[UR10][R14.64], P5 ;  /* 0x322000000e027fae */ /* 0x000fe2000a92184a */
[----:B-1----:R-:W1:Y:S03]  /*11500*/  LDC R235, c[0x0][0x230] ;  /* 0x00008c00ffeb7b82 */ /* 0x002e660000000800 */
[----:B------:R-:W-:Y:S04]  /*11510*/  LDGSTS.E [R2+0x32600], desc[UR10][R240.64], P5 ;  /* 0x32600000f0027fae */ /* 0x000fe8000a92184a */
[----:B------:R-:W4:Y:S01]  /*11520*/  LDL.LU.64 R230, [R1+0x158] ;  /* 0x0001580001e67983 */ /* 0x000f220000300a00 */
[----:B------:R-:W1:Y:S03]  /*11530*/  LDC R234, c[0x0][0x230] ;  /* 0x00008c00ffea7b82 */ /* 0x000e660000000800 */
        /* <DEDUP_REMOVED lines=54> */
[----:B------:R-:W0:Y:S01]  /*118a0*/  LDGDEPBAR ;  /* 0x00000000000079af */ /* 0x000e220000000000 */
[----:B------:R-:W-:Y:S06]  /*118b0*/  BAR.SYNC.DEFER_BLOCKING 0x0 ;  /* 0x0000000000007b1d */ /* 0x000fec0000010000 */
[----:B------:R-:W-:Y:S01]  /*118c0*/  @!PT LDS RZ, [RZ] ;  /* 0x00000000fffff984 */ /* 0x000fe20000000800 */
[----:B------:R-:W-:Y:S01]  /*118d0*/  @!PT LDS RZ, [RZ] ;  /* 0x00000000fffff984 */ /* 0x000fe20000000800 */
[----:B------:R-:W-:Y:S01]  /*118e0*/  @!PT LDS RZ, [RZ] ;  /* 0x00000000fffff984 */ /* 0x000fe20000000800 */
[----:B------:R1:W-:Y:S04]  /*118f0*/  LDGSTS.E [R5+0x70000], desc[UR10][R182.64], !P4 ;  /* 0x70000000b6057fae */ /* 0x0003e8000e12184a */
[----:B------:R-:W-:Y:S04]  /*11900*/  LDGSTS.E [R5+0x70004], desc[UR10][R226.64], !P2 ;  /* 0x70004000e2057fae */ /* 0x000fe8000d12184a */
[----:B------:R-:W-:Y:S04]  /*11910*/  LDGSTS.E [R5+0x70008], desc[UR10][R186.64], !P6 ;  /* 0x70008000ba057fae */ /* 0x000fe8000f12184a */
[----:B--2---:R4:W-:Y:S01]  /*11920*/  LDGSTS.E [R5+0x7000c], desc[UR10][R184.64], !P3 ;  /* 0x7000c000b8057fae */ /* 0x0049e2000d92184a */
[----:B-1----:R-:W-:-:S02]  /*11930*/  IMAD.WIDE R182, R12, 0x4, R242 ;  /* 0x000000040cb67825 */ /* 0x002fc400078e02f2 */
[----:B------:R-:W1:Y:S01]  /*11940*/  LDC R243, c[0x0][0x230] ;  /* 0x00008c00fff37b82 */ /* 0x000e620000000800 */
[----:B------:R-:W2:Y:S04]  /*11950*/  LDL.LU.64 R226, [R1+0x138] ;  /* 0x0001380001e27983 */ /* 0x000ea80000300a00 */
[----:B---3--:R3:W-:Y:S03]  /*11960*/  LDGSTS.E [R244+0x70000], desc[UR10][R182.64], !P1 ;  /* 0x70000000b6f47fae */ /* 0x0087e6000c92184a */
[----:B------:R-:W2:Y:S01]  /*11970*/  LDC R242, c[0x0][0x230] ;  /* 0x00008c00fff27b82 */ /* 0x000ea20000000800 */
[----:B------:R-:W2:Y:S01]  /*11980*/  LDL.LU.64 R186, [R1+0x140] ;  /* 0x0001400001ba7983 */ /* 0x000ea20000300a00 */
[----:B----4-:R-:W-:-:S06]  /*11990*/  IMAD.WIDE R184, R12, 0x4, R230 ;  /* 0x000000040cb87825 */ /* 0x010fcc00078e02e6 */
[----:B------:R-:W4:Y:S01]  /*119a0*/  LDC R230, c[0x0][0x230] ;  /* 0x00008c00ffe67b82 */ /* 0x000f220000000800 */
[----:B---3--:R-:W-:Y:S01]  /*119b0*/  VIADD R183, R235, 0xffffff79 ;  /* 0xffffff79ebb77836 */ /* 0x008fe20000000000 */
[----:B------:R3:W-:Y:S04]  /*119c0*/  LDGSTS.E [R244+0x70004], desc[UR10][R184.64], !P0 ;  /* 0x70004000b8f47fae */ /* 0x0007e8000c12184a */
[----:B------:R-:W-:Y:S01]  /*119d0*/  ISETP.GE.U32.AND P0, PT, R183, 0x7fffff5a, PT ;  /* 0x7fffff5ab700780c */ /* 0x000fe20003f06070 */
[----:B-1----:R-:W-:Y:S01]  /*119e0*/  VIADD R183, R243, 0xffffff75 ;  /* 0xffffff75f3b77836 */ /* 0x002fe20000000000 */
[----:B------:R-:W1:Y:S04]  /*119f0*/  LDC R231, c[0x0][0x230] ;  /* 0x00008c00ffe77b82 */ /* 0x000e680000000800 */
[----:B------:R-:W-:Y:S01]  /*11a00*/  ISETP.GE.U32.AND P4, PT, R183, 0x7fffff56, PT ;  /* 0x7fffff56b700780c */ /* 0x000fe20003f86070 */
[----:B------:R-:W3:Y:S03]  /*11a10*/  LDL.LU.64 R184, [R1+0x148] ;  /* 0x0001480001b87983 */ /* 0x000ee60000300a00 */
[----:B------:R-:W3:Y:S01]  /*11a20*/  LDC R243, c[0x0][0x230] ;  /* 0x00008c00fff37b82 */ /* 0x000ee20000000800 */
[----:B----4-:R-:W-:-:S07]  /*11a30*/  VIADD R182, R230, 0xffffff78 ;  /* 0xffffff78e6b67836 */ /* 0x010fce0000000000 */
[----:B------:R-:W4:Y:S01]  /*11a40*/  LDC R235, c[0x0][0x230] ;  /* 0x00008c00ffeb7b82 */ /* 0x000f220000000800 */
[----:B------:R-:W-:Y:S01]  /*11a50*/  ISETP.GE.U32.AND P1, PT, R182, 0x7fffff59, PT ;  /* 0x7fffff59b600780c */ /* 0x000fe20003f26070 */
[----:B------:R-:W-:Y:S02]  /*11a60*/  VIADD R182, R234, 0xffffff74 ;  /* 0xffffff74eab67836 */ /* 0x000fe40000000000 */
[----:B-1----:R-:W-:-:S04]  /*11a70*/  VIADD R5, R231, 0xffffff77 ;  /* 0xffffff77e7057836 */ /* 0x002fc80000000000 */
[----:B------:R-:W1:Y:S01]  /*11a80*/  LDC R230, c[0x0][0x230] ;  /* 0x00008c00ffe67b82 */ /* 0x000e620000000800 */
[----:B------:R-:W-:Y:S02]  /*11a90*/  ISETP.GE.U32.AND P5, PT, R182, 0x7fffff55, PT ;  /* 0x7fffff55b600780c */ /* 0x000fe40003fa6070 */
[----:B------:R-:W4:Y:S05]  /*11aa0*/  LDL.LU.64 R182, [R1+0x150] ;  /* 0x0001500001b67983 */ /* 0x000f2a0000300a00 */
[----:B------:R-:W1:Y:S01]  /*11ab0*/  LDC R231, c[0x0][0x230] ;  /* 0x00008c00ffe77b82 */ /* 0x000e620000000800 */
[----:B------:R-:W-:-:S07]  /*11ac0*/  ISETP.GE.U32.AND P2, PT, R5, 0x7fffff58, PT ;  /* 0x7fffff580500780c */ /* 0x000fce0003f46070 */
[----:B------:R-:W4:Y:S01]  /*11ad0*/  LDC R234, c[0x0][0x230] ;  /* 0x00008c00ffea7b82 */ /* 0x000f220000000800 */
[----:B-1----:R-:W-:-:S07]  /*11ae0*/  VIADD R5, R231, 0xffffff76 ;  /* 0xffffff76e7057836 */ /* 0x002fce0000000000 */
[----:B------:R-:W1:Y:S01]  /*11af0*/  LDC R231, c[0x0][0x230] ;  /* 0x00008c00ffe77b82 */ /* 0x000e620000000800 */
[----:B------:R-:W-:Y:S01]  /*11b00*/  ISETP.GE.U32.AND P3, PT, R5, 0x7fffff57, PT ;  /* 0x7fffff570500780c */ /* 0x000fe20003f66070 */
[----:B--2---:R-:W-:-:S04]  /*11b10*/  IMAD.WIDE R226, R12, 0x4, R226 ;  /* 0x000000040ce27825 */ /* 0x004fc800078e02e2 */
[----:B------:R-:W-:-:S04]  /*11b20*/  IMAD.WIDE R186, R12, 0x4, R186 ;  /* 0x000000040cba7825 */ /* 0x000fc800078e02ba */
[----:B---3--:R-:W-:-:S04]  /*11b30*/  IMAD.WIDE R184, R12, 0x4, R184 ;  /* 0x000000040cb87825 */ /* 0x008fc800078e02b8 */
[----:B----4-:R-:W-:-:S05]  /*11b40*/  IMAD.WIDE R182, R12, 0x4, R182 ;  /* 0x000000040cb67825 */ /* 0x010fca00078e02b6 */
[----:B------:R-:W-:Y:S04]  /*11b50*/  LDGSTS.E [R244+0x70008], desc[UR10][R182.64], !P0 ;  /* 0x70008000b6f47fae */ /* 0x000fe8000c12184a */
[----:B------:R2:W-:Y:S04]  /*11b60*/  LDGSTS.E [R244+0x7000c], desc[UR10][R184.64], !P1 ;  /* 0x7000c000b8f47fae */ /* 0x0005e8000c92184a */
[----:B------:R3:W-:Y:S04]  /*11b70*/  LDGSTS.E [R245+0x70000], desc[UR10][R186.64], !P2 ;  /* 0x70000000baf57fae */ /* 0x0007e8000d12184a */
[----:B------:R-:W4:Y:S04]  /*11b80*/  LDL.LU.64 R182, [R1+0x130] ;  /* 0x0001300001b67983 */ /* 0x000f280000300a00 */
[----:B------:R-:W3:Y:S01]  /*11b90*/  LDL.LU.64 R184, [R1+0x128] ;  /* 0x0001280001b87983 */ /* 0x000ee20000300a00 */
[----:B-1----:R-:W-:Y:S01]  /*11ba0*/  VIADD R5, R231, 0xffffff73 ;  /* 0xffffff73e7057836 */ /* 0x002fe20000000000 */
[----:B--2---:R-:W1:Y:S02]  /*11bb0*/  LDC R244, c[0x0][0x230] ;  /* 0x00008c00fff47b82 */ /* 0x004e640000000800 */
[----:B------:R-:W2:Y:S04]  /*11bc0*/  LDL.LU.64 R186, [R1+0x120] ;  /* 0x0001200001ba7983 */ /* 0x000ea80000300a00 */
[----:B------:R-:W-:Y:S02]  /*11bd0*/  LDGSTS.E [R245+0x70004], desc[UR10][R226.64], !P3 ;  /* 0x70004000e2f57fae */ /* 0x000fe4000d92184a */
[----:B------:R-:W1:Y:S02]  /*11be0*/  LDC R231, c[0x0][0x230] ;  /* 0x00008c00ffe77b82 */ /* 0x000e640000000800 */
[----:B------:R-:W2:Y:S01]  /*11bf0*/  LDL.LU.64 R226, [R1+0x118] ;  /* 0x0001180001e27983 */ /* 0x000ea20000300a00 */
[----:B------:R-:W-:Y:S01]  /*11c00*/  ISETP.GE.U32.AND P6, PT, R5, 0x7fffff54, PT ;  /* 0x7fffff540500780c */ /* 0x000fe20003fc6070 */
[----:B----4-:R-:W-:-:S05]  /*11c10*/  IMAD.WIDE R182, R12, 0x4, R182 ;  /* 0x000000040cb67825 */ /* 0x010fca00078e02b6 */
[----:B------:R4:W-:Y:S01]  /*11c20*/  LDGSTS.E [R245+0x70008], desc[UR10][R182.64], !P4 ;  /* 0x70008000b6f57fae */ /* 0x0009e2000e12184a */
[----:B---3--:R-:W-:-:S04]  /*11c30*/  IMAD.WIDE R184, R12, 0x4, R184 ;  /* 0x000000040cb87825 */ /* 0x008fc800078e02b8 */
[----:B--2---:R-:W-:Y:S01]  /*11c40*/  IMAD.WIDE R186, R12, 0x4, R186 ;  /* 0x000000040cba7825 */ /* 0x004fe200078e02ba */
[----:B------:R2:W-:Y:S04]  /*11c50*/  LDGSTS.E [R245+0x7000c], desc[UR10][R184.64], !P5 ;  /* 0x7000c000b8f57fae */ /* 0x0005e8000e92184a */
[----:B------:R3:W-:Y:S01]  /*11c60*/  LDGSTS.E [R246+0x70000], desc[UR10][R186.64], !P6 ;  /* 0x70000000baf67fae */ /* 0x0007e2000f12184a */
[----:B----4-:R-:W-:Y:S02]  /*11c70*/  VIADD R182, R230, 0xffffff72 ;  /* 0xffffff72e6b67836 */ /* 0x010fe40000000000 */
[----:B------:R-:W-:Y:S01]  /*11c80*/  VIADD R183, R242, 0xffffff6f ;  /* 0xffffff6ff2b77836 */ /* 0x000fe20000000000 */
[----:B------:R-:W4:Y:S02]  /*11c90*/  LDC R230, c[0x0][0x230] ;  /* 0x00008c00ffe67b82 */ /* 0x000f240000000800 */
[----:B------:R-:W-:Y:S01]  /*11ca0*/  ISETP.GE.U32.AND P0, PT, R182, 0x7fffff53, PT ;  /* 0x7fffff53b600780c */ /* 0x000fe20003f06070 */
[----:B------:R-:W-:Y:S01]  /*11cb0*/  VIADD R182, R243, 0xffffff6e ;  /* 0xffffff6ef3b67836 */ /* 0x000fe20000000000 */
[----:B------:R-:W3:Y:S01]  /*11cc0*/  LDL.LU.64 R184, [R1+0x108] ;  /* 0x0001080001b87983 */ /* 0x000ee20000300a00 */
[----:B------:R-:W-:Y:S01]  /*11cd0*/  IMAD.WIDE R226, R12, 0x4, R226 ;  /* 0x000000040ce27825 */ /* 0x000fe200078e02e2 */
[----:B------:R-:W-:-:S02]  /*11ce0*/  ISETP.GE.U32.AND P3, PT, R183, 0x7fffff50, PT ;  /* 0x7fffff50b700780c */ /* 0x000fc40003f66070 */
[----:B------:R-:W4:Y:S01]  /*11cf0*/  LDL.LU.64 R186, [R1+0x110] ;  /* 0x0001100001ba7983 */ /* 0x000f220000300a00 */
[----:B------:R-:W-:Y:S01]  /*11d00*/  ISETP.GE.U32.AND P4, PT, R182, 0x7fffff4f, PT ;  /* 0x7fffff4fb600780c */ /* 0x000fe20003f86070 */
[----:B------:R-:W-:Y:S01]  /*11d10*/  VIADD R5, R235, 0xffffff71 ;  /* 0xffffff71eb057836 */ /* 0x000fe20000000000 */
[----:B--2---:R-:W2:Y:S01]  /*11d20*/  LDC R245, c[0x0][0x230] ;  /* 0x00008c00fff57b82 */ /* 0x004ea20000000800 */
[----:B------:R-:W2:Y:S04]  /*11d30*/  LDL.LU.64 R242, [R1+0xf0] ;  /* 0x0000f00001f27983 */ /* 0x000ea80000300a00 */
[----:B------:R-:W2:Y:S04]  /*11d40*/  LDL.LU.64 R182, [R1+0x100] ;  /* 0x0001000001b67983 */ /* 0x000ea80000300a00 */
[----:B------:R2:W-:Y:S01]  /*11d50*/  LDGSTS.E [R246+0x70004], desc[UR10][R226.64], !P0 ;  /* 0x70004000e2f67fae */ /* 0x0005e2000c12184a */
[----:B------:R-:W2:Y:S03]  /*11d60*/  LDC R235, c[0x0][0x230] ;  /* 0x00008c00ffeb7b82 */ /* 0x000ea60000000800 */
[----:B------:R-:W2:Y:S01]  /*11d70*/  LDL.LU.64 R226, [R1+0xf8] ;  /* 0x0000f80001e27983 */ /* 0x000ea20000300a00 */
[----:B------:R-:W-:Y:S01]  /*11d80*/  ISETP.GE.U32.AND P1, PT, R5, 0x7fffff52, PT ;  /* 0x7fffff520500780c */ /* 0x000fe20003f26070 */
[----:B-1----:R-:W-:-:S03]  /*11d90*/  VIADD R5, R231, 0xffffff70 ;  /* 0xffffff70e7057836 */ /* 0x002fc60000000000 */
[----:B------:R-:W1:Y:S02]  /*11da0*/  LDC R231, c[0x0][0x230] ;  /* 0x00008c00ffe77b82 */ /* 0x000e640000000800 */
[----:B------:R-:W-:Y:S01]  /*11db0*/  ISETP.GE.U32.AND P2, PT, R5, 0x7fffff51, PT ;  /* 0x7fffff510500780c */ /* 0x000fe20003f46070 */
[----:B------:R-:W-:-:S05]  /*11dc0*/  VIADD R5, R234, 0xffffff6d ;  /* 0xffffff6dea057836 */ /* 0x000fca0000000000 */
[----:B------:R-:W1:Y:S01]  /*11dd0*/  LDC R234, c[0x0][0x230] ;  /* 0x00008c00ffea7b82 */ /* 0x000e620000000800 */
[----:B------:R-:W-:Y:S01]  /*11de0*/  ISETP.GE.U32.AND P5, PT, R5, 0x7fffff4e, PT ;  /* 0x7fffff4e0500780c */ /* 0x000fe20003fa6070 */
[----:B---3--:R-:W-:-:S04]  /*11df0*/  IMAD.WIDE R184, R12, 0x4, R184 ;  /* 0x000000040cb87825 */ /* 0x008fc800078e02b8 */
[----:B----4-:R-:W-:-:S05]  /*11e00*/  IMAD.WIDE R186, R12, 0x4, R186 ;  /* 0x000000040cba7825 */ /* 0x010fca00078e02ba */
[----:B------:R-:W-:Y:S01]  /*11e10*/  LDGSTS.E [R246+0x70008], desc[UR10][R186.64], !P1 ;  /* 0x70008000baf67fae */ /* 0x000fe2000c92184a */
[----:B--2---:R-:W-:-:S03]  /*11e20*/  IMAD.WIDE R182, R12, 0x4, R182 ;  /* 0x000000040cb67825 */ /* 0x004fc600078e02b6 */
[----:B------:R2:W-:Y:S04]  /*11e30*/  LDGSTS.E [R246+0x7000c], desc[UR10][R184.64], !P2 ;  /* 0x7000c000b8f67fae */ /* 0x0005e8000d12184a */
[----:B------:R3:W-:Y:S04]  /*11e40*/  LDGSTS.E [R247+0x70000], desc[UR10][R182.64], !P3 ;  /* 0x70000000b6f77fae */ /* 0x0007e8000d92184a */
[----:B------:R-:W4:Y:S01]  /*11e50*/  LDL.LU.64 R186, [R1+0xd0] ;  /* 0x0000d00001ba7983 */ /* 0x000f220000300a00 */
[C---:B------:R-:W-:Y:S01]  /*11e60*/  IMAD.WIDE R226, R12.reuse, 0x4, R226 ;  /* 0x000000040ce27825 */ /* 0x040fe200078e02e2 */
[----:B--2---:R-:W2:Y:S03]  /*11e70*/  LDC R246, c[0x0][0x230] ;  /* 0x00008c00fff67b82 */ /* 0x004ea60000000800 */
[----:B---3--:R-:W-:Y:S01]  /*11e80*/  IMAD.WIDE R182, R12, 0x4, R242 ;  /* 0x000000040cb67825 */ /* 0x008fe200078e02f2 */
[----:B------:R-:W-:Y:S03]  /*11e90*/  LDGSTS.E [R247+0x70004], desc[UR10][R226.64], !P4 ;  /* 0x70004000e2f77fae */ /* 0x000fe6000e12184a */
[----:B------:R-:W-:Y:S01]  /*11ea0*/  VIADD R185, R230, 0xffffff6c ;  /* 0xffffff6ce6b97836 */ /* 0x000fe20000000000 */
[----:B------:R3:W-:Y:S01]  /*11eb0*/  LDGSTS.E [R247+0x70008], desc[UR10][R182.64], !P5 ;  /* 0x70008000b6f77fae */ /* 0x0007e2000e92184a */
[----:B-1----:R-:W-:Y:S01]  /*11ec0*/  VIADD R184, R231, 0xffffff6b ;  /* 0xffffff6be7b87836 */ /* 0x002fe20000000000 */
[----:B------:R-:W1:Y:S02]  /*11ed0*/  LDC R242, c[0x0][0x230] ;  /* 0x00008c00fff27b82 */ /* 0x000e640000000800 */
[----:B------:R-:W4:Y:S01]  /*11ee0*/  LDL.LU.64 R226, [R1+0xc8] ;  /* 0x0000c80001e27983 */ /* 0x000f220000300a00 */
[----:B------:R-:W-:Y:S01]  /*11ef0*/  VIADD R5, R235, 0xffffff6a ;  /* 0xffffff6aeb057836 */ /* 0x000fe20000000000 */
[----:B------:R-:W-:-:S04]  /*11f00*/  ISETP.GE.U32.AND P1, PT, R185, 0x7fffff4d, PT ;  /* 0x7fffff4db900780c */ /* 0x000fc80003f26070 */
[----:B------:R-:W1:Y:S01]  /*11f10*/  LDC R235, c[0x0][0x230] ;  /* 0x00008c00ffeb7b82 */ /* 0x000e620000000800 */
[----:B------:R-:W4:Y:S04]  /*11f20*/  LDL.LU.64 R230, [R1+0xc0] ;  /* 0x0000c00001e67983 */ /* 0x000f280000300a00 */
[----:B------:R-:W3:Y:S01]  /*11f30*/  LDL.LU.64 R182, [R1+0xe8] ;  /* 0x0000e80001b67983 */ /* 0x000ee20000300a00 */
[----:B------:R-:W-:Y:S01]  /*11f40*/  ISETP.GE.U32.AND P2, PT, R184, 0x7fffff4c, PT ;  /* 0x7fffff4cb800780c */ /* 0x000fe20003f46070 */
[----:B--2---:R-:W-:Y:S01]  /*11f50*/  VIADD R184, R246, 0xffffff68 ;  /* 0xffffff68f6b87836 */ /* 0x004fe20000000000 */
[----:B------:R-:W2:Y:S04]  /*11f60*/  LDC R243, c[0x0][0x230] ;  /* 0x00008c00fff37b82 */ /* 0x000ea80000000800 */
[----:B------:R-:W-:-:S02]  /*11f70*/  ISETP.GE.U32.AND P5, PT, R184, 0x7fffff49, PT ;  /* 0x7fffff49b800780c */ /* 0x000fc40003fa6070 */
[----:B------:R-:W2:Y:S01]  /*11f80*/  LDL.LU.64 R184, [R1+0xd8] ;  /* 0x0000d80001b87983 */ /* 0x000ea20000300a00 */
[----:B------:R-:W1:Y:S01]  /*11f90*/  S2R R246, SR_TID.X ;  /* 0x0000000000f67919 */ /* 0x000e620000002100 */
[----:B---3--:R-:W-:-:S05]  /*11fa0*/  IMAD.WIDE R182, R12, 0x4, R182 ;  /* 0x000000040cb67825 */ /* 0x008fca00078e02b6 */
[----:B------:R3:W-:Y:S04]  /*11fb0*/  LDGSTS.E [R247+0x7000c], desc[UR10][R182.64], !P1 ;  /* 0x7000c000b6f77fae */ /* 0x0007e8000c92184a */
[----:B------:R-:W3:Y:S01]  /*11fc0*/  LDL.LU.64 R182, [R1+0xe0] ;  /* 0x0000e00001b67983 */ /* 0x000ee20000300a00 */
[----:B------:R-:W-:Y:S01]  /*11fd0*/  ISETP.GE.U32.AND P3, PT, R5, 0x7fffff4b, PT ;  /* 0x7fffff4b0500780c */ /* 0x000fe20003f66070 */
[----:B------:R-:W-:Y:S01]  /*11fe0*/  VIADD R5, R234, 0xffffff69 ;  /* 0xffffff69ea057836 */ /* 0x000fe20000000000 */
[----:B-1----:R-:W-:Y:S01]  /*11ff0*/  LOP3.LUT R246, R246, 0x1f, RZ, 0xc0, !PT ;  /* 0x0000001ff6f67812 */ /* 0x002fe200078ec0ff */
[----:B--2---:R-:W-:Y:S01]  /*12000*/  IMAD.WIDE R184, R12, 0x4, R184 ;  /* 0x000000040cb87825 */ /* 0x004fe200078e02b8 */
[----:B------:R-:W1:Y:S02]  /*12010*/  LDC R234, c[0x0][0x230] ;  /* 0x00008c00ffea7b82 */ /* 0x000e640000000800 */
[----:B------:R-:W-:Y:S01]  /*12020*/  ISETP.GE.U32.AND P4, PT, R5, 0x7fffff4a, PT ;  /* 0x7fffff4a0500780c */ /* 0x000fe20003f86070 */
[----:B------:R-:W-:-:S05]  /*12030*/  VIADD R5, R244, 0xffffff67 ;  /* 0xffffff67f4057836 */ /* 0x000fca0000000000 */
[----:B------:R-:W-:Y:S01]  /*12040*/  ISETP.GE.U32.AND P6, PT, R5, 0x7fffff48, PT ;  /* 0x7fffff480500780c */ /* 0x000fe20003fc6070 */
[----:B----4-:R-:W-:Y:S01]  /*12050*/  IMAD.WIDE R186, R12, 0x4, R186 ;  /* 0x000000040cba7825 */ /* 0x010fe200078e02ba */
[----:B------:R-:W-:Y:S01]  /*12060*/  ISETP.GE.AND P0, PT, R246, R6, PT ;  /* 0x00000006f600720c */ /* 0x000fe20003f06270 */
[----:B------:R-:W2:Y:S01]  /*12070*/  LDC R244, c[0x0][0x230] ;  /* 0x00008c00fff47b82 */ /* 0x000ea20000000800 */
[----:B------:R-:W4:Y:S01]  /*12080*/  LDL.LU.64 R246, [R1+0xb0] ;  /* 0x0000b00001f67983 */ /* 0x000f220000300a00 */
[----:B------:R-:W-:-:S04]  /*12090*/  IMAD.WIDE R226, R12, 0x4, R226 ;  /* 0x000000040ce27825 */ /* 0x000fc800078e02e2 */
[----:B------:R-:W-:-:S04]  /*120a0*/  IMAD.WIDE R230, R12, 0x4, R230 ;  /* 0x000000040ce67825 */ /* 0x000fc800078e02e6 */
[----:B---3--:R-:W-:-:S05]  /*120b0*/  IMAD.WIDE R182, R12, 0x4, R182 ;  /* 0x000000040cb67825 */ /* 0x008fca00078e02b6 */
[----:B------:R3:W-:Y:S04]  /*120c0*/  LDGSTS.E [R248+0x70000], desc[UR10][R182.64], !P2 ;  /* 0x70000000b6f87fae */ /* 0x0007e8000d12184a */
[----:B------:R2:W-:Y:S04]  /*120d0*/  LDGSTS.E [R248+0x70004], desc[UR10][R184.64], !P3 ;  /* 0x70004000b8f87fae */ /* 0x0005e8000d92184a */
[----:B------:R-:W-:Y:S04]  /*120e0*/  LDGSTS.E [R248+0x70008], desc[UR10][R186.64], !P4 ;  /* 0x70008000baf87fae */ /* 0x000fe8000e12184a */
[----:B------:R-:W-:Y:S04]  /*120f0*/  LDGSTS.E [R248+0x7000c], desc[UR10][R226.64], !P5 ;  /* 0x7000c000e2f87fae */ /* 0x000fe8000e92184a */
[----:B------:R-:W-:Y:S04]  /*12100*/  LDGSTS.E [R249+0x70000], desc[UR10][R230.64], !P6 ;  /* 0x70000000e6f97fae */ /* 0x000fe8000f12184a */
[----:B------:R-:W4:Y:S04]  /*12110*/  LDL.LU.64 R186, [R1+0x98] ;  /* 0x0000980001ba7983 */ /* 0x000f280000300a00 */
[----:B------:R-:W4:Y:S04]  /*12120*/  LDL.LU.64 R226, [R1+0x90] ;  /* 0x0000900001e27983 */ /* 0x000f280000300a00 */
[----:B------:R-:W4:Y:S01]  /*12130*/  LDL.LU.64 R230, [R1+0xb8] ;  /* 0x0000b80001e67983 */ /* 0x000f220000300a00 */
[----:B---3--:R-:W-:-:S02]  /*12140*/  VIADD R183, R235, 0xffffff66 ;  /* 0xffffff66ebb77836 */ /* 0x008fc40000000000 */
[----:B------:R-:W-:-:S03]  /*12150*/  VIADD R182, R242, 0xffffff65 ;  /* 0xffffff65f2b67836 */ /* 0x000fc60000000000 */
[----:B------:R-:W-:Y:S01]  /*12160*/  ISETP.GE.U32.AND P5, PT, R183, 0x7fffff47, PT ;  /* 0x7fffff47b700780c */ /* 0x000fe20003fa6070 */
[----:B------:R-:W-:Y:S01]  /*12170*/  VIADD R6, R243, 0xffffff64 ;  /* 0xffffff64f3067836 */ /* 0x000fe20000000000 */
[----:B------:R-:W-:Y:S01]  /*12180*/  ISETP.GE.U32.AND P3, PT, R182, 0x7fffff46, PT ;  /* 0x7fffff46b600780c */ /* 0x000fe20003f66070 */
[----:B--2---:R-:W-:-:S03]  /*12190*/  VIADD R184, R244, 0xffffff62 ;  /* 0xffffff62f4b87836 */ /* 0x004fc60000000000 */
[----:B------:R-:W-:Y:S01]  /*121a0*/  ISETP.GE.U32.AND P2, PT, R6, 0x7fffff45, PT ;  /* 0x7fffff450600780c */ /* 0x000fe20003f46070 */
[----:B-1----:R-:W-:Y:S02]  /*121b0*/  VIADD R6, R234, 0xffffff61 ;  /* 0xffffff61ea067836 */ /* 0x002fe40000000000 */
[----:B------:R-:W-:Y:S01]  /*121c0*/  VIADD R5, R245, 0xffffff63 ;  /* 0xffffff63f5057836 */ /* 0x000fe20000000000 */
[----:B------:R-:W2:Y:S01]  /*121d0*/  LDL.LU.64 R234, [R1+0x38] ;  /* 0x0000380001ea7983 */ /* 0x000ea20000300a00 */
[----:B------:R-:W-:Y:S01]  /*121e0*/  ISETP.GE.U32.AND P4, PT, R184, 0x7fffff43, PT ;  /* 0x7fffff43b800780c */ /* 0x000fe20003f86070 */
[C---:B----4-:R-:W-:Y:S02]  /*121f0*/  IMAD.WIDE R184, R12.reuse, 0x4, R246 ;  /* 0x000000040cb87825 */ /* 0x050fe400078e02f6 */
[----:B------:R-:W3:Y:S04]  /*12200*/  LDL.LU.64 R244, [R1+0x28] ;  /* 0x0000280001f47983 */ /* 0x000ee80000300a00 */
[----:B------:R-:W4:Y:S01]  /*12210*/  LDL.LU.64 R242, [R1+0x20] ;  /* 0x0000200001f27983 */ /* 0x000f220000300a00 */
[----:B------:R-:W-:-:S03]  /*12220*/  IMAD.WIDE R182, R12, 0x4, R230 ;  /* 0x000000040cb67825 */ /* 0x000fc600078e02e6 */
[----:B------:R-:W4:Y:S04]  /*12230*/  LDL.LU.64 R230, [R1+0x10] ;  /* 0x0000100001e67983 */ /* 0x000f280000300a00 */
[----:B------:R-:W4:Y:S04]  /*12240*/  LDL.LU.64 R246, [R1] ;  /* 0x0000000001f67983 */ /* 0x000f280000300a00 */
[----:B------:R1:W-:Y:S04]  /*12250*/  LDGSTS.E [R249+0x70004], desc[UR10][R182.64], !P5 ;  /* 0x70004000b6f97fae */ /* 0x0003e8000e92184a */
[----:B------:R2:W-:Y:S04]  /*12260*/  LDGSTS.E [R249+0x70008], desc[UR10][R184.64], !P3 ;  /* 0x70008000b8f97fae */ /* 0x0005e8000d92184a */
[----:B------:R-:W1:Y:S04]  /*12270*/  LDL.LU.64 R182, [R1+0xa8] ;  /* 0x0000a80001b67983 */ /* 0x000e680000300a00 */
[----:B------:R-:W2:Y:S01]  /*12280*/  LDL.LU.64 R184, [R1+0xa0] ;  /* 0x0000a00001b87983 */ /* 0x000ea20000300a00 */
[----:B------:R-:W-:Y:S01]  /*12290*/  UIADD3 UR6, UR6, -0xa0, URZ ;  /* 0xffffff6006067890 */ /* 0x000fe2000fffe03f */
[----:B------:R-:W-:-:S02]  /*122a0*/  PLOP3.LUT P6, PT, PT, PT, UP0, 0x80, 0x0 ;  /* 0x000000000000781c */ /* 0x000fc40003fcf008 */
[----:B------:R-:W-:Y:S01]  /*122b0*/  ISETP.GE.U32.AND P1, PT, R5, 0x7fffff44, PT ;  /* 0x7fffff440500780c */ /* 0x000fe20003f26070 */
[----:B-1----:R-:W-:-:S05]  /*122c0*/  IMAD.WIDE R182, R12, 0x4, R182 ;  /* 0x000000040cb67825 */ /* 0x002fca00078e02b6 */
[----:B------:R1:W-:Y:S04]  /*122d0*/  LDGSTS.E [R249+0x7000c], desc[UR10][R182.64], !P2 ;  /* 0x7000c000b6f97fae */ /* 0x0003e8000d12184a */
[----:B------:R-:W1:Y:S01]  /*122e0*/  LDL.LU.64 R182, [R1+0x88] ;  /* 0x0000880001b67983 */ /* 0x000e620000300a00 */
[----:B------:R-:W-:Y:S01]  /*122f0*/  UISETP.GE.U32.AND UP0, UPT, UR6, 0x7fffff41, UPT ;  /* 0x7fffff410600788c */ /* 0x000fe2000bf06070 */
[----:B------:R-:W-:Y:S02]  /*12300*/  SEL R5, RZ, 0x4, P0 ;  /* 0x00000004ff057807 */ /* 0x000fe40000000000 */
[----:B------:R-:W-:Y:S01]  /*12310*/  ISETP.GE.U32.AND P0, PT, R6, 0x7fffff42, PT ;  /* 0x7fffff420600780c */ /* 0x000fe20003f06070 */
[C---:B--2---:R-:W-:Y:S01]  /*12320*/  IMAD.WIDE R184, R12.reuse, 0x4, R184 ;  /* 0x000000040cb87825 */ /* 0x044fe200078e02b8 */
[----:B------:R-:W-:Y:S01]  /*12330*/  SEL R5, R5, RZ, P6 ;  /* 0x000000ff05057207 */ /* 0x000fe20003000000 */
[----:B------:R-:W2:Y:S01]  /*12340*/  LDL.LU.64 R248, [R1+0x40] ;  /* 0x0000400001f87983 */ /* 0x000ea20000300a00 */
[----:B------:R-:W-:Y:S01]  /*12350*/  PLOP3.LUT P6, PT, PT, PT, UP0, 0x80, 0x0 ;  /* 0x000000000000781c */ /* 0x000fe20003fcf008 */
[----:B------:R-:W-:-:S02]  /*12360*/  IMAD.WIDE R186, R12, 0x4, R186 ;  /* 0x000000040cba7825 */ /* 0x000fc400078e02ba */
[----:B------:R3:W-:Y:S02]  /*12370*/  LDGSTS.E [R250+0x70000], desc[UR10][R184.64], !P1 ;  /* 0x70000000b8fa7fae */ /* 0x0007e4000c92184a */
[C---:B------:R-:W-:Y:S02]  /*12380*/  IMAD.WIDE R226, R12.reuse, 0x4, R226 ;  /* 0x000000040ce27825 */ /* 0x040fe400078e02e2 */
[----:B------:R4:W-:Y:S04]  /*12390*/  LDGSTS.E [R250+0x70004], desc[UR10][R186.64], !P4 ;  /* 0x70004000bafa7fae */ /* 0x0009e8000e12184a */
[----:B------:R-:W-:Y:S04]  /*123a0*/  LDGSTS.E [R250+0x70008], desc[UR10][R226.64], !P0 ;  /* 0x70008000e2fa7fae */ /* 0x000fe8000c12184a */
[----:B------:R-:W3:Y:S04]  /*123b0*/  LDL.LU.64 R184, [R1+0x80] ;  /* 0x0000800001b87983 */ /* 0x000ee80000300a00 */
[----:B------:R-:W4:Y:S04]  /*123c0*/  LDL.LU.64 R186, [R1+0x70] ;  /* 0x0000700001ba7983 */ /* 0x000f280000300a00 */
[----:B------:R-:W2:Y:S01]  /*123d0*/  LDL.LU.64 R226, [R1+0x50] ;  /* 0x0000500001e27983 */ /* 0x000ea20000300a00 */
[----:B-1----:R-:W-:-:S05]  /*123e0*/  IMAD.WIDE R182, R12, 0x4, R182 ;  /* 0x000000040cb67825 */ /* 0x002fca00078e02b6 */
[----:B------:R-:W-:Y:S01]  /*123f0*/  LDGSTS.E [R250+0x7000c], desc[UR10][R182.64], !P6 ;  /* 0x7000c000b6fa7fae */ /* 0x000fe2000f12184a */
[----:B------:R-:W-:-:S03]  /*12400*/  ISETP.NE.U32.AND P5, PT, R5, RZ, PT ;  /* 0x000000ff0500720c */ /* 0x000fc60003fa5070 */
[----:B------:R-:W0:Y:S04]  /*12410*/  LDGDEPBAR ;  /* 0x00000000000079af */ /* 0x000e280000000000 */
[----:B------:R-:W2:Y:S01]  /*12420*/  LDL.LU.64 R182, [R1+0x60] ;  /* 0x0000600001b67983 */ /* 0x000ea20000300a00 */
[----:B---3--:R-:W-:-:S04]  /*12430*/  IMAD.WIDE R184, R7, 0x4, R184 ;  /* 0x0000000407b87825 */ /* 0x008fc800078e02b8 */
[C---:B----4-:R-:W-:Y:S01]  /*12440*/  IMAD.WIDE R186, R7.reuse, 0x4, R186 ;  /* 0x0000000407ba7825 */ /* 0x050fe200078e02ba */
[----:B------:R2:W-:Y:S04]  /*12450*/  LDGSTS.E [R3+0x40000], desc[UR10][R184.64], P5 ;  /* 0x40000000b8037fae */ /* 0x0005e8000a92184a */
[----:B------:R1:W-:Y:S01]  /*12460*/  LDGSTS.E [R3+0x40400], desc[UR10][R186.64], P5 ;  /* 0x40400000ba037fae */ /* 0x0003e2000a92184a */
[----:B--2---:R-:W-:-:S03]  /*12470*/  IMAD.WIDE R184, R7, 0x4, R226 ;  /* 0x0000000407b87825 */ /* 0x004fc600078e02e2 */
[----:B------:R-:W2:Y:S01]  /*12480*/  LDL.LU.64 R226, [R1+0x160] ;  /* 0x0001600001e27983 */ /* 0x000ea20000300a00 */
[----:B-1----:R-:W-:-:S03]  /*12490*/  IMAD.WIDE R186, R7, 0x4, R248 ;  /* 0x0000000407ba7825 */ /* 0x002fc600078e02f8 */
[----:B------:R-:W3:Y:S01]  /*124a0*/  LDL.LU.64 R248, [R1+0x78] ;  /* 0x0000780001f87983 */ /* 0x000ee20000300a00 */
[----:B------:R-:W-:-:S04]  /*124b0*/  IMAD.WIDE R238, R7, 0x4, R238 ;  /* 0x0000000407ee7825 */ /* 0x000fc800078e02ee */
[----:B------:R-:W-:-:S04]  /*124c0*/  IMAD.WIDE R232, R7, 0x4, R232 ;  /* 0x0000000407e87825 */ /* 0x000fc800078e02e8 */
[----:B------:R-:W-:-:S05]  /*124d0*/  IMAD.WIDE R182, R7, 0x4, R182 ;  /* 0x0000000407b67825 */ /* 0x000fca00078e02b6 */
[----:B------:R1:W-:Y:S04]  /*124e0*/  LDGSTS.E [R3+0x40800], desc[UR10][R182.64], P5 ;  /* 0x40800000b6037fae */ /* 0x0003e8000a92184a */
[----:B------:R4:W-:Y:S04]  /*124f0*/  LDGSTS.E [R3+0x40c00], desc[UR10][R184.64], P5 ;  /* 0x40c00000b8037fae */ /* 0x0009e8000a92184a */
[----:B------:R2:W-:Y:S01]  /*12500*/  LDGSTS.E [R3+0x41000], desc[UR10][R186.64], P5 ;  /* 0x41000000ba037fae */ /* 0x0005e2000a92184a */
[----:B-1----:R-:W-:-:S03]  /*12510*/  IMAD.WIDE R182, R7, 0x4, R234 ;  /* 0x0000000407b67825 */ /* 0x002fc600078e02ea */
[----:B------:R-:W3:Y:S01]  /*12520*/  LDL.LU.64 R234, [R1+0x68] ;  /* 0x0000680001ea7983 */ /* 0x000ee20000300a00 */
[----:B----4-:R-:W-:-:S03]  /*12530*/  IMAD.WIDE R184, R7, 0x4, R244 ;  /* 0x0000000407b87825 */ /* 0x010fc600078e02f4 */
[----:B------:R1:W-:Y:S01]  /*12540*/  LDGSTS.E [R3+0x41400], desc[UR10][R182.64], P5 ;  /* 0x41400000b6037fae */ /* 0x0003e2000a92184a */
[----:B--2---:R-:W-:-:S03]  /*12550*/  IMAD.WIDE R186, R7, 0x4, R242 ;  /* 0x0000000407ba7825 */ /* 0x004fc600078e02f2 */
[----:B------:R-:W2:Y:S04]  /*12560*/  LDL.LU.64 R244, [R1+0x58] ;  /* 0x0000580001f47983 */ /* 0x000ea80000300a00 */
[----:B------:R4:W-:Y:S01]  /*12570*/  LDGSTS.E [R3+0x41800], desc[UR10][R184.64], P5 ;  /* 0x41800000b8037fae */ /* 0x0009e2000a92184a */
[----:B-1----:R-:W-:-:S03]  /*12580*/  IMAD.WIDE R182, R7, 0x4, R230 ;  /* 0x0000000407b67825 */ /* 0x002fc600078e02e6 */
[----:B------:R-:W2:Y:S04]  /*12590*/  LDL.LU.64 R242, [R1+0x48] ;  /* 0x0000480001f27983 */ /* 0x000ea80000300a00 */
[----:B------:R-:W2:Y:S01]  /*125a0*/  LDL.LU.64 R230, [R1+0x30] ;  /* 0x0000300001e67983 */ /* 0x000ea20000300a00 */
[----:B----4-:R-:W-:-:S03]  /*125b0*/  IMAD.WIDE R184, R7, 0x4, R246 ;  /* 0x0000000407b87825 */ /* 0x010fc600078e02f6 */
[----:B------:R-:W-:Y:S04]  /*125c0*/  LDGSTS.E [R3+0x41c00], desc[UR10][R186.64], P5 ;  /* 0x41c00000ba037fae */ /* 0x000fe8000a92184a */
[----:B------:R-:W4:Y:S01]  /*125d0*/  LDL.LU.64 R246, [R1+0x18] ;  /* 0x0000180001f67983 */ /* 0x000f220000300a00 */
[----:B------:R-:W-:-:S03]  /*125e0*/  IMAD.WIDE R188, R7, 0x4, R188 ;  /* 0x0000000407bc7825 */ /* 0x000fc600078e02bc */
[----:B------:R-:W-:Y:S04]  /*125f0*/  LDGSTS.E [R3+0x42000], desc[UR10][R182.64], P5 ;  /* 0x42000000b6037fae */ /* 0x000fe8000a92184a */
[----:B------:R-:W2:Y:S01]  /*12600*/  LDL.LU.64 R186, [R1+0x168] ;  /* 0x0001680001ba7983 */ /* 0x000ea20000300a00 */
        /* <DEDUP_REMOVED lines=29> */
[----:B------:R1:W-:Y:S01]  /*127e0*/  LDGSTS.E [R3+0x45c00], desc[UR10][R20.64], P5 ;  /* 0x45c0000014037fae */ /* 0x0003e2000a92184a */
[----:B------:R-:W-:-:S03]  /*127f0*/  IMAD.WIDE R40, R7, 0x4, R40 ;  /* 0x0000000407287825 */ /* 0x000fc600078e0228 */
[----:B------:R3:W-:Y:S01]  /*12800*/  LDGSTS.E [R3+0x46000], desc[UR10][R24.64], P5 ;  /* 0x4600000018037fae */ /* 0x0007e2000a92184a */
        /* <DEDUP_REMOVED lines=70> */
[----:B-1----:R-:W-:-:S03]  /*12c70*/  IMAD.WIDE R20, R7, 0x4, R226 ;  /* 0x0000000407147825 */ /* 0x002fc600078e02e2 */
[----:B------:R-:W-:Y:S01]  /*12c80*/  LDGSTS.E [R3+0x4f000], desc[UR10][R168.64], P5 ;  /* 0x4f000000a8037fae */ /* 0x000fe2000a92184a */
[----:B---3--:R-:W-:-:S03]  /*12c90*/  IMAD.WIDE R24, R7, 0x4, R248 ;  /* 0x0000000407187825 */ /* 0x008fc600078e02f8 */
[----:B------:R-:W-:Y:S04]  /*12ca0*/  LDGSTS.E [R3+0x4f400], desc[UR10][R172.64], P5 ;  /* 0x4f400000ac037fae */ /* 0x000fe8000a92184a */
[----:B------:R-:W-:Y:S04]  /*12cb0*/  LDGSTS.E [R3+0x4f800], desc[UR10][R176.64], P5 ;  /* 0x4f800000b0037fae */ /* 0x000fe8000a92184a */
[----:B------:R-:W-:Y:S01]  /*12cc0*/  LDGSTS.E [R3+0x4fc00], desc[UR10][R180.64], P5 ;  /* 0x4fc00000b4037fae */ /* 0x000fe2000a92184a */
[----:B--2---:R-:W-:-:S05]  /*12cd0*/  IMAD.WIDE R16, R7, 0x4, R186 ;  /* 0x0000000407107825 */ /* 0x004fca00078e02ba */
[----:B------:R1:W-:Y:S04]  /*12ce0*/  LDGSTS.E [R2+0x40200], desc[UR10][R16.64], P5 ;  /* 0x4020000010027fae */ /* 0x0003e8000a92184a */
[----:B------:R2:W-:Y:S04]  /*12cf0*/  LDGSTS.E [R2+0x40600], desc[UR10][R20.64], P5 ;  /* 0x4060000014027fae */ /* 0x0005e8000a92184a */
[----:B------:R3:W-:Y:S01]  /*12d00*/  LDGSTS.E [R2+0x40a00], desc[UR10][R24.64], P5 ;  /* 0x40a0000018027fae */ /* 0x0007e2000a92184a */
[----:B-1----:R-:W-:-:S04]  /*12d10*/  IMAD.WIDE R16, R7, 0x4, R234 ;  /* 0x0000000407107825 */ /* 0x002fc800078e02ea */
[C---:B--2---:R-:W-:Y:S01]  /*12d20*/  IMAD.WIDE R20, R7.reuse, 0x4, R244 ;  /* 0x0000000407147825 */ /* 0x044fe200078e02f4 */
[----:B------:R-:W-:Y:S03]  /*12d30*/  LDGSTS.E [R2+0x40e00], desc[UR10][R16.64], P5 ;  /* 0x40e0000010027fae */ /* 0x000fe6000a92184a */
[C---:B---3--:R-:W-:Y:S01]  /*12d40*/  IMAD.WIDE R24, R7.reuse, 0x4, R242 ;  /* 0x0000000407187825 */ /* 0x048fe200078e02f2 */
[----:B------:R-:W-:Y:S04]  /*12d50*/  LDGSTS.E [R2+0x41200], desc[UR10][R20.64], P5 ;  /* 0x4120000014027fae */ /* 0x000fe8000a92184a */
[----:B------:R1:W-:Y:S02]  /*12d60*/  LDGSTS.E [R2+0x41600], desc[UR10][R24.64], P5 ;  /* 0x4160000018027fae */ /* 0x0003e4000a92184a */
[----:B-1----:R-:W-:-:S02]  /*12d70*/  IMAD.WIDE R24, R7, 0x4, R14 ;  /* 0x0000000407187825 */ /* 0x002fc400078e020e */
[----:B------:R-:W5:Y:S04]  /*12d80*/  LDL.LU.64 R14, [R1+0x1858] ;  /* 0x00185800010e7983 */ /* 0x000f680000300a00 */
[----:B------:R1:W-:Y:S04]  /*12d90*/  STL [R1+0x400], RZ ;  /* 0x000400ff01007387 */ /* 0x0003e80000100800 */
        /* <DEDUP_REMOVED lines=255> */
[----:B------:R1:W-:Y:S04]  /*13d90*/  STL [R1], RZ ;  /* 0x000000ff01007387 */ /* 0x0003e80000100800 */
        /* <DEDUP_REMOVED lines=76> */
[----:B------:R1:W-:Y:S01]  /*14260*/  STL [R1+0x134], RZ ;  /* 0x000134ff01007387 */ /* 0x0003e20000100800 */
[----:B------:R-:W-:-:S03]  /*14270*/  IMAD.WIDE R16, R7, 0x4, R230 ;  /* 0x0000000407107825 */ /* 0x000fc600078e02e6 */
[----:B------:R1:W-:Y:S01]  /*14280*/  STL [R1+0x138], RZ ;  /* 0x000138ff01007387 */ /* 0x0003e20000100800 */
[----:B----4-:R-:W-:-:S03]  /*14290*/  IMAD.WIDE R20, R7, 0x4, R246 ;  /* 0x0000000407147825 */ /* 0x010fc600078e02f6 */
[----:B------:R1:W-:Y:S04]  /*142a0*/  STL [R1+0x13c], RZ ;  /* 0x00013cff01007387 */ /* 0x0003e80000100800 */
[----:B------:R1:W-:Y:S01]  /*142b0*/  STL [R1+0x140], RZ ;  /* 0x000140ff01007387 */ /* 0x0003e20000100800 */
[----:B------:R-:W-:-:S03]  /*142c0*/  IMAD.WIDE R240, R7, 0x4, R240 ;  /* 0x0000000407f07825 */ /* 0x000fc600078e02f0 */
        /* <DEDUP_REMOVED lines=10> */
[----:B------:R-:W-:Y:S04]  /*14370*/  LDGSTS.E [R2+0x41a00], desc[UR10][R16.64], P5 ;  /* 0x41a0000010027fae */ /* 0x000fe8000a92184a */
[----:B------:R1:W-:Y:S01]  /*14380*/  STL [R1+0x158], RZ ;  /* 0x000158ff01007387 */ /* 0x0003e20000100800 */
[----:B------:R-:W-:-:S03]  /*14390*/  IMAD.WIDE R202, R7, 0x4, R202 ;  /* 0x0000000407ca7825 */ /* 0x000fc600078e02ca */
[----:B------:R-:W-:Y:S04]  /*143a0*/  LDGSTS.E [R2+0x41e00], desc[UR10][R20.64], P5 ;  /* 0x41e0000014027fae */ /* 0x000fe8000a92184a */
[----:B------:R1:W-:Y:S01]  /*143b0*/  STL [R1+0x15c], RZ ;  /* 0x00015cff01007387 */ /* 0x0003e20000100800 */
[----:B------:R-:W-:-:S03]  /*143c0*/  IMAD.WIDE R206, R7, 0x4, R206 ;  /* 0x0000000407ce7825 */ /* 0x000fc600078e02ce */
[----:B------:R2:W-:Y:S04]  /*143d0*/  LDGSTS.E [R2+0x42200], desc[UR10][R24.64], P5 ;  /* 0x4220000018027fae */ /* 0x0005e8000a92184a */
        /* <DEDUP_REMOVED lines=119> */
[----:B------:R1:W-:Y:S01]  /*14b50*/  LDGSTS.E [R2+0x4c200], desc[UR10][R122.64], P5 ;  /* 0x4c2000007a027fae */ /* 0x0003e2000a92184a */
[----:B------:R-:W-:-:S03]  /*14b60*/  IMAD.WIDE R158, R7, 0x4, R158 ;  /* 0x00000004079e7825 */ /* 0x000fc600078e029e */
[----:B------:R1:W-:Y:S01]  /*14b70*/  LDGSTS.E [R2+0x4c600], desc[UR10][R126.64], P5 ;  /* 0x4c6000007e027fae */ /* 0x0003e2000a92184a */
[----:B------:R-:W-:-:S03]  /*14b80*/  PLOP3.LUT P0, PT, PT, PT, UP1, 0x40, 0x0 ;  /* 0x000000000000781c */ /* 0x000fc60003f0e818 */
[----:B------:R1:W-:Y:S01]  /*14b90*/  LDGSTS.E [R2+0x4ca00], desc[UR10][R130.64], P5 ;  /* 0x4ca0000082027fae */ /* 0x0003e2000a92184a */
[----:B------:R-:W-:-:S03]  /*14ba0*/  IMAD.WIDE R162, R7, 0x4, R162 ;  /* 0x0000000407a27825 */ /* 0x000fc600078e02a2 */
        /* <DEDUP_REMOVED lines=10> */
[----:B------:R1:W-:Y:S04]  /*14c50*/  LDGSTS.E [R2+0x4e200], desc[UR10][R154.64], P5 ;  /* 0x4e2000009a027fae */ /* 0x0003e8000a92184a */
[----:B------:R1:W-:Y:S04]  /*14c60*/  LDGSTS.E [R2+0x4e600], desc[UR10][R158.64], P5 ;  /* 0x4e6000009e027fae */ /* 0x0003e8000a92184a */
[----:B------:R1:W-:Y:S04]  /*14c70*/  LDGSTS.E [R2+0x4ea00], desc[UR10][R162.64], P5 ;  /* 0x4ea00000a2027fae */ /* 0x0003e8000a92184a */
[----:B------:R1:W-:Y:S04]  /*14c80*/  LDGSTS.E [R2+0x4ee00], desc[UR10][R166.64], P5 ;  /* 0x4ee00000a6027fae */ /* 0x0003e8000a92184a */
[----:B------:R1:W-:Y:S04]  /*14c90*/  LDGSTS.E [R2+0x4f200], desc[UR10][R170.64], P5 ;  /* 0x4f200000aa027fae */ /* 0x0003e8000a92184a */
[----:B------:R1:W-:Y:S04]  /*14ca0*/  LDGSTS.E [R2+0x4f600], desc[UR10][R174.64], P5 ;  /* 0x4f600000ae027fae */ /* 0x0003e8000a92184a */
[----:B------:R1:W-:Y:S04]  /*14cb0*/  LDGSTS.E [R2+0x4fa00], desc[UR10][R178.64], P5 ;  /* 0x4fa00000b2027fae */ /* 0x0003e8000a92184a */
[----:B------:R1:W-:Y:S01]  /*14cc0*/  LDGSTS.E [R2+0x4fe00], desc[UR10][R8.64], P5 ;  /* 0x4fe0000008027fae */ /* 0x0003e2000a92184a */
[----:B--2---:R-:W-:-:S03]  /*14cd0*/  CS2R R24, SRZ ;  /* 0x0000000000187805 */ /* 0x004fc6000001ff00 */
[----:B------:R-:W0:Y:S01]  /*14ce0*/  LDGDEPBAR ;  /* 0x00000000000079af */ /* 0x000e220000000000 */
[----:B---3--:R-:W-:Y:S02]  /*14cf0*/  CS2R R26, SRZ ;  /* 0x00000000001a7805 */ /* 0x008fe4000001ff00 */
[----:B------:R-:W-:Y:S02]  /*14d00*/  CS2R R28, SRZ ;  /* 0x00000000001c7805 */ /* 0x000fe4000001ff00 */
[----:B----4-:R-:W-:Y:S02]  /*14d10*/  CS2R R30, SRZ ;  /* 0x00000000001e7805 */ /* 0x010fe4000001ff00 */
[----:B------:R-:W-:Y:S02]  /*14d20*/  CS2R R32, SRZ ;  /* 0x0000000000207805 */ /* 0x000fe4000001ff00 */
[----:B-1----:R-:W-:Y:S02]  /*14d30*/  CS2R R34, SRZ ;  /* 0x0000000000227805 */ /* 0x002fe4000001ff00 */
[----:B------:R-:W-:-:S02]  /*14d40*/  CS2R R36, SRZ ;  /* 0x0000000000247805 */ /* 0x000fc4000001ff00 */
[----:B------:R-:W-:Y:S02]  /*14d50*/  CS2R R38, SRZ ;  /* 0x0000000000267805 */ /* 0x000fe4000001ff00 */
[----:B------:R-:W-:Y:S02]  /*14d60*/  CS2R R40, SRZ ;  /* 0x0000000000287805 */ /* 0x000fe4000001ff00 */
[----:B------:R-:W-:Y:S02]  /*14d70*/  CS2R R42, SRZ ;  /* 0x00000000002a7805 */ /* 0x000fe4000001ff00 */
[----:B------:R-:W-:Y:S02]  /*14d80*/  CS2R R44, SRZ ;  /* 0x00000000002c7805 */ /* 0x000fe4000001ff00 */
[----:B------:R-:W-:Y:S02]  /*14d90*/  CS2R R46, SRZ ;  /* 0x00000000002e7805 */ /* 0x000fe4000001ff00 */
        /* <DEDUP_REMOVED lines=51> */
[----:B------:R-:W-:Y:S01]  /*150d0*/  CS2R R150, SRZ ;  /* 0x0000000000967805 */ /* 0x000fe2000001ff00 */
[----:B------:R-:W-:Y:S06]  /*150e0*/  @P0 BRA `(.L_x_0) ;  /* 0x000000dc00480947 */ /* 0x000fec0003800000 */
[----:B------:R-:W2:Y:S01]  /*150f0*/  LDL.LU R234, [R1+0x614] ;  /* 0x0006140001ea7983 */ /* 0x000ea20000300800 */
[C---:B-----5:R-:W-:Y:S01]  /*15100*/  IADD3 R8, P4, R0.reuse, R252, RZ ;  /* 0x000000fc00087210 */ /* 0x060fe20007f9e0ff */
[----:B------:R-:W-:Y:S01]  /*15110*/  ULDC UR7, c[0x0][0x238] ;  /* 0x00008e0000077ab9 */ /* 0x000fe20000000800 */
[----:B------:R-:W-:Y:S01]  /*15120*/  SHF.R.S32.HI R2, RZ, 0x1f, R0 ;  /* 0x0000001fff027819 */ /* 0x000fe20000011400 */
[----:B------:R-:W3:Y:S01]  /*15130*/  LDL.LU R235, [R1+0x618] ;  /* 0x0006180001eb7983 */ /* 0x000ee20000300800 */
[----:B------:R-:W1:Y:S03]  /*15140*/  LDC.64 R26, c[0x0][0x218] ;  /* 0x00008600ff1a7b82 */ /* 0x000e660000000a00 */
[----:B------:R-:W4:Y:S04]  /*15150*/  LDL.LU R249, [R1+0x608] ;  /* 0x0006080001f97983 */ /* 0x000f280000300800 */
[----:B------:R-:W4:Y:S01]  /*15160*/  LDL.LU R5, [R1+0x60c] ;  /* 0x00060c0001057983 */ /* 0x000f220000300800 */
[----:B------:R-:W1:Y:S03]  /*15170*/  LDC.64 R24, c[0x0][0x210] ;  /* 0x00008400ff187b82 */ /* 0x000e660000000a00 */
[----:B------:R-:W4:Y:S04]  /*15180*/  LDL.LU R6, [R1+0x610] ;  /* 0x0006100001067983 */ /* 0x000f280000300800 */
        /* <DEDUP_REMOVED lines=9> */
[----:B------:R-:W-:Y:S04]  /*15220*/  STL [R1+0x1860], R15 ;  /* 0x0018600f01007387 */ /* 0x000fe80000100800 */
[----:B------:R-:W-:Y:S04]  /*15230*/  STL [R1+0x185c], R14 ;  /* 0x00185c0e01007387 */ /* 0x000fe80000100800 */
[----:B------:R-:W-:Y:S04]  /*15240*/  STL [R1+0x1858], R13 ;  /* 0x0018580d01007387 */ /* 0x000fe80000100800 */
[----:B------:R-:W-:Y:S04]  /*15250*/  STL [R1+0x1854], R4 ;  /* 0x0018540401007387 */ /* 0x000fe80000100800 */
[----:B------:R1:W-:Y:S01]  /*15260*/  STL [R1+0x19e0], R8 ;  /* 0x0019e00801007387 */ /* 0x0003e20000100800 */
[----:B--2---:R-:W-:-:S04]  /*15270*/  IADD3 R207, P2, R0, R234, RZ ;  /* 0x000000ea00cf7210 */ /* 0x004fc80007f5e0ff */
[----:B------:R-:W-:Y:S02]  /*15280*/  LEA.HI.X.SX32 R208, R234, R2, 0x1, P2 ;  /* 0x00000002ead07211 */ /* 0x000fe400010f0eff */
[C---:B---3--:R-:W-:Y:S02]  /*15290*/  IADD3 R3, P3, R0.reuse, R235, RZ ;  /* 0x000000eb00037210 */ /* 0x048fe40007f7e0ff */
[C---:B----4-:R-:W-:Y:S02]  /*152a0*/  IADD3 R9, P5, R0.reuse, R249, RZ ;  /* 0x000000f900097210 */ /* 0x050fe40007fbe0ff */
[C---:B------:R-:W-:Y:S02]  /*152b0*/  IADD3 R10, P6, R0.reuse, R5, RZ ;  /* 0x00000005000a7210 */ /* 0x040fe40007fde0ff */
[C---:B------:R-:W-:Y:S02]  /*152c0*/  IADD3 R11, P0, R0.reuse, R6, RZ ;  /* 0x00000006000b7210 */ /* 0x040fe40007f1e0ff */
[----:B------:R-:W-:-:S03]  /*152d0*/  IADD3 R17, P1, R0, R244, RZ ;  /* 0x000000f400117210 */ /* 0x000fc60007f3e0ff */
[----:B------:R2:W-:Y:S04]  /*152e0*/  STL [R1+0x19dc], R11 ;  /* 0x0019dc0b01007387 */ /* 0x0005e80000100800 */
[----:B------:R3:W-:Y:S04]  /*152f0*/  STL [R1+0x19d8], R17 ;  /* 0x0019d81101007387 */ /* 0x0007e80000100800 */
[----:B------:R-:W4:Y:S01]  /*15300*/  LDL.LU R234, [R1+0x64c] ;  /* 0x00064c0001ea7983 */ /* 0x000f220000300800 */
[----:B------:R-:W-:Y:S02]  /*15310*/  IADD3 R18, P2, R0, R245, RZ ;  /* 0x000000f500127210 */ /* 0x000fe40007f5e0ff */
[----:B-1----:R-:W-:-:S03]  /*15320*/  LEA.HI.X.SX32 R8, R235, R2, 0x1, P3 ;  /* 0x00000002eb087211 */ /* 0x002fc600018f0eff */
[----:B------:R1:W-:Y:S04]  /*15330*/  STL [R1+0x19d4], R18 ;  /* 0x0019d41201007387 */ /* 0x0003e80000100800 */
[----:B------:R-:W4:Y:S01]  /*15340*/  LDL.LU R235, [R1+0x650] ;  /* 0x0006500001eb7983 */ /* 0x000f220000300800 */
[----:B------:R-:W-:Y:S02]  /*15350*/  IADD3 R103, P3, R0, R242, RZ ;  /* 0x000000f200677210 */ /* 0x000fe40007f7e0ff */
[-C--:B--2---:R-:W-:Y:S01]  /*15360*/  LEA.HI.X.SX32 R11, R252, R2.reuse, 0x1, P4 ;  /* 0x00000002fc0b7211 */ /* 0x084fe200020f0eff */
[----:B------:R-:W2:Y:S01]  /*15370*/  LDL.LU R227, [R1+0x654] ;  /* 0x0006540001e37983 */ /* 0x000ea20000300800 */
[C---:B------:R-:W-:Y:S02]  /*15380*/  IADD3 R104, P4, R0.reuse, R243, RZ ;  /* 0x000000f300687210 */ /* 0x040fe40007f9e0ff */
[----:B---3--:R-:W-:Y:S01]  /*15390*/  LEA.HI.X.SX32 R17, R249, R2, 0x1, P5 ;  /* 0x00000002f9117211 */ /* 0x008fe200028f0eff */
[----:B------:R3:W-:Y:S04]  /*153a0*/  STL [R1+0x19d0], R103 ;  /* 0x0019d06701007387 */ /* 0x0007e80000100800 */
[----:B------:R3:W-:Y:S04]  /*153b0*/  STL [R1+0x19cc], R104 ;  /* 0x0019cc6801007387 */ /* 0x0007e80000100800 */
[----:B------:R-:W2:Y:S01]  /*153c0*/  LDL.LU R249, [R1+0x658] ;  /* 0x0006580001f97983 */ /* 0x000ea20000300800 */
[----:B------:R-:W-:-:S02]  /*153d0*/  IADD3 R105, P5, R0, R230, RZ ;  /* 0x000000e600697210 */ /* 0x000fc40007fbe0ff */
[-C--:B-1----:R-:W-:Y:S02]  /*153e0*/  LEA.HI.X.SX32 R18, R5, R2.reuse, 0x1, P6 ;  /* 0x0000000205127211 */ /* 0x082fe400030f0eff */
[----:B------:R-:W-:Y:S01]  /*153f0*/  IADD3 R106, P6, R0, R231, RZ ;  /* 0x000000e7006a7210 */ /* 0x000fe20007fde0ff */
[----:B------:R1:W-:Y:S04]  /*15400*/  STL [R1+0x19c8], R105 ;  /* 0x0019c86901007387 */ /* 0x0003e80000100800 */
[----:B------:R-:W2:Y:S01]  /*15410*/  LDL.LU R5, [R1+0x65c] ;  /* 0x00065c0001057983 */ /* 0x000ea20000300800 */
[----:B---3--:R-:W-:-:S03]  /*15420*/  LEA.HI.X.SX32 R103, R6, R2, 0x1, P0 ;  /* 0x0000000206677211 */ /* 0x008fc600000f0eff */
[----:B------:R3:W-:Y:S04]  /*15430*/  STL [R1+0x19c4], R106 ;  /* 0x0019c46a01007387 */ /* 0x0007e80000100800 */
[----:B------:R-:W2:Y:S01]  /*15440*/  LDL.LU R6, [R1+0x660] ;  /* 0x0006600001067983 */ /* 0x000ea20000300800 */
[----:B------:R-:W-:Y:S02]  /*15450*/  IADD3 R107, P0, R0, R246, RZ ;  /* 0x000000f6006b7210 */ /* 0x000fe40007f1e0ff */
[-C--:B------:R-:W-:Y:S02]  /*15460*/  LEA.HI.X.SX32 R104, R244, R2.reuse, 0x1, P1 ;  /* 0x00000002f4687211 */ /* 0x080fe400008f0eff */
[----:B------:R-:W-:Y:S01]  /*15470*/  IADD3 R108, P1, R0, R247, RZ ;  /* 0x000000f7006c7210 */ /* 0x000fe20007f3e0ff */
[----:B------:R3:W-:Y:S01]  /*15480*/  STL [R1+0x19c0], R107 ;  /* 0x0019c06b01007387 */ /* 0x0007e20000100800 */
[----:B-1----:R-:W-:-:S03]  /*15490*/  LEA.HI.X.SX32 R105, R245, R2, 0x1, P2 ;  /* 0x00000002f5697211 */ /* 0x002fc600010f0eff */
[----:B------:R-:W2:Y:S01]  /*154a0*/  LDL.LU R244, [R1+0x664] ;  /* 0x0006640001f47983 */ /* 0x000ea20000300800 */
[----:B------:R-:W-:-:S03]  /*154b0*/  IADD3 R109, P2, R0, R248, RZ ;  /* 0x000000f8006d7210 */ /* 0x000fc60007f5e0ff */
[----:B------:R1:W-:Y:S01]  /*154c0*/  STL [R1+0x19bc], R108 ;  /* 0x0019bc6c01007387 */ /* 0x0003e20000100800 */
[----:B---3--:R-:W-:-:S03]  /*154d0*/  LEA.HI.X.SX32 R106, R242, R2, 0x1, P3 ;  /* 0x00000002f26a7211 */ /* 0x008fc600018f0eff */
[----:B------:R-:W3:Y:S01]  /*154e0*/  LDL.LU R245, [R1+0x668] ;  /* 0x0006680001f57983 */ /* 0x000ee20000300800 */
[----:B------:R-:W-:-:S03]  /*154f0*/  LEA.HI.X.SX32 R107, R243, R2, 0x1, P4 ;  /* 0x00000002f36b7211 */ /* 0x000fc600020f0eff */
[----:B------:R1:W-:Y:S04]  /*15500*/  STL [R1+0x19b8], R109 ;  /* 0x0019b86d01007387 */ /* 0x0003e80000100800 */
[----:B------:R-:W3:Y:S01]  /*15510*/  LDL.LU R242, [R1+0x66c] ;  /* 0x00066c0001f27983 */ /* 0x000ee20000300800 */
[-C--:B-1----:R-:W-:Y:S02]  /*15520*/  LEA.HI.X.SX32 R108, R230, R2.reuse, 0x1, P5 ;  /* 0x00000002e66c7211 */ /* 0x082fe400028f0eff */
[----:B------:R-:W-:Y:S02]  /*15530*/  LEA.HI.X.SX32 R109, R231, R2, 0x1, P6 ;  /* 0x00000002e76d7211 */ /* 0x000fe400030f0eff */
[----:B----4-:R-:W-:-:S05]  /*15540*/  IADD3 R110, P3, R0, R234, RZ ;  /* 0x000000ea006e7210 */ /* 0x010fca0007f7e0ff */
[----:B------:R1:W-:Y:S04]  /*15550*/  STL [R1+0x19b4], R110 ;  /* 0x0019b46e01007387 */ /* 0x0003e80000100800 */
[----:B------:R-:W4:Y:S01]  /*15560*/  LDL.LU R243, [R1+0x670] ;  /* 0x0006700001f37983 */ /* 0x000f220000300800 */
[----:B------:R-:W-:-:S05]  /*15570*/  IADD3 R111, P4, R0, R235, RZ ;  /* 0x000000eb006f7210 */ /* 0x000fca0007f9e0ff */
[----:B------:R1:W-:Y:S04]  /*15580*/  STL [R1+0x19b0], R111 ;  /* 0x0019b06f01007387 */ /* 0x0003e80000100800 */
[----:B------:R-:W4:Y:S01]  /*15590*/  LDL.LU R230, [R1+0x674] ;  /* 0x0006740001e67983 */ /* 0x000f220000300800 */
[----:B--2---:R-:W-:-:S05]  /*155a0*/  IADD3 R112, P5, R0, R227, RZ ;  /* 0x000000e300707210 */ /* 0x004fca0007fbe0ff */
[----:B------:R2:W-:Y:S01]  /*155b0*/  STL [R1+0x19ac], R112 ;  /* 0x0019ac7001007387 */ /* 0x0005e20000100800 */
[----:B------:R-:W-:-:S03]  /*155c0*/  IADD3 R113, P6, R0, R249, RZ ;  /* 0x000000f900717210 */ /* 0x000fc60007fde0ff */
[----:B------:R-:W4:Y:S01]  /*155d0*/  LDL.LU R231, [R1+0x678] ;  /* 0x0006780001e77983 */ /* 0x000f220000300800 */
[----:B-1----:R-:W-:-:S03]  /*155e0*/  LEA.HI.X.SX32 R110, R246, R2, 0x1, P0 ;  /* 0x00000002f66e7211 */ /* 0x002fc600000f0eff */
[----:B------:R1:W-:Y:S04]  /*155f0*/  STL [R1+0x19a8], R113 ;  /* 0x0019a87101007387 */ /* 0x0003e80000100800 */
[----:B------:R-:W4:Y:S01]  /*15600*/  LDL.LU R246, [R1+0x67c] ;  /* 0x00067c0001f67983 */ /* 0x000f220000300800 */
[----:B------:R-:W-:Y:S02]  /*15610*/  IADD3 R114, P0, R0, R5, RZ ;  /* 0x0000000500727210 */ /* 0x000fe40007f1e0ff */
[----:B------:R-:W-:-:S03]  /*15620*/  LEA.HI.X.SX32 R111, R247, R2, 0x1, P1 ;  /* 0x00000002f76f7211 */ /* 0x000fc600008f0eff */
[----:B------:R3:W-:Y:S01]  /*15630*/  STL [R1+0x19a4], R114 ;  /* 0x0019a47201007387 */ /* 0x0007e20000100800 */
[----:B------:R-:W-:-:S03]  /*15640*/  IADD3 R115, P1, R0, R6, RZ ;  /* 0x0000000600737210 */ /* 0x000fc60007f3e0ff */
[----:B------:R-:W4:Y:S01]  /*15650*/  LDL.LU R247, [R1+0x680] ;  /* 0x0006800001f77983 */ /* 0x000f220000300800 */
[----:B--2---:R-:W-:-:S03]  /*15660*/  LEA.HI.X.SX32 R112, R248, R2, 0x1, P2 ;  /* 0x00000002f8707211 */ /* 0x004fc600010f0eff */
[----:B------:R2:W-:Y:S04]  /*15670*/  STL [R1+0x19a0], R115 ;  /* 0x0019a07301007387 */ /* 0x0005e80000100800 */
[----:B------:R-:W4:Y:S01]  /*15680*/  LDL.LU R248, [R1+0x684] ;  /* 0x0006840001f87983 */ /* 0x000f220000300800 */
[----:B------:R-:W-:Y:S02]  /*15690*/  IADD3 R116, P2, R0, R244, RZ ;  /* 0x000000f400747210 */ /* 0x000fe40007f5e0ff */
[----:B-1----:R-:W-:-:S03]  /*156a0*/  LEA.HI.X.SX32 R113, R234, R2, 0x1, P3 ;  /* 0x00000002ea717211 */ /* 0x002fc600018f0eff */
[----:B------:R1:W-:Y:S01]  /*156b0*/  STL [R1+0x199c], R116 ;  /* 0x00199c7401007387 */ /* 0x0003e20000100800 */
[----:B---3--:R-:W-:Y:S02]  /*156c0*/  IADD3 R117, P3, R0, R245, RZ ;  /* 0x000000f500757210 */ /* 0x008fe40007f7e0ff */
[-C--:B------:R-:W-:Y:S01]  /*156d0*/  LEA.HI.X.SX32 R114, R235, R2.reuse, 0x1, P4 ;  /* 0x00000002eb727211 */ /* 0x080fe200020f0eff */
[----:B------:R-:W3:Y:S01]  /*156e0*/  LDL.LU R234, [R1+0x688] ;  /* 0x0006880001ea7983 */ /* 0x000ee20000300800 */
[----:B--2---:R-:W-:-:S03]  /*156f0*/  LEA.HI.X.SX32 R115, R227, R2, 0x1, P5 ;  /* 0x00000002e3737211 */ /* 0x004fc600028f0eff */
[----:B------:R2:W-:Y:S01]  /*15700*/  STL [R1+0x1998], R117 ;  /* 0x0019987501007387 */ /* 0x0005e20000100800 */
[----:B------:R-:W-:-:S03]  /*15710*/  IADD3 R118, P4, R0, R242, RZ ;  /* 0x000000f200767210 */ /* 0x000fc60007f9e0ff */
[----:B------:R-:W3:Y:S01]  /*15720*/  LDL.LU R235, [R1+0x68c] ;  /* 0x00068c0001eb7983 */ /* 0x000ee20000300800 */
[----:B-1----:R-:W-:-:S03]  /*15730*/  LEA.HI.X.SX32 R116, R249, R2, 0x1, P6 ;  /* 0x00000002f9747211 */ /* 0x002fc600030f0eff */
[----:B------:R1:W-:Y:S04]  /*15740*/  STL [R1+0x1994], R118 ;  /* 0x0019947601007387 */ /* 0x0003e80000100800 */
[----:B------:R-:W3:Y:S01]  /*15750*/  LDL.LU R227, [R1+0x690] ;  /* 0x0006900001e37983 */ /* 0x000ee20000300800 */
[-C--:B--2---:R-:W-:Y:S02]  /*15760*/  LEA.HI.X.SX32 R117, R5, R2.reuse, 0x1, P0 ;  /* 0x0000000205757211 */ /* 0x084fe400000f0eff */
[----:B-1----:R-:W-:Y:S02]  /*15770*/  LEA.HI.X.SX32 R118, R6, R2, 0x1, P1 ;  /* 0x0000000206767211 */ /* 0x002fe400008f0eff */
[----:B----4-:R-:W-:-:S05]  /*15780*/  IADD3 R119, P5, R0, R243, RZ ;  /* 0x000000f300777210 */ /* 0x010fca0007fbe0ff */
[----:B------:R1:W-:Y:S04]  /*15790*/  STL [R1+0x1990], R119 ;  /* 0x0019907701007387 */ /* 0x0003e80000100800 */
[----:B------:R-:W2:Y:S01]  /*157a0*/  LDL.LU R249, [R1+0x694] ;  /* 0x0006940001f97983 */ /* 0x000ea20000300800 */
[----:B------:R-:W-:-:S05]  /*157b0*/  IADD3 R120, P6, R0, R230, RZ ;  /* 0x000000e600787210 */ /* 0x000fca0007fde0ff */
[----:B------:R4:W-:Y:S04]  /*157c0*/  STL [R1+0x198c], R120 ;  /* 0x00198c7801007387 */ /* 0x0009e80000100800 */
[----:B------:R-:W2:Y:S01]  /*157d0*/  LDL.LU R5, [R1+0x698] ;  /* 0x0006980001057983 */ /* 0x000ea20000300800 */
[----:B------:R-:W-:-:S05]  /*157e0*/  IADD3 R121, P0, R0, R231, RZ ;  /* 0x000000e700797210 */ /* 0x000fca0007f1e0ff */
[----:B------:R4:W-:Y:S01]  /*157f0*/  STL [R1+0x1988], R121 ;  /* 0x0019887901007387 */ /* 0x0009e20000100800 */
[----:B------:R-:W-:-:S03]  /*15800*/  IADD3 R122, P1, R0, R246, RZ ;  /* 0x000000f6007a7210 */ /* 0x000fc60007f3e0ff */
[----:B------:R-:W2:Y:S01]  /*15810*/  LDL.LU R6, [R1+0x69c] ;  /* 0x00069c0001067983 */ /* 0x000ea20000300800 */
[----:B-1----:R-:W-:-:S03]  /*15820*/  LEA.HI.X.SX32 R119, R244, R2, 0x1, P2 ;  /* 0x00000002f4777211 */ /* 0x002fc600010f0eff */
[----:B------:R1:W-:Y:S04]  /*15830*/  STL [R1+0x1984], R122 ;  /* 0x0019847a01007387 */ /* 0x0003e80000100800 */
[----:B------:R-:W2:Y:S01]  /*15840*/  LDL.LU R244, [R1+0x6a0] ;  /* 0x0006a00001f47983 */ /* 0x000ea20000300800 */
[----:B------:R-:W-:Y:S02]  /*15850*/  IADD3 R123, P2, R0, R247, RZ ;  /* 0x000000f7007b7210 */ /* 0x000fe40007f5e0ff */
[----:B----4-:R-:W-:-:S03]  /*15860*/  LEA.HI.X.SX32 R120, R245, R2, 0x1, P3 ;  /* 0x00000002f5787211 */ /* 0x010fc600018f0eff */
[----:B------:R4:W-:Y:S01]  /*15870*/  STL [R1+0x1980], R123 ;  /* 0x0019807b01007387 */ /* 0x0009e20000100800 */
[----:B------:R-:W-:-:S03]  /*15880*/  IADD3 R124, P3, R0, R248, RZ ;  /* 0x000000f8007c7210 */ /* 0x000fc60007f7e0ff */
[----:B------:R-:W2:Y:S01]  /*15890*/  LDL.LU R245, [R1+0x6a4] ;  /* 0x0006a40001f57983 */ /* 0x000ea20000300800 */
[----:B------:R-:W-:-:S03]  /*158a0*/  LEA.HI.X.SX32 R121, R242, R2, 0x1, P4 ;  /* 0x00000002f2797211 */ /* 0x000fc600020f0eff */
[----:B------:R4:W-:Y:S04]  /*158b0*/  STL [R1+0x197c], R124 ;  /* 0x00197c7c01007387 */ /* 0x0009e80000100800 */
[----:B------:R-:W2:Y:S01]  /*158c0*/  LDL.LU R242, [R1+0x6a8] ;  /* 0x0006a80001f27983 */ /* 0x000ea20000300800 */
[----:B---3--:R-:W-:Y:S02]  /*158d0*/  IADD3 R125, P4, R0, R234, RZ ;  /* 0x000000ea007d7210 */ /* 0x008fe40007f9e0ff */
[----:B-1----:R-:W-:-:S03]  /*158e0*/  LEA.HI.X.SX32 R122, R243, R2, 0x1, P5 ;  /* 0x00000002f37a7211 */ /* 0x002fc600028f0eff */
[----:B------:R1:W-:Y:S01]  /*158f0*/  STL [R1+0x1978], R125 ;  /* 0x0019787d01007387 */ /* 0x0003e20000100800 */
[----:B------:R-:W-:-:S03]  /*15900*/  IADD3 R126, P5, R0, R235, RZ ;  /* 0x000000eb007e7210 */ /* 0x000fc60007fbe0ff */
[----:B------:R-:W3:Y:S01]  /*15910*/  LDL.LU R243, [R1+0x6ac] ;  /* 0x0006ac0001f37983 */ /* 0x000ee20000300800 */
[----:B----4-:R-:W-:-:S03]  /*15920*/  LEA.HI.X.SX32 R123, R230, R2, 0x1, P6 ;  /* 0x00000002e67b7211 */ /* 0x010fc600030f0eff */
[----:B------:R4:W-:Y:S01]  /*15930*/  STL [R1+0x1974], R126 ;  /* 0x0019747e01007387 */ /* 0x0009e20000100800 */
[-C--:B------:R-:W-:Y:S02]  /*15940*/  LEA.HI.X.SX32 R124, R231, R2.reuse, 0x1, P0 ;  /* 0x00000002e77c7211 */ /* 0x080fe400000f0eff */
[----:B------:R-:W-:Y:S01]  /*15950*/  IADD3 R127, P6, R0, R227, RZ ;  /* 0x000000e3007f7210 */ /* 0x000fe20007fde0ff */
[----:B------:R-:W3:Y:S01]  /*15960*/  LDL.LU R230, [R1+0x6b0] ;  /* 0x0006b00001e67983 */ /* 0x000ee20000300800 */
[----:B-1----:R-:W-:-:S03]  /*15970*/  LEA.HI.X.SX32 R125, R246, R2, 0x1, P1 ;  /* 0x00000002f67d7211 */ /* 0x002fc600008f0eff */
[----:B------:R1:W-:Y:S04]  /*15980*/  STL [R1+0x1970], R127 ;  /* 0x0019707f01007387 */ /* 0x0003e80000100800 */
[----:B------:R-:W3:Y:S01]  /*15990*/  LDL.LU R231, [R1+0x6b4] ;  /* 0x0006b40001e77983 */ /* 0x000ee20000300800 */
[-C--:B----4-:R-:W-:Y:S02]  /*159a0*/  LEA.HI.X.SX32 R126, R247, R2.reuse, 0x1, P2 ;  /* 0x00000002f77e7211 */ /* 0x090fe400010f0eff */
[----:B-1----:R-:W-:Y:S02]  /*159b0*/  LEA.HI.X.SX32 R127, R248, R2, 0x1, P3 ;  /* 0x00000002f87f7211 */ /* 0x002fe400018f0eff */
[----:B--2---:R-:W-:-:S05]  /*159c0*/  IADD3 R128, P0, R0, R249, RZ ;  /* 0x000000f900807210 */ /* 0x004fca0007f1e0ff */
        /* <DEDUP_REMOVED lines=63> */
[----:B------:R-:W-:Y:S02]  /*15dc0*/  LEA.HI.X.SX32 R142, R248, R2, 0x1, P4 ;  /* 0x00000002f88e7211 */ /* 0x000fe400020f0eff */
        /* <DEDUP_REMOVED lines=73> */
[----:B------:R-:W3:Y:S04]  /*16260*/  LDL.LU R235, [R1+0x794] ;  /* 0x0007940001eb7983 */ /* 0x000ee80000300800 */
[----:B------:R4:W-:Y:S04]  /*16270*/  STL [R1+0x18e0], R220 ;  /* 0x0018e0dc01007387 */ /* 0x0009e80000100800 */
[----:B------:R-:W3:Y:S01]  /*16280*/  LDL.LU R182, [R1+0x798] ;  /* 0x0007980001b67983 */ /* 0x000ee20000300800 */
[----:B-1----:R-:W-:-:S02]  /*16290*/  LEA.HI.X.SX32 R218, R249, R2, 0x1, P2 ;  /* 0x00000002f9da7211 */ /* 0x002fc400010f0eff */
[-C--:B----4-:R-:W-:Y:S02]  /*162a0*/  LEA.HI.X.SX32 R219, R5, R2.reuse, 0x1, P3 ;  /* 0x0000000205db7211 */ /* 0x090fe400018f0eff */
[----:B------:R-:W-:Y:S02]  /*162b0*/  LEA.HI.X.SX32 R220, R6, R2, 0x1, P4 ;  /* 0x0000000206dc7211 */ /* 0x000fe400020f0eff */
        /* <DEDUP_REMOVED lines=58> */
[-C--:B-1----:R-:W-:Y:S02]  /*16660*/  LEA.HI.X.SX32 R233, R183, R2.reuse, 0x1, P3 ;  /* 0x00000002b7e97211 */ /* 0x082fe400018f0eff */
[----:B----4-:R-:W-:Y:S01]  /*16670*/  LEA.HI.X.SX32 R234, R186, R2, 0x1, P4 ;  /* 0x00000002baea7211 */ /* 0x010fe200020f0eff */
[----:B------:R1:W-:Y:S01]  /*16680*/  STL [R1+0x18a0], R236 ;  /* 0x0018a0ec01007387 */ /* 0x0003e20000100800 */
[----:B------:R-:W-:-:S02]  /*16690*/  IADD3 R237, P3, R0, R244, RZ ;  /* 0x000000f400ed7210 */ /* 0x000fc40007f7e0ff */
[----:B------:R-:W-:-:S03]  /*166a0*/  LEA.HI.X.SX32 R235, R187, R2, 0x1, P5 ;  /* 0x00000002bbeb7211 */ /* 0x000fc600028f0eff */
[----:B------:R3:W-:Y:S01]  /*166b0*/  STL [R1+0x189c], R237 ;  /* 0x00189ced01007387 */ /* 0x0007e20000100800 */
[----:B------:R-:W-:-:S03]  /*166c0*/  IADD3 R238, P4, R0, R245, RZ ;  /* 0x000000f500ee7210 */ /* 0x000fc60007f9e0ff */
[----:B------:R-:W4:Y:S04]  /*166d0*/  LDL.LU R182, [R1+0x7fc] ;  /* 0x0007fc0001b67983 */ /* 0x000f280000300800 */
[----:B------:R3:W-:Y:S04]  /*166e0*/  STL [R1+0x1898], R238 ;  /* 0x001898ee01007387 */ /* 0x0007e80000100800 */
[----:B------:R-:W4:Y:S01]  /*166f0*/  LDL.LU R197, [R1+0x800] ;  /* 0x0008000001c57983 */ /* 0x000f220000300800 */
[-C--:B-1----:R-:W-:Y:S02]  /*16700*/  LEA.HI.X.SX32 R236, R5, R2.reuse, 0x1, P6 ;  /* 0x0000000205ec7211 */ /* 0x082fe400030f0eff */
[----:B---3--:R-:W-:-:S02]  /*16710*/  LEA.HI.X.SX32 R237, R6, R2, 0x1, P0 ;  /* 0x0000000206ed7211 */ /* 0x008fc400000f0eff */
        /* <DEDUP_REMOVED lines=13> */
[----:B------:R-:W2:Y:S04]  /*167f0*/  LDL.LU R187, [R1+0x810] ;  /* 0x0008100001bb7983 */ /* 0x000ea80000300800 */
[----:B------:R-:W2:Y:S01]  /*16800*/  LDL.LU R5, [R1+0x814] ;  /* 0x0008140001057983 */ /* 0x000ea20000300800 */
[----:B------:R-:W-:Y:S02]  /*16810*/  IADD3 R243, P2, R0, R250, RZ ;  /* 0x000000fa00f37210 */ /* 0x000fe40007f5e0ff */
[----:B---3--:R-:W-:-:S02]  /*16820*/  LEA.HI.X.SX32 R240, R244, R2, 0x1, P3 ;  /* 0x00000002f4f07211 */ /* 0x008fc400018f0eff */
[----:B------:R-:W-:Y:S01]  /*16830*/  IADD3 R244, P3, R0, R184, RZ ;  /* 0x000000b800f47210 */ /* 0x000fe20007f7e0ff */
[----:B------:R3:W-:Y:S04]  /*16840*/  STL [R1+0x1884], R243 ;  /* 0x001884f301007387 */ /* 0x0007e80000100800 */
[----:B------:R-:W2:Y:S01]  /*16850*/  LDL.LU R6, [R1+0x818] ;  /* 0x0008180001067983 */ /* 0x000ea20000300800 */
[----:B------:R-:W-:-:S03]  /*16860*/  LEA.HI.X.SX32 R241, R245, R2, 0x1, P4 ;  /* 0x00000002f5f17211 */ /* 0x000fc600020f0eff */
[----:B------:R3:W-:Y:S04]  /*16870*/  STL [R1+0x1880], R244 ;  /* 0x001880f401007387 */ /* 0x0007e80000100800 */
[----:B------:R-:W2:Y:S04]  /*16880*/  LDL.LU R192, [R1+0x81c] ;  /* 0x00081c0001c07983 */ /* 0x000ea80000300800 */
[----:B------:R-:W2:Y:S01]  /*16890*/  LDL.LU R193, [R1+0x820] ;  /* 0x0008200001c17983 */ /* 0x000ea20000300800 */
[----:B----4-:R-:W-:Y:S02]  /*168a0*/  IADD3 R245, P4, R0, R182, RZ ;  /* 0x000000b600f57210 */ /* 0x010fe40007f9e0ff */
[----:B-1----:R-:W-:-:S03]  /*168b0*/  LEA.HI.X.SX32 R242, R246, R2, 0x1, P5 ;  /* 0x00000002f6f27211 */ /* 0x002fc600028f0eff */
[----:B------:R1:W-:Y:S01]  /*168c0*/  STL [R1+0x187c], R245 ;  /* 0x00187cf501007387 */ /* 0x0003e20000100800 */
[-C--:B---3--:R-:W-:Y:S02]  /*168d0*/  LEA.HI.X.SX32 R243, R247, R2.reuse, 0x1, P6 ;  /* 0x00000002f7f37211 */ /* 0x088fe400030f0eff */
[----:B------:R-:W-:Y:S01]  /*168e0*/  IADD3 R246, P5, R0, R197, RZ ;  /* 0x000000c500f67210 */ /* 0x000fe20007fbe0ff */
[----:B------:R-:W3:Y:S04]  /*168f0*/  LDL.LU R188, [R1+0x824] ;  /* 0x0008240001bc7983 */ /* 0x000ee80000300800 */
[----:B------:R4:W-:Y:S04]  /*16900*/  STL [R1+0x1878], R246 ;  /* 0x001878f601007387 */ /* 0x0009e80000100800 */
[----:B------:R-:W3:Y:S01]  /*16910*/  LDL.LU R157, [R1+0x828] ;  /* 0x00082800019d7983 */ /* 0x000ee20000300800 */
[----:B------:R-:W-:-:S02]  /*16920*/  LEA.HI.X.SX32 R244, R248, R2, 0x1, P0 ;  /* 0x00000002f8f47211 */ /* 0x000fc400000f0eff */
[----:B-1----:R-:W-:Y:S02]  /*16930*/  LEA.HI.X.SX32 R245, R249, R2, 0x1, P1 ;  /* 0x00000002f9f57211 */ /* 0x002fe400008f0eff */
[----:B--2---:R-:W-:-:S05]  /*16940*/  IADD3 R247, P6, R0, R189, RZ ;  /* 0x000000bd00f77210 */ /* 0x004fca0007fde0ff */
[----:B------:R-:W-:Y:S04]  /*16950*/  STL [R1+0x186c], R247 ;  /* 0x00186cf701007387 */ /* 0x000fe80000100800 */
[----:B------:R-:W2:Y:S01]  /*16960*/  LDL.LU R152, [R1+0x82c] ;  /* 0x00082c0001987983 */ /* 0x000ea20000300800 */
[----:B------:R-:W-:-:S05]  /*16970*/  IADD3 R248, P0, R0, R185, RZ ;  /* 0x000000b900f87210 */ /* 0x000fca0007f1e0ff */
[----:B------:R1:W-:Y:S04]  /*16980*/  STL [R1+0x1870], R248 ;  /* 0x001870f801007387 */ /* 0x0003e80000100800 */
[----:B------:R-:W2:Y:S01]  /*16990*/  LDL.LU R153, [R1+0x830] ;  /* 0x0008300001997983 */ /* 0x000ea20000300800 */
[----:B------:R-:W-:-:S03]  /*169a0*/  IADD3 R249, P1, R0, R183, RZ ;  /* 0x000000b700f97210 */ /* 0x000fc60007f3e0ff */
[----:B------:R-:W2:Y:S01]  /*169b0*/  LDL.LU R186, [R1+0x834] ;  /* 0x0008340001ba7983 */ /* 0x000ea20000300800 */
[----:B----4-:R-:W-:-:S03]  /*169c0*/  LEA.HI.X.SX32 R246, R250, R2, 0x1, P2 ;  /* 0x00000002faf67211 */ /* 0x010fc600010f0eff */
[----:B------:R4:W-:Y:S01]  /*169d0*/  STL [R1+0x1874], R249 ;  /* 0x001874f901007387 */ /* 0x0009e20000100800 */
[-C--:B-1----:R-:W-:Y:S02]  /*169e0*/  LEA.HI.X.SX32 R248, R182, R2.reuse, 0x1, P4 ;  /* 0x00000002b6f87211 */ /* 0x082fe400020f0eff */
[-C--:B------:R-:W-:Y:S02]  /*169f0*/  LEA.HI.X.SX32 R247, R197, R2.reuse, 0x1, P5 ;  /* 0x00000002c5f77211 */ /* 0x080fe400028f0eff */
[----:B------:R-:W-:Y:S02]  /*16a00*/  IADD3 R250, P2, R0, R187, RZ ;  /* 0x000000bb00fa7210 */ /* 0x000fe40007f5e0ff */
[----:B----4-:R-:W-:Y:S02]  /*16a10*/  LEA.HI.X.SX32 R249, R184, R2, 0x1, P3 ;  /* 0x00000002b8f97211 */ /* 0x010fe400018f0eff */
[----:B------:R-:W4:Y:S01]  /*16a20*/  LDL.LU R184, [R1+0x838] ;  /* 0x0008380001b87983 */ /* 0x000f220000300800 */
[----:B------:R-:W-:-:S05]  /*16a30*/  IADD3 R252, P3, R0, R5, RZ ;  /* 0x0000000500fc7210 */ /* 0x000fca0007f7e0ff */
[----:B------:R1:W-:Y:S04]  /*16a40*/  STL [R1+0x1868], R252 ;  /* 0x001868fc01007387 */ /* 0x0003e80000100800 */
[----:B------:R-:W4:Y:S01]  /*16a50*/  LDL.LU R182, [R1+0x83c] ;  /* 0x00083c0001b67983 */ /* 0x000f220000300800 */
[C---:B------:R-:W-:Y:S02]  /*16a60*/  IADD3 R13, P4, R0.reuse, R6, RZ ;  /* 0x00000006000d7210 */ /* 0x040fe40007f9e0ff */
[----:B------:R-:W-:-:S03]  /*16a70*/  IADD3 R4, P5, R0, R192, RZ ;  /* 0x000000c000047210 */ /* 0x000fc60007fbe0ff */
[----:B------:R3:W-:Y:S01]  /*16a80*/  STL [R1+0x604], R13 ;  /* 0x0006040d01007387 */ /* 0x0007e20000100800 */
[----:B-1----:R-:W-:-:S03]  /*16a90*/  LEA.HI.X.SX32 R252, R189, R2, 0x1, P6 ;  /* 0x00000002bdfc7211 */ /* 0x002fc600030f0eff */
[----:B------:R-:W4:Y:S04]  /*16aa0*/  LDL.LU R204, [R1+0x840] ;  /* 0x0008400001cc7983 */ /* 0x000f280000300800 */
[----:B------:R1:W-:Y:S01]  /*16ab0*/  STL [R1+0x608], R4 ;  /* 0x0006080401007387 */ /* 0x0003e20000100800 */
[----:B---3--:R-:W-:-:S03]  /*16ac0*/  IADD3 R13, P6, R0, R193, RZ ;  /* 0x000000c1000d7210 */ /* 0x008fc60007fde0ff */
[----:B------:R-:W3:Y:S04]  /*16ad0*/  LDL.LU R205, [R1+0x844] ;  /* 0x0008440001cd7983 */ /* 0x000ee80000300800 */
[----:B------:R1:W-:Y:S02]  /*16ae0*/  STL [R1+0x60c], R13 ;  /* 0x00060c0d01007387 */ /* 0x0003e40000100800 */
[----:B-1----:R-:W-:Y:S02]  /*16af0*/  LEA.HI.X.SX32 R4, R185, R2, 0x1, P0 ;  /* 0x00000002b9047211 */ /* 0x002fe400000f0eff */
[----:B------:R-:W3:Y:S04]  /*16b00*/  LDL.LU R189, [R1+0x848] ;  /* 0x0008480001bd7983 */ /* 0x000ee80000300800 */
[----:B------:R1:W-:Y:S01]  /*16b10*/  STL [R1+0xa28], R4 ;  /* 0x000a280401007387 */ /* 0x0003e20000100800 */
[----:B------:R-:W-:-:S03]  /*16b20*/  IADD3 R13, P0, R0, R188, RZ ;  /* 0x000000bc000d7210 */ /* 0x000fc60007f1e0ff */
[----:B------:R-:W3:Y:S04]  /*16b30*/  LDL.LU R185, [R1+0x84c] ;  /* 0x00084c0001b97983 */ /* 0x000ee80000300800 */
[----:B------:R-:W-:Y:S01]  /*16b40*/  STL [R1+0x610], R13 ;  /* 0x0006100d01007387 */ /* 0x000fe20000100800 */
[----:B-1----:R-:W-:-:S03]  /*16b50*/  LEA.HI.X.SX32 R4, R183, R2, 0x1, P1 ;  /* 0x00000002b7047211 */ /* 0x002fc600008f0eff */
[----:B------:R-:W3:Y:S01]  /*16b60*/  LDL.LU R183, [R1+0x850] ;  /* 0x0008500001b77983 */ /* 0x000ee20000300800 */
[----:B------:R-:W-:-:S03]  /*16b70*/  IADD3 R14, P1, R0, R157, RZ ;  /* 0x0000009d000e7210 */ /* 0x000fc60007f3e0ff */
[----:B------:R1:W-:Y:S04]  /*16b80*/  STL [R1+0xa2c], R4 ;  /* 0x000a2c0401007387 */ /* 0x0003e80000100800 */
[----:B------:R-:W-:Y:S01]  /*16b90*/  STL [R1+0x94c], R14 ;  /* 0x00094c0e01007387 */ /* 0x000fe20000100800 */
[----:B-1----:R-:W-:-:S03]  /*16ba0*/  LEA.HI.X.SX32 R4, R187, R2, 0x1, P2 ;  /* 0x00000002bb047211 */ /* 0x002fc600010f0eff */
[----:B------:R-:W3:Y:S04]  /*16bb0*/  LDL.LU R187, [R1+0x854] ;  /* 0x0008540001bb7983 */ /* 0x000ee80000300800 */
[----:B------:R1:W-:Y:S02]  /*16bc0*/  STL [R1+0xa30], R4 ;  /* 0x000a300401007387 */ /* 0x0003e40000100800 */
[----:B-1----:R-:W-:Y:S02]  /*16bd0*/  LEA.HI.X.SX32 R4, R5, R2, 0x1, P3 ;  /* 0x0000000205047211 */ /* 0x002fe400018f0eff */
[----:B--2---:R-:W-:-:S05]  /*16be0*/  IADD3 R13, P2, R0, R152, RZ ;  /* 0x00000098000d7210 */ /* 0x004fca0007f5e0ff */
[----:B------:R1:W-:Y:S04]  /*16bf0*/  STL [R1+0x960], R13 ;  /* 0x0009600d01007387 */ /* 0x0003e80000100800 */
[----:B------:R-:W2:Y:S04]  /*16c00*/  LDL.LU R5, [R1+0x858] ;  /* 0x0008580001057983 */ /* 0x000ea80000300800 */
[----:B------:R1:W-:Y:S02]  /*16c10*/  STL [R1+0xa34], R4 ;  /* 0x000a340401007387 */ /* 0x0003e40000100800 */
[----:B-1----:R-:W-:-:S02]  /*16c20*/  IADD3 R13, P3, R0, R153, RZ ;  /* 0x00000099000d7210 */ /* 0x002fc40007f7e0ff */
[----:B------:R-:W-:Y:S02]  /*16c30*/  LEA.HI.X.SX32 R4, R6, R2, 0x1, P4 ;  /* 0x0000000206047211 */ /* 0x000fe400020f0eff */
[----:B------:R-:W2:Y:S04]  /*16c40*/  LDL.LU R6, [R1+0x85c] ;  /* 0x00085c0001067983 */ /* 0x000ea80000300800 */
[----:B------:R1:W-:Y:S04]  /*16c50*/  STL [R1+0x964], R13 ;  /* 0x0009640d01007387 */ /* 0x0003e80000100800 */
[----:B------:R1:W-:Y:S04]  /*16c60*/  STL [R1+0xa38], R4 ;  /* 0x000a380401007387 */ /* 0x0003e80000100800 */
[----:B------:R-:W2:Y:S01]  /*16c70*/  LDL.LU R200, [R1+0x860] ;  /* 0x0008600001c87983 */ /* 0x000ea20000300800 */
[----:B-1----:R-:W-:-:S02]  /*16c80*/  IADD3 R13, P4, R0, R186, RZ ;  /* 0x000000ba000d7210 */ /* 0x002fc40007f9e0ff */
[----:B------:R-:W-:-:S03]  /*16c90*/  LEA.HI.X.SX32 R4, R192, R2, 0x1, P5 ;  /* 0x00000002c0047211 */ /* 0x000fc600028f0eff */
[----:B------:R4:W-:Y:S04]  /*16ca0*/  STL [R1+0x968], R13 ;  /* 0x0009680d01007387 */ /* 0x0009e80000100800 */
[----:B------:R-:W2:Y:S04]  /*16cb0*/  LDL.LU R192, [R1+0x864] ;  /* 0x0008640001c07983 */ /* 0x000ea80000300800 */
[----:B------:R1:W-:Y:S01]  /*16cc0*/  STL [R1+0xa3c], R4 ;  /* 0x000a3c0401007387 */ /* 0x0003e20000100800 */
[----:B----4-:R-:W-:-:S03]  /*16cd0*/  IADD3 R13, P5, R0, R184, RZ ;  /* 0x000000b8000d7210 */ /* 0x010fc60007fbe0ff */
[----:B------:R-:W4:Y:S04]  /*16ce0*/  LDL.LU R201, [R1+0x868] ;  /* 0x0008680001c97983 */ /* 0x000f280000300800 */
[----:B------:R1:W-:Y:S02]  /*16cf0*/  STL [R1+0x96c], R13 ;  /* 0x00096c0d01007387 */ /* 0x0003e40000100800 */
[----:B-1----:R-:W-:Y:S02]  /*16d00*/  LEA.HI.X.SX32 R4, R193, R2, 0x1, P6 ;  /* 0x00000002c1047211 */ /* 0x002fe400030f0eff */
[----:B------:R-:W4:Y:S01]  /*16d10*/  LDL.LU R196, [R1+0x86c] ;  /* 0x00086c0001c47983 */ /* 0x000f220000300800 */
[----:B------:R-:W-:-:S03]  /*16d20*/  IADD3 R13, P6, R0, R182, RZ ;  /* 0x000000b6000d7210 */ /* 0x000fc60007fde0ff */
[----:B------:R1:W-:Y:S04]  /*16d30*/  STL [R1+0xa40], R4 ;  /* 0x000a400401007387 */ /* 0x0003e80000100800 */
[----:B------:R-:W4:Y:S04]  /*16d40*/  LDL.LU R197, [R1+0x870] ;  /* 0x0008700001c57983 */ /* 0x000f280000300800 */
[----:B------:R1:W-:Y:S02]  /*16d50*/  STL [R1+0x970], R13 ;  /* 0x0009700d01007387 */ /* 0x0003e40000100800 */
[----:B-1----:R-:W-:-:S02]  /*16d60*/  LEA.HI.X.SX32 R4, R188, R2, 0x1, P0 ;  /* 0x00000002bc047211 */ /* 0x002fc400000f0eff */
[----:B------:R-:W4:Y:S04]  /*16d70*/  LDL.LU R188, [R1+0x874] ;  /* 0x0008740001bc7983 */ /* 0x000f280000300800 */
[----:B------:R1:W-:Y:S01]  /*16d80*/  STL [R1+0xa44], R4 ;  /* 0x000a440401007387 */ /* 0x0003e20000100800 */
[----:B------:R-:W-:-:S03]  /*16d90*/  IADD3 R13, P0, R0, R204, RZ ;  /* 0x000000cc000d7210 */ /* 0x000fc60007f1e0ff */
[----:B------:R-:W4:Y:S01]  /*16da0*/  LDL.LU R193, [R1+0x878] ;  /* 0x0008780001c17983 */ /* 0x000f220000300800 */
[----:B------:R-:W-:-:S03]  /*16db0*/  LEA.HI.X.SX32 R14, R152, R2, 0x1, P2 ;  /* 0x00000002980e7211 */ /* 0x000fc600010f0eff */
[----:B------:R3:W-:Y:S01]  /*16dc0*/  STL [R1+0x974], R13 ;  /* 0x0009740d01007387 */ /* 0x0007e20000100800 */
[----:B-1----:R-:W-:-:S05]  /*16dd0*/  LEA.HI.X.SX32 R4, R157, R2, 0x1, P1 ;  /* 0x000000029d047211 */ /* 0x002fca00008f0eff */
[----:B------:R1:W-:Y:S01]  /*16de0*/  STL [R1+0xa48], R4 ;  /* 0x000a480401007387 */ /* 0x0003e20000100800 */
[----:B---3--:R-:W-:-:S05]  /*16df0*/  IADD3 R13, P1, R0, R205, RZ ;  /* 0x000000cd000d7210 */ /* 0x008fca0007f3e0ff */
[----:B------:R3:W-:Y:S01]  /*16e00*/  STL [R1+0x978], R13 ;  /* 0x0009780d01007387 */ /* 0x0007e20000100800 */
[----:B-1----:R-:W-:-:S03]  /*16e10*/  IADD3 R4, P2, R0, R189, RZ ;  /* 0x000000bd00047210 */ /* 0x002fc60007f5e0ff */
[----:B------:R1:W-:Y:S04]  /*16e20*/  STL [R1+0xa4c], R14 ;  /* 0x000a4c0e01007387 */ /* 0x0003e80000100800 */
[----:B------:R1:W-:Y:S01]  /*16e30*/  STL [R1+0x97c], R4 ;  /* 0x00097c0401007387 */ /* 0x0003e20000100800 */
[----:B---3--:R-:W-:Y:S02]  /*16e40*/  LEA.HI.X.SX32 R13, R153, R2, 0x1, P3 ;  /* 0x00000002990d7211 */ /* 0x008fe400018f0eff */
[----:B-1----:R-:W-:-:S03]  /*16e50*/  IADD3 R14, P3, R0, R185, RZ ;  /* 0x000000b9000e7210 */ /* 0x002fc60007f7e0ff */
[----:B------:R1:W-:Y:S01]  /*16e60*/  STL [R1+0xa50], R13 ;  /* 0x000a500d01007387 */ /* 0x0003e20000100800 */
[----:B------:R-:W-:-:S03]  /*16e70*/  LEA.HI.X.SX32 R4, R186, R2, 0x1, P4 ;  /* 0x00000002ba047211 */ /* 0x000fc600020f0eff */
[----:B------:R-:W-:Y:S04]  /*16e80*/  STL [R1+0x980], R14 ;  /* 0x0009800e01007387 */ /* 0x000fe80000100800 */
[----:B------:R-:W3:Y:S01]  /*16e90*/  LDL.LU R186, [R1+0x87c] ;  /* 0x00087c0001ba7983 */ /* 0x000ee20000300800 */
[----:B-1----:R-:W-:-:S03]  /*16ea0*/  IADD3 R13, P4, R0, R183, RZ ;  /* 0x000000b7000d7210 */ /* 0x002fc60007f9e0ff */
[----:B------:R1:W-:Y:S04]  /*16eb0*/  STL [R1+0xa54], R4 ;  /* 0x000a540401007387 */ /* 0x0003e80000100800 */
[----:B------:R-:W-:Y:S01]  /*16ec0*/  STL [R1+0x984], R13 ;  /* 0x0009840d01007387 */ /* 0x000fe20000100800 */
[----:B-1----:R-:W-:-:S03]  /*16ed0*/  LEA.HI.X.SX32 R4, R184, R2, 0x1, P5 ;  /* 0x00000002b8047211 */ /* 0x002fc600028f0eff */
[----:B------:R-:W3:Y:S01]  /*16ee0*/  LDL.LU R184, [R1+0x880] ;  /* 0x0008800001b87983 */ /* 0x000ee20000300800 */
[----:B------:R-:W-:-:S03]  /*16ef0*/  IADD3 R14, P5, R0, R187, RZ ;  /* 0x000000bb000e7210 */ /* 0x000fc60007fbe0ff */
[----:B------:R1:W-:Y:S04]  /*16f00*/  STL [R1+0xa58], R4 ;  /* 0x000a580401007387 */ /* 0x0003e80000100800 */
[----:B------:R1:W-:Y:S02]  /*16f10*/  STL [R1+0x988], R14 ;  /* 0x0009880e01007387 */ /* 0x0003e40000100800 */
[-C--:B-1----:R-:W-:Y:S02]  /*16f20*/  LEA.HI.X.SX32 R4, R182, R2.reuse, 0x1, P6 ;  /* 0x00000002b6047211 */ /* 0x082fe400030f0eff */
[----:B------:R-:W3:Y:S04]  /*16f30*/  LDL.LU R182, [R1+0x884] ;  /* 0x0008840001b67983 */ /* 0x000ee80000300800 */
[----:B------:R1:W-:Y:S01]  /*16f40*/  STL [R1+0xa5c], R4 ;  /* 0x000a5c0401007387 */ /* 0x0003e20000100800 */
[----:B------:R-:W-:-:S02]  /*16f50*/  LEA.HI.X.SX32 R14, R205, R2, 0x1, P1 ;  /* 0x00000002cd0e7211 */ /* 0x000fc400008f0eff */
[----:B-1----:R-:W-:Y:S02]  /*16f60*/  LEA.HI.X.SX32 R4, R204, R2, 0x1, P0 ;  /* 0x00000002cc047211 */ /* 0x002fe400000f0eff */
[----:B--2---:R-:W-:-:S05]  /*16f70*/  IADD3 R13, P6, R0, R5, RZ ;  /* 0x00000005000d7210 */ /* 0x004fca0007fde0ff */
[----:B------:R1:W-:Y:S04]  /*16f80*/  STL [R1+0x98c], R13 ;  /* 0x00098c0d01007387 */ /* 0x0003e80000100800 */
[----:B------:R2:W-:Y:S01]  /*16f90*/  STL [R1+0xa60], R4 ;  /* 0x000a600401007387 */ /* 0x0005e20000100800 */
[----:B-1----:R-:W-:-:S05]  /*16fa0*/  IADD3 R13, P0, R0, R6, RZ ;  /* 0x00000006000d7210 */ /* 0x002fca0007f1e0ff */
[----:B------:R1:W-:Y:S01]  /*16fb0*/  STL [R1+0x990], R13 ;  /* 0x0009900d01007387 */ /* 0x0003e20000100800 */
[C---:B--2---:R-:W-:Y:S02]  /*16fc0*/  IADD3 R4, P1, R0.reuse, R200, RZ ;  /* 0x000000c800047210 */ /* 0x044fe40007f3e0ff */
[----:B-1----:R-:W-:Y:S01]  /*16fd0*/  LEA.HI.X.SX32 R13, R189, R2, 0x1, P2 ;  /* 0x00000002bd0d7211 */ /* 0x002fe200010f0eff */
[----:B------:R1:W-:Y:S04]  /*16fe0*/  STL [R1+0xa64], R14 ;  /* 0x000a640e01007387 */ /* 0x0003e80000100800 */
[----:B------:R2:W-:Y:S04]  /*16ff0*/  STL [R1+0x994], R4 ;  /* 0x0009940401007387 */ /* 0x0005e80000100800 */
[----:B------:R4:W-:Y:S01]  /*17000*/  STL [R1+0xa68], R13 ;  /* 0x000a680d01007387 */ /* 0x0009e20000100800 */
[----:B-1----:R-:W-:-:S02]  /*17010*/  IADD3 R14, P2, R0, R192, RZ ;  /* 0x000000c0000e7210 */ /* 0x002fc40007f5e0ff */
[----:B--2---:R-:W-:-:S03]  /*17020*/  LEA.HI.X.SX32 R4, R185, R2, 0x1, P3 ;  /* 0x00000002b9047211 */ /* 0x004fc600018f0eff */
[----:B------:R1:W-:Y:S01]  /*17030*/  STL [R1+0x998], R14 ;  /* 0x0009980e01007387 */ /* 0x0003e20000100800 */
[----:B----4-:R-:W-:-:S03]  /*17040*/  IADD3 R13, P3, R0, R201, RZ ;  /* 0x000000c9000d7210 */ /* 0x010fc60007f7e0ff */
[----:B------:R2:W-:Y:S04]  /*17050*/  STL [R1+0xa6c], R4 ;  /* 0x000a6c0401007387 */ /* 0x0005e80000100800 */
[----:B------:R4:W-:Y:S01]  /*17060*/  STL [R1+0x99c], R13 ;  /* 0x00099c0d01007387 */ /* 0x0009e20000100800 */
[----:B-1----:R-:W-:Y:S02]  /*17070*/  LEA.HI.X.SX32 R14, R183, R2, 0x1, P4 ;  /* 0x00000002b70e7211 */ /* 0x002fe400020f0eff */
[----:B--2---:R-:W-:-:S03]  /*17080*/  IADD3 R4, P4, R0, R196, RZ ;  /* 0x000000c400047210 */ /* 0x004fc60007f9e0ff */
[----:B------:R1:W-:Y:S01]  /*17090*/  STL [R1+0xa70], R14 ;  /* 0x000a700e01007387 */ /* 0x0003e20000100800 */
[----:B----4-:R-:W-:-:S03]  /*170a0*/  LEA.HI.X.SX32 R13, R187, R2, 0x1, P5 ;  /* 0x00000002bb0d7211 */ /* 0x010fc600028f0eff */
[----:B------:R2:W-:Y:S04]  /*170b0*/  STL [R1+0x9a0], R4 ;  /* 0x0009a00401007387 */ /* 0x0005e80000100800 */
[----:B------:R4:W-:Y:S01]  /*170c0*/  STL [R1+0xa74], R13 ;  /* 0x000a740d01007387 */ /* 0x0009e20000100800 */
[----:B-1----:R-:W-:Y:S02]  /*170d0*/  IADD3 R14, P5, R0, R197, RZ ;  /* 0x000000c5000e7210 */ /* 0x002fe40007fbe0ff */
[----:B--2---:R-:W-:-:S03]  /*170e0*/  LEA.HI.X.SX32 R4, R5, R2, 0x1, P6 ;  /* 0x0000000205047211 */ /* 0x004fc600030f0eff */
[----:B------:R-:W-:Y:S01]  /*170f0*/  STL [R1+0x9a4], R14 ;  /* 0x0009a40e01007387 */ /* 0x000fe20000100800 */
[----:B------:R-:W-:Y:S02]  /*17100*/  LEA.HI.X.SX32 R5, R6, R2, 0x1, P0 ;  /* 0x0000000206057211 */ /* 0x000fe400000f0eff */
[C---:B----4-:R-:W-:Y:S01]  /*17110*/  IADD3 R13, P6, R0.reuse, R188, RZ ;  /* 0x000000bc000d7210 */ /* 0x050fe20007fde0ff */
[----:B------:R1:W-:Y:S04]  /*17120*/  STL [R1+0xa78], R4 ;  /* 0x000a780401007387 */ /* 0x0003e80000100800 */
[----:B------:R-:W-:Y:S04]  /*17130*/  STL [R1+0x9a8], R13 ;  /* 0x0009a80d01007387 */ /* 0x000fe80000100800 */
[----:B------:R-:W2:Y:S04]  /*17140*/  LDL.LU R189, [R1+0x730] ;  /* 0x0007300001bd7983 */ /* 0x000ea80000300800 */
[----:B------:R-:W-:Y:S04]  /*17150*/  STL [R1+0xa7c], R5 ;  /* 0x000a7c0501007387 */ /* 0x000fe80000100800 */
[----:B------:R-:W4:Y:S01]  /*17160*/  LDL.LU R6, [R1+0x734] ;  /* 0x0007340001067983 */ /* 0x000f220000300800 */
[----:B-1----:R-:W-:-:S05]  /*17170*/  IADD3 R4, P0, R0, R193, RZ ;  /* 0x000000c100047210 */ /* 0x002fca0007f1e0ff */
[----:B------:R1:W-:Y:S04]  /*17180*/  STL [R1+0x9ac], R4 ;  /* 0x0009ac0401007387 */ /* 0x0003e80000100800 */
[----:B------:R-:W2:Y:S04]  /*17190*/  LDL.LU R185, [R1+0x73c] ;  /* 0x00073c0001b97983 */ /* 0x000ea80000300800 */
[----:B------:R-:W2:Y:S01]  /*171a0*/  LDL.LU R187, [R1+0x728] ;  /* 0x0007280001bb7983 */ /* 0x000ea20000300800 */
[----:B-1----:R-:W-:-:S03]  /*171b0*/  LEA.HI.X.SX32 R4, R200, R2, 0x1, P1 ;  /* 0x00000002c8047211 */ /* 0x002fc600008f0eff */
[----:B------:R-:W2:Y:S04]  /*171c0*/  LDL.LU R183, [R1+0x740] ;  /* 0x0007400001b77983 */ /* 0x000ea80000300800 */
[----:B------:R-:W2:Y:S04]  /*171d0*/  LDL.LU R5, [R1+0x744] ;  /* 0x0007440001057983 */ /* 0x000ea80000300800 */
[----:B------:R-:W2:Y:S01]  /*171e0*/  LDL.LU R156, [R1+0x748] ;  /* 0x00074800019c7983 */ /* 0x000ea20000300800 */
[----:B---3--:R-:W-:-:S03]  /*171f0*/  IADD3 R14, P1, R0, R186, RZ ;  /* 0x000000ba000e7210 */ /* 0x008fc60007f3e0ff */
[----:B------:R1:W-:Y:S04]  /*17200*/  STL [R1+0xa80], R4 ;  /* 0x000a800401007387 */ /* 0x0003e80000100800 */
[----:B------:R-:W-:Y:S01]  /*17210*/  STL [R1+0x9b0], R14 ;  /* 0x0009b00e01007387 */ /* 0x000fe20000100800 */
[----:B-1----:R-:W-:-:S03]  /*17220*/  LEA.HI.X.SX32 R4, R192, R2, 0x1, P2 ;  /* 0x00000002c0047211 */ /* 0x002fc600010f0eff */
[----:B------:R-:W3:Y:S01]  /*17230*/  LDL.LU R192, [R1+0x72c] ;  /* 0x00072c0001c07983 */ /* 0x000ee20000300800 */
[----:B------:R-:W-:-:S03]  /*17240*/  IADD3 R13, P2, R0, R184, RZ ;  /* 0x000000b8000d7210 */ /* 0x000fc60007f5e0ff */
[----:B------:R1:W-:Y:S04]  /*17250*/  STL [R1+0xa84], R4 ;  /* 0x000a840401007387 */ /* 0x0003e80000100800 */
[----:B------:R-:W-:Y:S04]  /*17260*/  STL [R1+0x9b4], R13 ;  /* 0x0009b40d01007387 */ /* 0x000fe80000100800 */
[----:B------:R-:W3:Y:S01]  /*17270*/  LDL.LU R152, [R1+0x74c] ;  /* 0x00074c0001987983 */ /* 0x000ee20000300800 */
[----:B-1----:R-:W-:Y:S02]  /*17280*/  LEA.HI.X.SX32 R4, R201, R2, 0x1, P3 ;  /* 0x00000002c9047211 */ /* 0x002fe400018f0eff */
[----:B------:R-:W-:-:S02]  /*17290*/  IADD3 R14, P3, R0, R182, RZ ;  /* 0x000000b6000e7210 */ /* 0x000fc40007f7e0ff */
[-C--:B------:R-:W-:Y:S01]  /*172a0*/  LEA.HI.X.SX32 R0, R196, R2.reuse, 0x1, P4 ;  /* 0x00000002c4007211 */ /* 0x080fe200020f0eff */
[----:B------:R1:W-:Y:S04]  /*172b0*/  STL [R1+0xa88], R4 ;  /* 0x000a880401007387 */ /* 0x0003e80000100800 */
[----:B------:R-:W-:Y:S04]  /*172c0*/  STL [R1+0x1864], R14 ;  /* 0x0018640e01007387 */ /* 0x000fe80000100800 */
[----:B------:R1:W-:Y:S02]  /*172d0*/  STL [R1+0xa8c], R0 ;  /* 0x000a8c0001007387 */ /* 0x0003e40000100800 */
[----:B-1----:R-:W-:-:S02]  /*172e0*/  LEA.HI.X.SX32 R4, R188, R2, 0x1, P6 ;  /* 0x00000002bc047211 */ /* 0x002fc400030f0eff */
[----:B------:R-:W3:Y:S04]  /*172f0*/  LDL.LU R188, [R1+0x750] ;  /* 0x0007500001bc7983 */ /* 0x000ee80000300800 */
[----:B------:R1:W-:Y:S01]  /*17300*/  STL [R1+0xa94], R4 ;  /* 0x000a940401007387 */ /* 0x0003e20000100800 */
[-C--:B------:R-:W-:Y:S02]  /*17310*/  LEA.HI.X.SX32 R0, R193, R2.reuse, 0x1, P0 ;  /* 0x00000002c1007211 */ /* 0x080fe400000f0eff */
[-C--:B-1----:R-:W-:Y:S02]  /*17320*/  LEA.HI.X.SX32 R4, R186, R2.reuse, 0x1, P1 ;  /* 0x00000002ba047211 */ /* 0x082fe400008f0eff */
[----:B------:R-:W3:Y:S04]  /*17330*/  LDL.LU R186, [R1+0x754] ;  /* 0x0007540001ba7983 */ /* 0x000ee80000300800 */
[----:B------:R1:W-:Y:S01]  /*17340*/  STL [R1+0xa98], R0 ;  /* 0x000a980001007387 */ /* 0x0003e20000100800 */
[----:B------:R-:W-:-:S03]  /*17350*/  LEA.HI.X.SX32 R15, R182, R2, 0x1, P3 ;  /* 0x00000002b60f7211 */ /* 0x000fc600018f0eff */
[----:B------:R-:W-:Y:S01]  /*17360*/  STL [R1+0xa9c], R4 ;  /* 0x000a9c0401007387 */ /* 0x000fe20000100800 */
[----:B-1----:R-:W-:-:S03]  /*17370*/  LEA.HI.X.SX32 R0, R184, R2, 0x1, P2 ;  /* 0x00000002b8007211 */ /* 0x002fc600010f0eff */
[----:B------:R-:W3:Y:S04]  /*17380*/  LDL.LU R184, [R1+0x738] ;  /* 0x0007380001b87983 */ /* 0x000ee80000300800 */
[----:B------:R1:W-:Y:S04]  /*17390*/  STL [R1+0xaa0], R0 ;  /* 0x000aa00001007387 */ /* 0x0003e80000100800 */
[----:B------:R-:W3:Y:S04]  /*173a0*/  LDL.LU R182, [R1+0x758] ;  /* 0x0007580001b67983 */ /* 0x000ee80000300800 */
[----:B------:R-:W3:Y:S01]  /*173b0*/  LDL.LU R176, [R1+0x75c] ;  /* 0x00075c0001b07983 */ /* 0x000ee20000300800 */
[----:B-1----:R-:W-:-:S03]  /*173c0*/  SHF.R.S32.HI R0, RZ, 0x1f, R251 ;  /* 0x0000001fff007819 */ /* 0x002fc600000114fb */
[----:B------:R-:W3:Y:S04]  /*173d0*/  LDL.LU R165, [R1+0x760] ;  /* 0x0007600001a57983 */ /* 0x000ee80000300800 */
[----:B------:R-:W3:Y:S01]  /*173e0*/  LDL.LU R161, [R1+0x764] ;  /* 0x0007640001a17983 */ /* 0x000ee20000300800 */
[----:B----4-:R-:W-:-:S04]  /*173f0*/  IADD3 R203, P1, R251, R6, RZ ;  /* 0x00000006fbcb7210 */ /* 0x010fc80007f3e0ff */
[----:B------:R-:W-:Y:S02]  /*17400*/  LEA.HI.X.SX32 R204, R6, R0, 0x1, P1 ;  /* 0x0000000006cc7211 */ /* 0x000fe400008f0eff */
[----:B------:R-:W4:Y:S01]  /*17410*/  LDL.LU R6, [R1+0x768] ;  /* 0x0007680001067983 */ /* 0x000f220000300800 */
[----:B------:R-:W-:Y:S02]  /*17420*/  LEA.HI.X.SX32 R14, R197, R2, 0x1, P5 ;  /* 0x00000002c50e7211 */ /* 0x000fe400028f0eff */
[C---:B--2---:R-:W-:Y:S01]  /*17430*/  IADD3 R205, P0, R251.reuse, R189, RZ ;  /* 0x000000bdfbcd7210 */ /* 0x044fe20007f1e0ff */
[----:B------:R-:W2:Y:S01]  /*17440*/  LDL.LU R172, [R1+0x76c] ;  /* 0x00076c0001ac7983 */ /* 0x000ea20000300800 */
[----:B------:R-:W-:Y:S02]  /*17450*/  IADD3 R201, P2, R251, R185, RZ ;  /* 0x000000b9fbc97210 */ /* 0x000fe40007f5e0ff */
[----:B------:R-:W-:Y:S01]  /*17460*/  LEA.HI.X.SX32 R206, R189, R0, 0x1, P0 ;  /* 0x00000000bdce7211 */ /* 0x000fe200000f0eff */
[----:B------:R-:W2:Y:S01]  /*17470*/  LDL.LU R157, [R1+0x770] ;  /* 0x00077000019d7983 */ /* 0x000ea20000300800 */
[----:B------:R-:W-:-:S03]  /*17480*/  IADD3 R197, P4, R251, R183, RZ ;  /* 0x000000b7fbc57210 */ /* 0x000fc60007f9e0ff */
[----:B------:R-:W2:Y:S01]  /*17490*/  LDL.LU R168, [R1+0x774] ;  /* 0x0007740001a87983 */ /* 0x000ea20000300800 */
[-C--:B------:R-:W-:Y:S02]  /*174a0*/  LEA.HI.X.SX32 R202, R185, R0.reuse, 0x1, P2 ;  /* 0x00000000b9ca7211 */ /* 0x080fe400010f0eff */
[----:B------:R-:W-:Y:S01]  /*174b0*/  IADD3 R195, P5, R251, R5, RZ ;  /* 0x00000005fbc37210 */ /* 0x000fe20007fbe0ff */
[----:B------:R-:W2:Y:S01]  /*174c0*/  LDL.LU R153, [R1+0x79c] ;  /* 0x00079c0001997983 */ /* 0x000ea20000300800 */
[----:B------:R-:W-:Y:S02]  /*174d0*/  LEA.HI.X.SX32 R198, R183, R0, 0x1, P4 ;  /* 0x00000000b7c67211 */ /* 0x000fe400020f0eff */
[----:B------:R-:W-:Y:S01]  /*174e0*/  IADD3 R193, P0, R251, R156, RZ ;  /* 0x0000009cfbc17210 */ /* 0x000fe20007f1e0ff */
[----:B------:R-:W2:Y:S01]  /*174f0*/  LDL.LU R164, [R1+0x7a0] ;  /* 0x0007a00001a47983 */ /* 0x000ea20000300800 */
[----:B------:R-:W-:-:S03]  /*17500*/  LEA.HI.X.SX32 R196, R5, R0, 0x1, P5 ;  /* 0x0000000005c47211 */ /* 0x000fc600028f0eff */
[----:B------:R-:W2:Y:S01]  /*17510*/  LDL.LU R160, [R1+0x7a8] ;  /* 0x0007a80001a07983 */ /* 0x000ea20000300800 */
[----:B------:R-:W-:-:S03]  /*17520*/  LEA.HI.X.SX32 R194, R156, R0, 0x1, P0 ;  /* 0x000000009cc27211 */ /* 0x000fc600000f0eff */
[----:B------:R-:W2:Y:S04]  /*17530*/  LDL.LU R5, [R1+0x7b0] ;  /* 0x0007b00001057983 */ /* 0x000ea80000300800 */
[----:B------:R-:W2:Y:S04]  /*17540*/  LDL.LU R154, [R1+0x7b8] ;  /* 0x0007b800019a7983 */ /* 0x000ea80000300800 */
[----:B------:R-:W2:Y:S04]  /*17550*/  LDL.LU R156, [R1+0x7c0] ;  /* 0x0007c000019c7983 */ /* 0x000ea80000300800 */
[----:B------:R-:W2:Y:S01]  /*17560*/  LDL.LU R22, [R1+0x7c4] ;  /* 0x0007c40001167983 */ /* 0x000ea20000300800 */
[----:B---3--:R-:W-:-:S04]  /*17570*/  IADD3 R189, P2, R251, R152, RZ ;  /* 0x00000098fbbd7210 */ /* 0x008fc80007f5e0ff */
[----:B------:R-:W-:Y:S02]  /*17580*/  LEA.HI.X.SX32 R190, R152, R0, 0x1, P2 ;  /* 0x0000000098be7211 */ /* 0x000fe400010f0eff */
[----:B------:R-:W3:Y:S04]  /*17590*/  LDL.LU R152, [R1+0x77c] ;  /* 0x00077c0001987983 */ /* 0x000ee80000300800 */
[----:B------:R-:W3:Y:S04]  /*175a0*/  LDL.LU R20, [R1+0x7cc] ;  /* 0x0007cc0001147983 */ /* 0x000ee80000300800 */
[----:B------:R-:W3:Y:S01]  /*175b0*/  LDL.LU R16, [R1+0x7d0] ;  /* 0x0007d00001107983 */ /* 0x000ee20000300800 */
[----:B------:R-:W-:-:S04]  /*175c0*/  IADD3 R185, P4, R251, R186, RZ ;  /* 0x000000bafbb97210 */ /* 0x000fc80007f9e0ff */
[----:B------:R-:W-:Y:S02]  /*175d0*/  LEA.HI.X.SX32 R186, R186, R0, 0x1, P4 ;  /* 0x00000000baba7211 */ /* 0x000fe400020f0eff */
[----:B----4-:R-:W-:-:S04]  /*175e0*/  IADD3 R173, P4, R251, R6, RZ ;  /* 0x00000006fbad7210 */ /* 0x010fc80007f9e0ff */
[----:B------:R-:W-:Y:S02]  /*175f0*/  LEA.HI.X.SX32 R174, R6, R0, 0x1, P4 ;  /* 0x0000000006ae7211 */ /* 0x000fe400020f0eff */
[----:B------:R-:W4:Y:S04]  /*17600*/  LDL.LU R6, [R1+0x600] ;  /* 0x0006000001067983 */ /* 0x000f280000300800 */
[----:B------:R-:W-:Y:S04]  /*17610*/  STL [R1+0x400], RZ ;  /* 0x000400ff01007387 */ /* 0x000fe80000100800 */
        /* <DEDUP_REMOVED lines=255> */
[----:B------:R-:W-:Y:S04]  /*18610*/  STL [R1], RZ ;  /* 0x000000ff01007387 */ /* 0x000fe80000100800 */
        /* <DEDUP_REMOVED lines=118> */
[----:B------:R-:W-:Y:S01]  /*18d80*/  STL [R1+0x1dc], RZ ;  /* 0x0001dcff01007387 */ /* 0x000fe20000100800 */
[----:B------:R-:W-:-:S03]  /*18d90*/  SHF.L.U64.HI R8, R3, 0x2, R8 ;  /* 0x0000000203087819 */ /* 0x000fc60000010208 */
        /* <DEDUP_REMOVED lines=8> */
[----:B------:R1:W-:Y:S04]  /*18e20*/  STL [R1+0x944], R8 ;  /* 0x0009440801007387 */ /* 0x0003e80000100800 */
[----:B-1----:R-:W4:Y:S01]  /*18e30*/  LDL.LU R8, [R1+0x19e0] ;  /* 0x0019e00001087983 */ /* 0x002f220000300800 */
[----:B------:R-:W-:-:S02]  /*18e40*/  IADD3 R199, P3, R251, R187, RZ ;  /* 0x000000bbfbc77210 */ /* 0x000fc40007f7e0ff */
[----:B------:R-:W-:Y:S02]  /*18e50*/  IADD3 R191, P1, R251, R192, RZ ;  /* 0x000000c0fbbf7210 */ /* 0x000fe40007f3e0ff */
[----:B------:R-:W-:Y:S02]  /*18e60*/  LEA.HI.X.SX32 R200, R187, R0, 0x1, P3 ;  /* 0x00000000bbc87211 */ /* 0x000fe400018f0eff */
[C---:B------:R-:W-:Y:S02]  /*18e70*/  IADD3 R187, P3, R251.reuse, R188, RZ ;  /* 0x000000bcfbbb7210 */ /* 0x040fe40007f7e0ff */
[C---:B------:R-:W-:Y:S02]  /*18e80*/  IADD3 R183, P5, R251.reuse, R184, RZ ;  /* 0x000000b8fbb77210 */ /* 0x040fe40007fbe0ff */
[----:B------:R-:W-:Y:S02]  /*18e90*/  IADD3 R181, P0, R251, R182, RZ ;  /* 0x000000b6fbb57210 */ /* 0x000fe40007f1e0ff */
[----:B------:R-:W-:-:S02]  /*18ea0*/  LEA.HI.X.SX32 R192, R192, R0, 0x1, P1 ;  /* 0x00000000c0c07211 */ /* 0x000fc400008f0eff */
[C---:B------:R-:W-:Y:S02]  /*18eb0*/  IADD3 R179, P1, R251.reuse, R176, RZ ;  /* 0x000000b0fbb37210 */ /* 0x040fe40007f3e0ff */
[C---:B------:R-:W-:Y:S02]  /*18ec0*/  IADD3 R177, P2, R251.reuse, R165, RZ ;  /* 0x000000a5fbb17210 */ /* 0x040fe40007f5e0ff */
[-C--:B------:R-:W-:Y:S02]  /*18ed0*/  LEA.HI.X.SX32 R188, R188, R0.reuse, 0x1, P3 ;  /* 0x00000000bcbc7211 */ /* 0x080fe400018f0eff */
[C---:B------:R-:W-:Y:S02]  /*18ee0*/  IADD3 R175, P3, R251.reuse, R161, RZ ;  /* 0x000000a1fbaf7210 */ /* 0x040fe40007f7e0ff */
[----:B------:R-:W-:Y:S02]  /*18ef0*/  LEA.HI.X.SX32 R184, R184, R0, 0x1, P5 ;  /* 0x00000000b8b87211 */ /* 0x000fe400028f0eff */
[----:B--2---:R-:W-:-:S02]  /*18f00*/  IADD3 R171, P5, R251, R172, RZ ;  /* 0x000000acfbab7210 */ /* 0x004fc40007fbe0ff */
[-C--:B------:R-:W-:Y:S02]  /*18f10*/  LEA.HI.X.SX32 R182, R182, R0.reuse, 0x1, P0 ;  /* 0x00000000b6b67211 */ /* 0x080fe400000f0eff */
[----:B------:R-:W-:Y:S02]  /*18f20*/  IADD3 R169, P0, R251, R157, RZ ;  /* 0x0000009dfba97210 */ /* 0x000fe40007f1e0ff */
[-C--:B------:R-:W-:Y:S02]  /*18f30*/  LEA.HI.X.SX32 R180, R176, R0.reuse, 0x1, P1 ;  /* 0x00000000b0b47211 */ /* 0x080fe400008f0eff */
[-C--:B------:R-:W-:Y:S02]  /*18f40*/  LEA.HI.X.SX32 R178, R165, R0.reuse, 0x1, P2 ;  /* 0x00000000a5b27211 */ /* 0x080fe400010f0eff */
[----:B------:R-:W-:Y:S02]  /*18f50*/  IADD3 R165, P2, R251, R153, RZ ;  /* 0x00000099fba57210 */ /* 0x000fe40007f5e0ff */
[----:B------:R-:W-:-:S02]  /*18f60*/  LEA.HI.X.SX32 R176, R161, R0, 0x1, P3 ;  /* 0x00000000a1b07211 */ /* 0x000fc400018f0eff */
[C---:B------:R-:W-:Y:S02]  /*18f70*/  IADD3 R161, P4, R251.reuse, R160, RZ ;  /* 0x000000a0fba17210 */ /* 0x040fe40007f9e0ff */
[-C--:B------:R-:W-:Y:S02]  /*18f80*/  LEA.HI.X.SX32 R172, R172, R0.reuse, 0x1, P5 ;  /* 0x00000000acac7211 */ /* 0x080fe400028f0eff */
[----:B------:R-:W-:Y:S02]  /*18f90*/  IADD3 R159, P5, R251, R5, RZ ;  /* 0x00000005fb9f7210 */ /* 0x000fe40007fbe0ff */
[----:B------:R-:W-:Y:S02]  /*18fa0*/  LEA.HI.X.SX32 R170, R157, R0, 0x1, P0 ;  /* 0x000000009daa7211 */ /* 0x000fe400000f0eff */
[----:B------:R-:W-:Y:S02]  /*18fb0*/  IADD3 R157, P0, R251, R154, RZ ;  /* 0x0000009afb9d7210 */ /* 0x000fe40007f1e0ff */
[----:B------:R-:W-:-:S02]  /*18fc0*/  LEA.HI.X.SX32 R166, R153, R0, 0x1, P2 ;  /* 0x0000000099a67211 */ /* 0x000fc400010f0eff */
[C---:B------:R-:W-:Y:S02]  /*18fd0*/  IADD3 R153, P2, R251.reuse, R22, RZ ;  /* 0x00000016fb997210 */ /* 0x040fe40007f5e0ff */
[----:B------:R-:W-:Y:S02]  /*18fe0*/  LEA.HI.X.SX32 R162, R160, R0, 0x1, P4 ;  /* 0x00000000a0a27211 */ /* 0x000fe400020f0eff */
[----:B---3--:R-:W-:Y:S02]  /*18ff0*/  IADD3 R21, P4, R251, R20, RZ ;  /* 0x00000014fb157210 */ /* 0x008fe40007f9e0ff */
[----:B------:R-:W-:Y:S02]  /*19000*/  LEA.HI.X.SX32 R160, R5, R0, 0x1, P5 ;  /* 0x0000000005a07211 */ /* 0x000fe400028f0eff */
[C---:B------:R-:W-:Y:S02]  /*19010*/  IADD3 R167, P1, R251.reuse, R168, RZ ;  /* 0x000000a8fba77210 */ /* 0x040fe40007f3e0ff */
[----:B------:R-:W-:-:S02]  /*19020*/  IADD3 R163, P3, R251, R164, RZ ;  /* 0x000000a4fba37210 */ /* 0x000fc40007f7e0ff */
[----:B------:R-:W-:Y:S02]  /*19030*/  IADD3 R19, P5, R251, R16, RZ ;  /* 0x00000010fb137210 */ /* 0x000fe40007fbe0ff */
[-C--:B------:R-:W-:Y:S02]  /*19040*/  LEA.HI.X.SX32 R158, R154, R0.reuse, 0x1, P0 ;  /* 0x000000009a9e7211 */ /* 0x080fe400000f0eff */
[-C--:B------:R-:W-:Y:S01]  /*19050*/  LEA.HI.X.SX32 R154, R22, R0.reuse, 0x1, P2 ;  /* 0x00000000169a7211 */ /* 0x080fe200010f0eff */
[----:B------:R-:W-:Y:S01]  /*19060*/  IMAD.SHL.U32 R3, R3, 0x4, RZ ;  /* 0x0000000403037824 */ /* 0x000fe200078e00ff */
[-C--:B------:R-:W-:Y:S02]  /*19070*/  LEA.HI.X.SX32 R22, R20, R0.reuse, 0x1, P4 ;  /* 0x0000000014167211 */ /* 0x080fe400020f0eff */
[-C--:B------:R-:W-:Y:S02]  /*19080*/  LEA.HI.X.SX32 R168, R168, R0.reuse, 0x1, P1 ;  /* 0x00000000a8a87211 */ /* 0x080fe400008f0eff */
[----:B------:R-:W-:-:S02]  /*19090*/  LEA.HI.X.SX32 R164, R164, R0, 0x1, P3 ;  /* 0x00000000a4a47211 */ /* 0x000fc400018f0eff */
[----:B------:R-:W-:Y:S02]  /*190a0*/  LEA.HI.X.SX32 R20, R16, R0, 0x1, P5 ;  /* 0x0000000010147211 */ /* 0x000fe400028f0eff */
[C---:B------:R-:W-:Y:S02]  /*190b0*/  IADD3 R155, P1, R251.reuse, R156, RZ ;  /* 0x0000009cfb9b7210 */ /* 0x040fe40007f3e0ff */
[C---:B------:R-:W-:Y:S02]  /*190c0*/  IADD3 R23, P3, R251.reuse, R152, RZ ;  /* 0x00000098fb177210 */ /* 0x040fe40007f7e0ff */
[C---:B------:R-:W-:Y:S02]  /*190d0*/  IADD3 R4, P0, R251.reuse, UR7, RZ ;  /* 0x00000007fb047c10 */ /* 0x040fe4000ff1e0ff */
[----:B------:R-:W-:Y:S02]  /*190e0*/  SHF.L.U64.HI R16, R251, 0x2, R0 ;  /* 0x00000002fb107819 */ /* 0x000fe40000010200 */
[----:B------:R-:W-:Y:S01]  /*190f0*/  SHF.R.S32.HI R251, RZ, 0x1f, R7 ;  /* 0x0000001ffffb7819 */ /* 0x000fe20000011407 */
[----:B------:R1:W-:Y:S03]  /*19100*/  STL [R1+0x940], R3 ;  /* 0x0009400301007387 */ /* 0x0003e60000100800 */
[----:B-1----:R-:W-:-:S02]  /*19110*/  SHF.L.U64.HI R3, R7, 0x2, R251 ;  /* 0x0000000207037819 */ /* 0x002fc400000102fb */
[C---:B----4-:R-:W-:Y:S02]  /*19120*/  SHF.L.U64.HI R251, R8.reuse, 0x2, R11 ;  /* 0x0000000208fb7819 */ /* 0x050fe4000001020b */
[----:B------:R-:W2:Y:S01]  /*19130*/  LDL.LU R11, [R1+0x19dc] ;  /* 0x0019dc00010b7983 */ /* 0x000ea20000300800 */
[----:B------:R-:W-:Y:S01]  /*19140*/  IMAD.SHL.U32 R3, R8, 0x4, RZ ;  /* 0x0000000408037824 */ /* 0x000fe200078e00ff */
[C---:B------:R-:W-:Y:S02]  /*19150*/  SHF.L.U64.HI R8, R9.reuse, 0x2, R17 ;  /* 0x0000000209087819 */ /* 0x040fe40000010211 */
[----:B------:R-:W-:Y:S04]  /*19160*/  STL [R1+0x93c], R251 ;  /* 0x00093cfb01007387 */ /* 0x000fe80000100800 */
[----:B------:R-:W3:Y:S04]  /*19170*/  LDL.LU R17, [R1+0x19d8] ;  /* 0x0019d80001117983 */ /* 0x000ee80000300800 */
[----:B------:R1:W-:Y:S04]  /*19180*/  STL [R1+0x938], R3 ;  /* 0x0009380301007387 */ /* 0x0003e80000100800 */
[----:B------:R-:W-:Y:S01]  /*19190*/  STL [R1+0x934], R8 ;  /* 0x0009340801007387 */ /* 0x000fe20000100800 */
[----:B-1----:R-:W-:Y:S01]  /*191a0*/  IMAD.SHL.U32 R3, R9, 0x4, RZ ;  /* 0x0000000409037824 */ /* 0x002fe200078e00ff */
[----:B------:R-:W-:-:S02]  /*191b0*/  SHF.L.U64.HI R9, R10, 0x2, R18 ;  /* 0x000000020a097819 */ /* 0x000fc40000010212 */
[----:B------:R-:W4:Y:S04]  /*191c0*/  LDL.LU R18, [R1+0x19d4] ;  /* 0x0019d40001127983 */ /* 0x000f280000300800 */
[----:B------:R1:W-:Y:S04]  /*191d0*/  STL [R1+0x930], R3 ;  /* 0x0009300301007387 */ /* 0x0003e80000100800 */
[----:B------:R3:W-:Y:S01]  /*191e0*/  STL [R1+0x92c], R9 ;  /* 0x00092c0901007387 */ /* 0x0007e20000100800 */
[----:B-1----:R-:W-:Y:S01]  /*191f0*/  IMAD.SHL.U32 R3, R10, 0x4, RZ ;  /* 0x000000040a037824 */ /* 0x002fe200078e00ff */
[----:B--2---:R-:W-:-:S02]  /*19200*/  SHF.L.U64.HI R8, R11, 0x2, R103 ;  /* 0x000000020b087819 */ /* 0x004fc40000010267 */
[----:B------:R-:W2:Y:S04]  /*19210*/  LDL.LU R103, [R1+0x19d0] ;  /* 0x0019d00001677983 */ /* 0x000ea80000300800 */
[----:B------:R1:W-:Y:S01]  /*19220*/  STL [R1+0x928], R3 ;  /* 0x0009280301007387 */ /* 0x0003e20000100800 */
[----:B---3--:R-:W-:-:S03]  /*19230*/  SHF.L.U64.HI R9, R17, 0x2, R104 ;  /* 0x0000000211097819 */ /* 0x008fc60000010268 */
[----:B------:R4:W-:Y:S04]  /*19240*/  STL [R1+0x924], R8 ;  /* 0x0009240801007387 */ /* 0x0009e80000100800 */
[----:B------:R-:W3:Y:S01]  /*19250*/  LDL.LU R104, [R1+0x19cc] ;  /* 0x0019cc0001687983 */ /* 0x000ee20000300800 */
[----:B-1----:R-:W-:-:S05]  /*19260*/  IMAD.SHL.U32 R3, R11, 0x4, RZ ;  /* 0x000000040b037824 */ /* 0x002fca00078e00ff */
[----:B------:R1:W-:Y:S01]  /*19270*/  STL [R1+0x920], R3 ;  /* 0x0009200301007387 */ /* 0x0003e20000100800 */
[----:B----4-:R-:W-:-:S03]  /*19280*/  SHF.L.U64.HI R8, R18, 0x2, R105 ;  /* 0x0000000212087819 */ /* 0x010fc60000010269 */
[----:B------:R-:W-:Y:S04]  /*19290*/  STL [R1+0x91c], R9 ;  /* 0x00091c0901007387 */ /* 0x000fe80000100800 */
[----:B------:R-:W4:Y:S01]  /*192a0*/  LDL.LU R105, [R1+0x19c8] ;  /* 0x0019c80001697983 */ /* 0x000f220000300800 */
[----:B-1----:R-:W-:-:S05]  /*192b0*/  IMAD.SHL.U32 R3, R17, 0x4, RZ ;  /* 0x0000000411037824 */ /* 0x002fca00078e00ff */
[----:B------:R1:W-:Y:S04]  /*192c0*/  STL [R1+0x918], R3 ;  /* 0x0009180301007387 */ /* 0x0003e80000100800 */
[----:B------:R3:W-:Y:S01]  /*192d0*/  STL [R1+0x914], R8 ;  /* 0x0009140801007387 */ /* 0x0007e20000100800 */
[----:B-1----:R-:W-:Y:S01]  /*192e0*/  IMAD.SHL.U32 R3, R18, 0x4, RZ ;  /* 0x0000000412037824 */ /* 0x002fe200078e00ff */
[----:B--2---:R-:W-:Y:S02]  /*192f0*/  SHF.L.U64.HI R9, R103, 0x2, R106 ;  /* 0x0000000267097819 */ /* 0x004fe4000001026a */
[----:B------:R-:W2:Y:S04]  /*19300*/  LDL.LU R106, [R1+0x19c4] ;  /* 0x0019c400016a7983 */ /* 0x000ea80000300800 */
[----:B------:R1:W-:Y:S04]  /*19310*/  STL [R1+0x910], R3 ;  /* 0x0009100301007387 */ /* 0x0003e80000100800 */
[----:B------:R4:W-:Y:S01]  /*19320*/  STL [R1+0x90c], R9 ;  /* 0x00090c0901007387 */ /* 0x0009e20000100800 */
[----:B---3--:R-:W-:-:S03]  /*19330*/  SHF.L.U64.HI R8, R104, 0x2, R107 ;  /* 0x0000000268087819 */ /* 0x008fc6000001026b */
[----:B------:R-:W3:Y:S01]  /*19340*/  LDL.LU R107, [R1+0x19c0] ;  /* 0x0019c000016b7983 */ /* 0x000ee20000300800 */
[----:B-1----:R-:W-:-:S05]  /*19350*/  IMAD.SHL.U32 R3, R103, 0x4, RZ ;  /* 0x0000000467037824 */ /* 0x002fca00078e00ff */
[----:B------:R1:W-:Y:S04]  /*19360*/  STL [R1+0x908], R3 ;  /* 0x0009080301007387 */ /* 0x0003e80000100800 */
[----:B------:R-:W-:Y:S01]  /*19370*/  STL [R1+0x904], R8 ;  /* 0x0009040801007387 */ /* 0x000fe20000100800 */
[----:B----4-:R-:W-:-:S03]  /*19380*/  SHF.L.U64.HI R9, R105, 0x2, R108 ;  /* 0x0000000269097819 */ /* 0x010fc6000001026c */
        /* <DEDUP_REMOVED lines=413> */
[----:B------:R-:W-:Y:S01]  /*1ad60*/  STL [R1+0x66c], R9 ;  /* 0x00066c0901007387 */ /* 0x000fe20000100800 */
[----:B---3--:R-:W-:-:S03]  /*1ad70*/  SHF.L.U64.HI R8, R245, 0x2, R248 ;  /* 0x00000002f5087819 */ /* 0x008fc600000102f8 */
[----:B------:R-:W3:Y:S01]  /*1ad80*/  LDL.LU R248, [R1+0x1870] ;  /* 0x0018700001f87983 */ /* 0x000ee20000300800 */
[----:B-1----:R-:W-:-:S05]  /*1ad90*/  IMAD.SHL.U32 R3, R244, 0x4, RZ ;  /* 0x00000004f4037824 */ /* 0x002fca00078e00ff */
[----:B------:R1:W-:Y:S04]  /*1ada0*/  STL [R1+0x668], R3 ;  /* 0x0006680301007387 */ /* 0x0003e80000100800 */
[----:B------:R-:W3:Y:S01]  /*1adb0*/  LDL.LU R120, [R1+0xa28] ;  /* 0x000a280001787983 */ /* 0x000ee20000300800 */
[----:B-1----:R-:W-:-:S03]  /*1adc0*/  IMAD.SHL.U32 R3, R245, 0x4, RZ ;  /* 0x00000004f5037824 */ /* 0x002fc600078e00ff */
[----:B------:R4:W-:Y:S04]  /*1add0*/  STL [R1+0x664], R8 ;  /* 0x0006640801007387 */ /* 0x0009e80000100800 */
[----:B------:R-:W2:Y:S04]  /*1ade0*/  LDL.LU R119, [R1+0xa2c] ;  /* 0x000a2c0001777983 */ /* 0x000ea80000300800 */
[----:B------:R1:W-:Y:S01]  /*1adf0*/  STL [R1+0x660], R3 ;  /* 0x0006600301007387 */ /* 0x0003e20000100800 */
[----:B----4-:R-:W-:-:S03]  /*1ae00*/  SHF.L.U64.HI R8, R246, 0x2, R247 ;  /* 0x00000002f6087819 */ /* 0x010fc600000102f7 */
[----:B------:R-:W4:Y:S04]  /*1ae10*/  LDL.LU R247, [R1+0x186c] ;  /* 0x00186c0001f77983 */ /* 0x000f280000300800 */
[----:B------:R-:W2:Y:S01]  /*1ae20*/  LDL.LU R118, [R1+0xa30] ;  /* 0x000a300001767983 */ /* 0x000ea20000300800 */
[----:B-1----:R-:W-:-:S03]  /*1ae30*/  IMAD.SHL.U32 R3, R246, 0x4, RZ ;  /* 0x00000004f6037824 */ /* 0x002fc600078e00ff */
[----:B------:R1:W-:Y:S04]  /*1ae40*/  STL [R1+0x65c], R8 ;  /* 0x00065c0801007387 */ /* 0x0003e80000100800 */
[----:B------:R-:W2:Y:S04]  /*1ae50*/  LDL.LU R117, [R1+0xa34] ;  /* 0x000a340001757983 */ /* 0x000ea80000300800 */
[----:B------:R-:W2:Y:S04]  /*1ae60*/  LDL.LU R116, [R1+0xa38] ;  /* 0x000a380001747983 */ /* 0x000ea80000300800 */
[----:B------:R1:W-:Y:S04]  /*1ae70*/  STL [R1+0x658], R3 ;  /* 0x0006580301007387 */ /* 0x0003e80000100800 */
[----:B------:R-:W2:Y:S04]  /*1ae80*/  LDL.LU R115, [R1+0x604] ;  /* 0x0006040001737983 */ /* 0x000ea80000300800 */
[----:B------:R-:W2:Y:S04]  /*1ae90*/  LDL.LU R114, [R1+0xa3c] ;  /* 0x000a3c0001727983 */ /* 0x000ea80000300800 */
[----:B------:R-:W2:Y:S04]  /*1aea0*/  LDL.LU R113, [R1+0x608] ;  /* 0x0006080001717983 */ /* 0x000ea80000300800 */
[----:B------:R-:W2:Y:S04]  /*1aeb0*/  LDL.LU R112, [R1+0xa40] ;  /* 0x000a400001707983 */ /* 0x000ea80000300800 */
[----:B------:R-:W2:Y:S04]  /*1aec0*/  LDL.LU R111, [R1+0x60c] ;  /* 0x00060c00016f7983 */ /* 0x000ea80000300800 */
[----:B------:R-:W2:Y:S04]  /*1aed0*/  LDL.LU R110, [R1+0xa44] ;  /* 0x000a4400016e7983 */ /* 0x000ea80000300800 */
[----:B------:R-:W2:Y:S04]  /*1aee0*/  LDL.LU R109, [R1+0x610] ;  /* 0x00061000016d7983 */ /* 0x000ea80000300800 */
[----:B------:R-:W2:Y:S04]  /*1aef0*/  LDL.LU R108, [R1+0xa48] ;  /* 0x000a4800016c7983 */ /* 0x000ea80000300800 */
[----:B------:R-:W2:Y:S04]  /*1af00*/  LDL R107, [R1+0x94c] ;  /* 0x00094c00016b7983 */ /* 0x000ea80000100800 */
        /* <DEDUP_REMOVED lines=10> */
[----:B-1----:R-:W2:Y:S04]  /*1afb0*/  LDL.LU R8, [R1+0xa60] ;  /* 0x000a600001087983 */ /* 0x002ea80000300800 */
[----:B------:R-:W2:Y:S01]  /*1afc0*/  LDL.LU R3, [R1+0x974] ;  /* 0x0009740001037983 */ /* 0x000ea20000300800 */
[----:B----4-:R-:W-:-:S03]  /*1afd0*/  SHF.L.U64.HI R123, R247, 0x2, R252 ;  /* 0x00000002f77b7819 */ /* 0x010fc600000102fc */
[----:B------:R-:W4:Y:S01]  /*1afe0*/  LDL.LU R252, [R1+0x1868] ;  /* 0x0018680001fc7983 */ /* 0x000f220000300800 */
[----:B------:R-:W-:Y:S01]  /*1aff0*/  IMAD.SHL.U32 R122, R247, 0x4, RZ ;  /* 0x00000004f77a7824 */ /* 0x000fe200078e00ff */
[C---:B---3--:R-:W-:Y:S01]  /*1b000*/  SHF.L.U64.HI R121, R248.reuse, 0x2, R120 ;  /* 0x00000002f8797819 */ /* 0x048fe20000010278 */
[----:B------:R-:W-:Y:S01]  /*1b010*/  IMAD.SHL.U32 R120, R248, 0x4, RZ ;  /* 0x00000004f8787824 */ /* 0x000fe200078e00ff */
[C---:B--2---:R-:W-:Y:S01]  /*1b020*/  SHF.L.U64.HI R119, R249.reuse, 0x2, R119 ;  /* 0x00000002f9777819 */ /* 0x044fe20000010277 */
[----:B------:R-:W-:Y:S04]  /*1b030*/  STL [R1+0x654], R123 ;  /* 0x0006547b01007387 */ /* 0x000fe80000100800 */
[----:B------:R-:W-:Y:S04]  /*1b040*/  STL [R1+0x650], R122 ;  /* 0x0006507a01007387 */ /* 0x000fe80000100800 */
[----:B------:R1:W-:Y:S04]  /*1b050*/  STL [R1+0x64c], R121 ;  /* 0x00064c7901007387 */ /* 0x0003e80000100800 */
[----:B------:R2:W-:Y:S04]  /*1b060*/  STL [R1+0x648], R120 ;  /* 0x0006487801007387 */ /* 0x0005e80000100800 */
[----:B------:R3:W-:Y:S01]  /*1b070*/  STL [R1+0x644], R119 ;  /* 0x0006447701007387 */ /* 0x0007e20000100800 */
[----:B-1----:R-:W-:Y:S01]  /*1b080*/  IMAD.SHL.U32 R121, R249, 0x4, RZ ;  /* 0x00000004f9797824 */ /* 0x002fe200078e00ff */
[----:B--2---:R-:W-:-:S04]  /*1b090*/  SHF.L.U64.HI R120, R250, 0x2, R118 ;  /* 0x00000002fa787819 */ /* 0x004fc80000010276 */
[----:B------:R1:W-:Y:S01]  /*1b0a0*/  STL [R1+0x640], R121 ;  /* 0x0006407901007387 */ /* 0x0003e20000100800 */
[----:B---3--:R-:W-:Y:S01]  /*1b0b0*/  IMAD.SHL.U32 R119, R250, 0x4, RZ ;  /* 0x00000004fa777824 */ /* 0x008fe200078e00ff */
[C---:B------:R-:W-:Y:S02]  /*1b0c0*/  SHF.L.U64.HI R116, R115.reuse, 0x2, R116 ;  /* 0x0000000273747819 */ /* 0x040fe40000010274 */
[----:B------:R2:W-:Y:S01]  /*1b0d0*/  STL [R1+0x63c], R120 ;  /* 0x00063c7801007387 */ /* 0x0005e20000100800 */
[----:B------:R-:W-:Y:S01]  /*1b0e0*/  IMAD.SHL.U32 R115, R115, 0x4, RZ ;  /* 0x0000000473737824 */ /* 0x000fe200078e00ff */
[C---:B------:R-:W-:Y:S01]  /*1b0f0*/  SHF.L.U64.HI R114, R113.reuse, 0x2, R114 ;  /* 0x0000000271727819 */ /* 0x040fe20000010272 */
[----:B------:R-:W-:Y:S01]  /*1b100*/  IMAD.SHL.U32 R113, R113, 0x4, RZ ;  /* 0x0000000471717824 */ /* 0x000fe200078e00ff */
[----:B------:R3:W-:Y:S01]  /*1b110*/  STL [R1+0x638], R119 ;  /* 0x0006387701007387 */ /* 0x0007e20000100800 */
[C---:B------:R-:W-:Y:S01]  /*1b120*/  SHF.L.U64.HI R112, R111.reuse, 0x2, R112 ;  /* 0x000000026f707819 */ /* 0x040fe20000010270 */
[----:B------:R-:W-:Y:S01]  /*1b130*/  IMAD.SHL.U32 R111, R111, 0x4, RZ ;  /* 0x000000046f6f7824 */ /* 0x000fe200078e00ff */
[C---:B------:R-:W-:Y:S01]  /*1b140*/  SHF.L.U64.HI R110, R109.reuse, 0x2, R110 ;  /* 0x000000026d6e7819 */ /* 0x040fe2000001026e */
[----:B------:R-:W-:Y:S01]  /*1b150*/  IMAD.SHL.U32 R109, R109, 0x4, RZ ;  /* 0x000000046d6d7824 */ /* 0x000fe200078e00ff */
[C---:B------:R-:W-:Y:S01]  /*1b160*/  SHF.L.U64.HI R108, R107.reuse, 0x2, R108 ;  /* 0x000000026b6c7819 */ /* 0x040fe2000001026c */
[----:B------:R-:W-:Y:S01]  /*1b170*/  IMAD.SHL.U32 R107, R107, 0x4, RZ ;  /* 0x000000046b6b7824 */ /* 0x000fe200078e00ff */
[C---:B------:R-:W-:Y:S01]  /*1b180*/  SHF.L.U64.HI R106, R105.reuse, 0x2, R106 ;  /* 0x00000002696a7819 */ /* 0x040fe2000001026a */
[----:B------:R-:W-:Y:S01]  /*1b190*/  IMAD.SHL.U32 R105, R105, 0x4, RZ ;  /* 0x0000000469697824 */ /* 0x000fe200078e00ff */
[C---:B----4-:R-:W-:Y:S01]  /*1b1a0*/  SHF.L.U64.HI R118, R252.reuse, 0x2, R117 ;  /* 0x00000002fc767819 */ /* 0x050fe20000010275 */
[----:B------:R-:W-:-:S04]  /*1b1b0*/  IMAD.SHL.U32 R117, R252, 0x4, RZ ;  /* 0x00000004fc757824 */ /* 0x000fc800078e00ff */
[----:B------:R4:W-:Y:S04]  /*1b1c0*/  STL [R1+0x634], R118 ;  /* 0x0006347601007387 */ /* 0x0009e80000100800 */
        /* <DEDUP_REMOVED lines=13> */
[----:B------:R-:W4:Y:S04]  /*1b2a0*/  LDL.LU R126, [R1+0xa64] ;  /* 0x000a6400017e7983 */ /* 0x000f280000300800 */
[----:B------:R-:W4:Y:S04]  /*1b2b0*/  LDL.LU R125, [R1+0x978] ;  /* 0x00097800017d7983 */ /* 0x000f280000300800 */
[----:B------:R-:W4:Y:S04]  /*1b2c0*/  LDL.LU R124, [R1+0xa68] ;  /* 0x000a6800017c7983 */ /* 0x000f280000300800 */
[----:B------:R-:W4:Y:S04]  /*1b2d0*/  LDL.LU R123, [R1+0x97c] ;  /* 0x00097c00017b7983 */ /* 0x000f280000300800 */
[----:B------:R-:W4:Y:S04]  /*1b2e0*/  LDL.LU R122, [R1+0xa6c] ;  /* 0x000a6c00017a7983 */ /* 0x000f280000300800 */
[----:B-1----:R-:W4:Y:S04]  /*1b2f0*/  LDL.LU R121, [R1+0x980] ;  /* 0x0009800001797983 */ /* 0x002f280000300800 */
[----:B--2---:R-:W2:Y:S04]  /*1b300*/  LDL.LU R120, [R1+0xa70] ;  /* 0x000a700001787983 */ /* 0x004ea80000300800 */
[----:B---3--:R-:W3:Y:S04]  /*1b310*/  LDL.LU R119, [R1+0x984] ;  /* 0x0009840001777983 */ /* 0x008ee80000300800 */
[----:B----4-:R-:W4:Y:S04]  /*1b320*/  LDL.LU R118, [R1+0xa74] ;  /* 0x000a740001767983 */ /* 0x010f280000300800 */
[----:B------:R-:W2:Y:S04]  /*1b330*/  LDL.LU R117, [R1+0x988] ;  /* 0x0009880001757983 */ /* 0x000ea80000300800 */
[----:B------:R-:W4:Y:S04]  /*1b340*/  LDL.LU R116, [R1+0xa78] ;  /* 0x000a780001747983 */ /* 0x000f280000300800 */
[----:B------:R-:W4:Y:S04]  /*1b350*/  LDL.LU R115, [R1+0x98c] ;  /* 0x00098c0001737983 */ /* 0x000f280000300800 */
[----:B------:R-:W4:Y:S04]  /*1b360*/  LDL.LU R114, [R1+0xa7c] ;  /* 0x000a7c0001727983 */ /* 0x000f280000300800 */
[----:B------:R-:W4:Y:S04]  /*1b370*/  LDL.LU R113, [R1+0x990] ;  /* 0x0009900001717983 */ /* 0x000f280000300800 */
[----:B------:R-:W4:Y:S04]  /*1b380*/  LDL.LU R112, [R1+0xa80] ;  /* 0x000a800001707983 */ /* 0x000f280000300800 */
[----:B------:R-:W4:Y:S04]  /*1b390*/  LDL.LU R111, [R1+0x994] ;  /* 0x00099400016f7983 */ /* 0x000f280000300800 */
[----:B------:R-:W4:Y:S04]  /*1b3a0*/  LDL.LU R110, [R1+0xa84] ;  /* 0x000a8400016e7983 */ /* 0x000f280000300800 */
[----:B------:R-:W4:Y:S01]  /*1b3b0*/  LDL.LU R109, [R1+0x998] ;  /* 0x00099800016d7983 */ /* 0x000f220000300800 */
[----:B------:R-:W-:-:S03]  /*1b3c0*/  SHF.L.U64.HI R252, R251, 0x2, R104 ;  /* 0x00000002fbfc7819 */ /* 0x000fc60000010268 */
[----:B------:R-:W4:Y:S04]  /*1b3d0*/  LDL.LU R108, [R1+0xa88] ;  /* 0x000a8800016c7983 */ /* 0x000f280000300800 */
[----:B------:R-:W4:Y:S04]  /*1b3e0*/  LDL.LU R107, [R1+0x99c] ;  /* 0x00099c00016b7983 */ /* 0x000f280000300800 */
[----:B------:R-:W4:Y:S04]  /*1b3f0*/  LDL.LU R106, [R1+0xa8c] ;  /* 0x000a8c00016a7983 */ /* 0x000f280000300800 */
[----:B------:R-:W4:Y:S04]  /*1b400*/  LDL.LU R105, [R1+0x9a0] ;  /* 0x0009a00001697983 */ /* 0x000f280000300800 */
[----:B------:R-:W3:Y:S01]  /*1b410*/  LDL.LU R104, [R1+0x9a4] ;  /* 0x0009a40001687983 */ /* 0x000ee20000300800 */
[C---:B------:R-:W-:Y:S01]  /*1b420*/  SHF.L.U64.HI R250, R18.reuse, 0x2, R103 ;  /* 0x0000000212fa7819 */ /* 0x040fe20000010267 */
[----:B------:R-:W-:Y:S01]  /*1b430*/  IMAD.SHL.U32 R249, R18, 0x4, RZ ;  /* 0x0000000412f97824 */ /* 0x000fe200078e00ff */
[C---:B------:R-:W-:Y:S01]  /*1b440*/  SHF.L.U64.HI R248, R11.reuse, 0x2, R17 ;  /* 0x000000020bf87819 */ /* 0x040fe20000010211 */
[----:B------:R-:W2:Y:S01]  /*1b450*/  LDL.LU R103, [R1+0xa94] ;  /* 0x000a940001677983 */ /* 0x000ea20000300800 */
[----:B------:R-:W-:Y:S01]  /*1b460*/  IMAD.SHL.U32 R247, R11, 0x4, RZ ;  /* 0x000000040bf77824 */ /* 0x000fe200078e00ff */
[----:B------:R-:W-:-:S02]  /*1b470*/  SHF.L.U64.HI R246, R9, 0x2, R10 ;  /* 0x0000000209f67819 */ /* 0x000fc4000001020a */
[----:B------:R-:W2:Y:S01]  /*1b480*/  LDL.LU R18, [R1+0x9a8] ;  /* 0x0009a80001127983 */ /* 0x000ea20000300800 */
[----:B------:R-:W-:-:S03]  /*1b490*/  IMAD.SHL.U32 R245, R9, 0x4, RZ ;  /* 0x0000000409f57824 */ /* 0x000fc600078e00ff */
[----:B------:R-:W4:Y:S01]  /*1b4a0*/  LDL.LU R17, [R1+0xa98] ;  /* 0x000a980001117983 */ /* 0x000f220000300800 */
[----:B------:R-:W-:-:S03]  /*1b4b0*/  SHF.L.U64.HI R244, R3, 0x2, R8 ;  /* 0x0000000203f47819 */ /* 0x000fc60000010208 */
[----:B------:R-:W4:Y:S01]  /*1b4c0*/  LDL.LU R11, [R1+0x9ac] ;  /* 0x0009ac00010b7983 */ /* 0x000f220000300800 */
[----:B------:R-:W-:-:S03]  /*1b4d0*/  IMAD.SHL.U32 R243, R3, 0x4, RZ ;  /* 0x0000000403f37824 */ /* 0x000fc600078e00ff */
[----:B------:R-:W4:Y:S04]  /*1b4e0*/  LDL.LU R10, [R1+0xa9c] ;  /* 0x000a9c00010a7983 */ /* 0x000f280000300800 */
[----:B------:R-:W4:Y:S04]  /*1b4f0*/  LDL.LU R9, [R1+0x9b0] ;  /* 0x0009b00001097983 */ /* 0x000f280000300800 */
[----:B------:R-:W4:Y:S04]  /*1b500*/  LDL.LU R8, [R1+0xaa0] ;  /* 0x000aa00001087983 */ /* 0x000f280000300800 */
[----:B------:R-:W4:Y:S01]  /*1b510*/  LDL.LU R3, [R1+0x9b4] ;  /* 0x0009b40001037983 */ /* 0x000f220000300800 */
[----:B---3--:R-:W-:-:S03]  /*1b520*/  SHF.L.U64.HI R220, R104, 0x2, R14 ;  /* 0x0000000268dc7819 */ /* 0x008fc6000001020e */
[----:B------:R-:W3:Y:S01]  /*1b530*/  LDL.LU R14, [R1+0x1864] ;  /* 0x00186400010e7983 */ /* 0x000ee20000300800 */
[-C--:B------:R-:W-:Y:S02]  /*1b540*/  LEA.HI.X.SX32 R13, R6, R0.reuse, 0x1, P0 ;  /* 0x00000000060d7211 */ /* 0x080fe400000f0eff */
[C---:B--2---:R-:W-:Y:S01]  /*1b550*/  SHF.L.U64.HI R218, R18.reuse, 0x2, R103 ;  /* 0x0000000212da7819 */ /* 0x044fe20000010267 */
[----:B------:R-:W-:Y:S01]  /*1b560*/  IMAD.SHL.U32 R217, R18, 0x4, RZ ;  /* 0x0000000412d97824 */ /* 0x000fe200078e00ff */
[C---:B------:R-:W-:Y:S02]  /*1b570*/  SHF.L.U64.HI R18, R4.reuse, 0x2, R13 ;  /* 0x0000000204127819 */ /* 0x040fe4000001020d */
[----:B----4-:R-:W-:Y:S01]  /*1b580*/  SHF.L.U64.HI R216, R11, 0x2, R17 ;  /* 0x000000020bd87819 */ /* 0x010fe20000010211 */
[----:B------:R-:W-:Y:S01]  /*1b590*/  IMAD.SHL.U32 R17, R4, 0x4, RZ ;  /* 0x0000000404117824 */ /* 0x000fe200078e00ff */
[C---:B---3--:R-:W-:Y:S01]  /*1b5a0*/  SHF.L.U64.HI R210, R14.reuse, 0x2, R15 ;  /* 0x000000020ed27819 */ /* 0x048fe2000001020f */
[----:B------:R-:W-:Y:S01]  /*1b5b0*/  IMAD.SHL.U32 R209, R14, 0x4, RZ ;  /* 0x000000040ed17824 */ /* 0x000fe200078e00ff */
[----:B------:R1:W5:Y:S04]  /*1b5c0*/  LDL.LU R15, [R1+0x1860] ;  /* 0x00186000010f7983 */ /* 0x0003680000300800 */
[----:B------:R1:W5:Y:S04]  /*1b5d0*/  LDL.LU R14, [R1+0x185c] ;  /* 0x00185c00010e7983 */ /* 0x0003680000300800 */
[----:B------:R1:W5:Y:S04]  /*1b5e0*/  LDL.LU R13, [R1+0x1858] ;  /* 0x00185800010d7983 */ /* 0x0003680000300800 */
[----:B------:R1:W5:Y:S01]  /*1b5f0*/  LDL.LU R4, [R1+0x1854] ;  /* 0x0018540001047983 */ /* 0x0003620000300800 */
[----:B------:R-:W-:Y:S01]  /*1b600*/  SHF.R.S32.HI R2, RZ, 0x1f, R7 ;  /* 0x0000001fff027819 */ /* 0x000fe20000011407 */
[----:B------:R-:W-:Y:S01]  /*1b610*/  USHF.R.S32.HI UR8, URZ, 0x1f, UR4 ;  /* 0x0000001f3f087899 */ /* 0x000fe20008011404 */
[----:B------:R-:W-:Y:S01]  /*1b620*/  SHF.R.S32.HI R5, RZ, 0x1f, R12 ;  /* 0x0000001fff057819 */ /* 0x000fe2000001140c */
[----:B------:R-:W-:Y:S01]  /*1b630*/  IMAD.WIDE.U32 R26, R7, 0x14, R26 ;  /* 0x00000014071a7825 */ /* 0x000fe200078e001a */
[-C--:B------:R-:W-:Y:S01]  /*1b640*/  LEA.HI.X.SX32 R156, R156, R0.reuse, 0x1, P1 ;  /* 0x000000009c9c7211 */ /* 0x080fe200008f0eff */
[----:B------:R-:W-:Y:S01]  /*1b650*/  ULEA.HI UR8, UR8, UR4, URZ, 0x5 ;  /* 0x0000000408087291 */ /* 0x000fe2000f8f283f */
[----:B------:R-:W-:Y:S01]  /*1b660*/  LEA.HI.X.SX32 R152, R152, R0, 0x1, P3 ;  /* 0x0000000098987211 */ /* 0x000fe200018f0eff */
[----:B------:R-:W-:Y:S01]  /*1b670*/  IMAD R2, R2, 0x14, RZ ;  /* 0x0000001402027824 */ /* 0x000fe200078e02ff */
[----:B------:R-:W-:Y:S01]  /*1b680*/  SHF.L.U64.HI R212, R3, 0x2, R8 ;  /* 0x0000000203d47819 */ /* 0x000fe20000010208 */
[----:B------:R-:W-:-:S02]  /*1b690*/  IMAD R5, R5, 0x14, RZ ;  /* 0x0000001405057824 */ /* 0x000fc400078e02ff */
[----:B------:R-:W-:-:S04]  /*1b6a0*/  IMAD.WIDE.U32 R24, R12, 0x14, R24 ;  /* 0x000000140c187825 */ /* 0x000fc800078e0018 */
[----:B------:R-:W-:Y:S01]  /*1b6b0*/  IMAD.SHL.U32 R211, R3, 0x4, RZ ;  /* 0x0000000403d37824 */ /* 0x000fe200078e00ff */
[----:B------:R-:W-:Y:S01]  /*1b6c0*/  SHF.R.S32.HI R3, RZ, 0x1f, R12 ;  /* 0x0000001fff037819 */ /* 0x000fe2000001140c */
[----:B------:R-:W-:Y:S01]  /*1b6d0*/  IMAD.IADD R0, R27, 0x1, R2 ;  /* 0x000000011b007824 */ /* 0x000fe200078e0202 */
[----:B------:R-:W-:Y:S01]  /*1b6e0*/  SHF.L.U64.HI R208, R207, 0x2, R208 ;  /* 0x00000002cfd07819 */ /* 0x000fe200000102d0 */
[----:B------:R-:W-:Y:S01]  /*1b6f0*/  IMAD.MOV.U32 R2, RZ, RZ, R26 ;  /* 0x000000ffff027224 */ /* 0x000fe200078e001a */
[----:B------:R-:W-:Y:S01]  /*1b700*/  SHF.L.U64.HI R206, R205, 0x2, R206 ;  /* 0x00000002cdce7819 */ /* 0x000fe200000102ce */
[----:B------:R-:W-:Y:S01]  /*1b710*/  IMAD.IADD R5, R25, 0x1, R5 ;  /* 0x0000000119057824 */ /* 0x000fe200078e0205 */
[----:B------:R-:W-:Y:S01]  /*1b720*/  SHF.L.U64.HI R204, R203, 0x2, R204 ;  /* 0x00000002cbcc7819 */ /* 0x000fe200000102cc */
[----:B------:R-:W-:Y:S01]  /*1b730*/  IMAD.MOV.U32 R6, RZ, RZ, R24 ;  /* 0x000000ffff067224 */ /* 0x000fe200078e0018 */
[----:B------:R-:W-:Y:S01]  /*1b740*/  SHF.L.U64.HI R202, R201, 0x2, R202 ;  /* 0x00000002c9ca7819 */ /* 0x000fe200000102ca */
[----:B------:R-:W-:Y:S01]  /*1b750*/  IMAD.SHL.U32 R241, R125, 0x4, RZ ;  /* 0x000000047df17824 */ /* 0x000fe200078e00ff */
        /* <DEDUP_REMOVED lines=23> */
[----:B------:R-:W-:Y:S01]  /*1b8d0*/  USHF.R.S32.HI UR8, URZ, 0x5, UR8 ;  /* 0x000000053f087899 */ /* 0x000fe20008011408 */
[----:B------:R-:W-:-:S02]  /*1b8e0*/  SHF.L.U64.HI R176, R175, 0x2, R176 ;  /* 0x00000002afb07819 */ /* 0x000fc400000102b0 */
[----:B------:R-:W-:Y:S02]  /*1b8f0*/  CS2R R24, SRZ ;  /* 0x0000000000187805 */ /* 0x000fe4000001ff00 */
[----:B------:R-:W-:Y:S02]  /*1b900*/  SHF.L.U64.HI R174, R173, 0x2, R174 ;  /* 0x00000002adae7819 */ /* 0x000fe400000102ae */
[----:B------:R-:W-:Y:S02]  /*1b910*/  CS2R R26, SRZ ;  /* 0x00000000001a7805 */ /* 0x000fe4000001ff00 */
[----:B------:R-:W-:Y:S02]  /*1b920*/  SHF.L.U64.HI R172, R171, 0x2, R172 ;  /* 0x00000002abac7819 */ /* 0x000fe400000102ac */
[----:B------:R-:W-:Y:S02]  /*1b930*/  CS2R R28, SRZ ;  /* 0x00000000001c7805 */ /* 0x000fe4000001ff00 */
        /* <DEDUP_REMOVED lines=58> */
[----:B------:R-:W-:Y:S01]  /*1bce0*/  CS2R R100, SRZ ;  /* 0x0000000000647805 */ /* 0x000fe2000001ff00 */
[----:B------:R-:W-:Y:S01]  /*1bcf0*/  IMAD.SHL.U32 R207, R207, 0x4, RZ ;  /* 0x00000004cfcf7824 */ /* 0x000fe200078e00ff */
[----:B------:R-:W-:Y:S01]  /*1bd00*/  SHF.L.U64.HI R214, R9, 0x2, R10 ;  /* 0x0000000209d67819 */ /* 0x000fe2000001020a */
[----:B------:R-:W-:Y:S01]  /*1bd10*/  IMAD.SHL.U32 R205, R205, 0x4, RZ ;  /* 0x00000004cdcd7824 */ /* 0x000fe200078e00ff */
[----:B------:R-:W-:Y:S01]  /*1bd20*/  SHF.L.U64.HI R3, R12, 0x2, R3 ;  /* 0x000000020c037819 */ /* 0x000fe20000010203 */
[----:B------:R-:W-:Y:S01]  /*1bd30*/  IMAD.SHL.U32 R203, R203, 0x4, RZ ;  /* 0x00000004cbcb7824 */ /* 0x000fe200078e00ff */
[----:B------:R-:W-:Y:S01]  /*1bd40*/  CS2R R102, SRZ ;  /* 0x0000000000667805 */ /* 0x000fe2000001ff00 */
        /* <DEDUP_REMOVED lines=48> */
[----:B------:R-:W-:-:S02]  /*1c050*/  IMAD.SHL.U32 R153, R153, 0x4, RZ ;  /* 0x0000000499997824 */ /* 0x000fc400078e00ff */
[----:B------:R-:W-:Y:S02]  /*1c060*/  IMAD.SHL.U32 R23, R23, 0x4, RZ ;  /* 0x0000000417177824 */ /* 0x000fe400078e00ff */
[----:B------:R-:W-:Y:S02]  /*1c070*/  IMAD.SHL.U32 R21, R21, 0x4, RZ ;  /* 0x0000000415157824 */ /* 0x000fe400078e00ff */
[----:B------:R-:W-:Y:S02]  /*1c080*/  IMAD.SHL.U32 R19, R19, 0x4, RZ ;  /* 0x0000000413137824 */ /* 0x000fe400078e00ff */
[----:B------:R-:W-:Y:S02]  /*1c090*/  IMAD.SHL.U32 R251, R251, 0x4, RZ ;  /* 0x00000004fbfb7824 */ /* 0x000fe400078e00ff */
[----:B------:R-:W-:Y:S02]  /*1c0a0*/  IMAD.SHL.U32 R215, R11, 0x4, RZ ;  /* 0x000000040bd77824 */ /* 0x000fe400078e00ff */
[----:B------:R-:W-:Y:S01]  /*1c0b0*/  IMAD.SHL.U32 R213, R9, 0x4, RZ ;  /* 0x0000000409d57824 */ /* 0x000fe200078e00ff */
[----:B------:R-:W-:Y:S01]  /*1c0c0*/  UMOV UR9, 0x4 ;  /* 0x0000000400097882 */ /* 0x000fe20000000000 */
[----:B------:R-:W-:Y:S01]  /*1c0d0*/  UMOV UR7, 0xffffffff ;  /* 0xffffffff00077882 */ /* 0x000fe20000000000 */
[----:B------:R-:W-:Y:S01]  /*1c0e0*/  UIADD3 UR48, UR8, -0x5, URZ ;  /* 0xfffffffb08307890 */ /* 0x000fe2000fffe03f */
[----:B-1----:R-:W-:-:S11]  /*1c0f0*/  UMOV UR4, URZ ;  /* 0x0000003f00047c82 */ /* 0x002fd60008000000 */
.L_x_1:
[----:B------:R-:W-:Y:S01]  /*1c100*/  STL.64 [R1+0x1a50], R250 ;  /* 0x001a50fa01007387 */ /* 0x000fe20000100a00 */
[----:B------:R-:W-:Y:S01]  /*1c110*/  UIADD3 UR7, UR7, 0x1, URZ ;  /* 0x0000000107077890 */ /* 0x000fe2000fffe03f */
[----:B------:R-:W-:-:S04]  /*1c120*/  DEPBAR.LE SB0, 0x8 ;  /* 0x000082000000791a */ /* 0x000fc80000000000 */
[----:B------:R-:W-:Y:S04]  /*1c130*/  STL.64 [R1+0x1a48], R248 ;  /* 0x001a48f801007387 */ /* 0x000fe80000100a00 */
        /* <DEDUP_REMOVED lines=61> */
[----:B-1----:R1:W-:Y:S04]  /*1c510*/  STL.64 [R1+0x1858], R124 ;  /* 0x0018587c01007387 */ /* 0x0023e80000100a00 */
[----:B-1----:R-:W2:Y:S04]  /*1c520*/  LDL.LU.64 R124, [R1] ;  /* 0x00000000017c7983 */ /* 0x002ea80000300a00 */
[----:B------:R-:W3:Y:S04]  /*1c530*/  LDL.LU.64 R126, [R1+0x8] ;  /* 0x00000800017e7983 */ /* 0x000ee80000300a00 */
[----:B------:R-:W4:Y:S04]  /*1c540*/  LDL.LU.64 R128, [R1+0x10] ;  /* 0x0000100001807983 */ /* 0x000f280000300a00 */
[----:B------:R-:W2:Y:S04]  /*1c550*/  LDL.LU.64 R130, [R1+0x18] ;  /* 0x0000180001827983 */ /* 0x000ea80000300a00 */
        /* <DEDUP_REMOVED lines=9> */
[----:B------:R-:W3:Y:S01]  /*1c5f0*/  LDL.LU.64 R150, [R1+0x68] ;  /* 0x0000680001967983 */ /* 0x000ee20000300a00 */
[----:B------:R-:W-:Y:S01]  /*1c600*/  UISETP.GT.AND UP0, UPT, UR7, 0x5, UPT ;  /* 0x000000050700788c */ /* 0x000fe2000bf04270 */
[----:B------:R-:W-:Y:S01]  /*1c610*/  UMOV UR39, 0x40000040 ;  /* 0x4000004000277882 */ /* 0x000fe20000000000 */
[----:B------:R-:W-:Y:S01]  /*1c620*/  UMOV UR37, 0x40000040 ;  /* 0x4000004000257882 */ /* 0x000fe20000000000 */
[----:B------:R-:W-:Y:S06]  /*1c630*/  BAR.SYNC.DEFER_BLOCKING 0x0 ;  /* 0x0000000000007b1d */ /* 0x000fec0000010000 */
[----:B---3--:R-:W-:Y:S04]  /*1c640*/  STL.64 [R1+0x1c50], R150 ;  /* 0x001c509601007387 */ /* 0x008fe80000100a00 */
[----:B--2---:R-:W-:Y:S04]  /*1c650*/  STL.64 [R1+0x1c48], R148 ;  /* 0x001c489401007387 */ /* 0x004fe80000100a00 */
[----:B----4-:R-:W-:Y:S04]  /*1c660*/  STL.64 [R1+0x1c40], R146 ;  /* 0x001c409201007387 */ /* 0x010fe80000100a00 */
        /* <DEDUP_REMOVED lines=60> */
[----:B------:R1:W-:Y:S04]  /*1ca30*/  STL.64 [R1+0x1a58], R24 ;  /* 0x001a581801007387 */ /* 0x0003e80000100a00 */
[----:B-1----:R-:W2:Y:S04]  /*1ca40*/  LDL.LU.64 R24, [R1+0x200] ;  /* 0x0002000001187983 */ /* 0x002ea80000300a00 */
        /* <DEDUP_REMOVED lines=63> */
[----:B--2---:R-:W-:Y:S04]  /*1ce40*/  STL.64 [R1+0x1e50], R150 ;  /* 0x001e509601007387 */ /* 0x004fe80000100a00 */
[----:B----4-:R-:W-:Y:S04]  /*1ce50*/  STL.64 [R1+0x1e48], R148 ;  /* 0x001e489401007387 */ /* 0x010fe80000100a00 */
[----:B---3--:R-:W-:Y:S04]  /*1ce60*/  STL.64 [R1+0x1e40], R146 ;  /* 0x001e409201007387 */ /* 0x008fe80000100a00 */
        /* <DEDUP_REMOVED lines=124> */
[----:B------:R-:W2:Y:S01]  /*1d630*/  LDL.LU.64 R150, [R1+0x5f8] ;  /* 0x0005f80001967983 */ /* 0x000ea20000300a00 */
[----:B------:R-:W-:-:S03]  /*1d640*/  USEL UR7, UR7, URZ, !UP0 ;  /* 0x0000003f07077287 */ /* 0x000fc6000c000000 */
[----:B------:R-:W3:Y:S01]  /*1d650*/  LDL.LU.64 R152, [R1+0x70] ;  /* 0x0000700001987983 */ /* 0x000ee20000300a00 */
[----:B------:R-:W-:Y:S02]  /*1d660*/  ULEA UR12, UR7, UR5, 0xe ;  /* 0x00000005070c7291 */ /* 0x000fe4000f8e703f */
[----:B------:R-:W-:Y:S01]  /*1d670*/  ULEA UR13, UR7, UR5, 0x10 ;  /* 0x00000005070d7291 */ /* 0x000fe2000f8e803f */
[----:B------:R-:W3:Y:S01]  /*1d680*/  LDL.LU.64 R154, [R1+0x78] ;  /* 0x00007800019a7983 */ /* 0x000ee20000300a00 */
[----:B------:R-:W-:Y:S02]  /*1d690*/  UIADD3 UR12, UR12, 0x60000, URZ ;  /* 0x000600000c0c7890 */ /* 0x000fe4000fffe03f */
[----:B------:R-:W-:Y:S01]  /*1d6a0*/  USHF.R.U32.HI UR13, URZ, 0x4, UR13 ;  /* 0x000000043f0d7899 */ /* 0x000fe2000801160d */
[----:B------:R-:W3:Y:S01]  /*1d6b0*/  LDL.LU.64 R156, [R1+0x80] ;  /* 0x00008000019c7983 */ /* 0x000ee20000300a00 */
[----:B------:R-:W-:Y:S02]  /*1d6c0*/  USHF.R.U32.HI UR12, URZ, 0x4, UR12 ;  /* 0x000000043f0c7899 */ /* 0x000fe4000801160c */
[----:B------:R-:W-:Y:S01]  /*1d6d0*/  USGXT.U32 UR38, UR13, 0xe ;  /* 0x0000000e0d26789a */ /* 0x000fe20008000000 */
[----:B------:R-:W3:Y:S01]  /*1d6e0*/  LDL.LU.64 R158, [R1+0x88] ;  /* 0x00008800019e7983 */ /* 0x000ee20000300a00 */
[----:B------:R-:W-:-:S02]  /*1d6f0*/  USGXT.U32 UR36, UR12, 0xe ;  /* 0x0000000e0c24789a */ /* 0x000fc40008000000 */
[----:B------:R-:W-:Y:S01]  /*1d700*/  UIADD3 UR42, UP1, UR38, 0x2, URZ ;  /* 0x00000002262a7890 */ /* 0x000fe2000ff3e03f */
[----:B------:R-:W3:Y:S01]  /*1d710*/  LDL.LU.64 R160, [R1+0x90] ;  /* 0x0000900001a07983 */ /* 0x000ee20000300a00 */
[----:B------:R-:W-:Y:S01]  /*1d720*/  UIADD3 UR40, UP0, UR36, 0x2, URZ ;  /* 0x0000000224287890 */ /* 0x000fe2000ff1e03f */
[----:B------:R-:W-:Y:S01]  /*1d730*/  UMOV UR12, URZ ;  /* 0x0000003f000c7c82 */ /* 0x000fe20008000000 */
[----:B------:R-:W-:Y:S02]  /*1d740*/  UMOV UR13, URZ ;  /* 0x0000003f000d7c82 */ /* 0x000fe40008000000 */
[----:B------:R-:W-:Y:S01]  /*1d750*/  UIADD3.X UR41, UR12, 0x40000040, URZ, UP0, !UPT ;  /* 0x400000400c297890 */ /* 0x000fe200087fe43f */
[----:B------:R-:W3:Y:S01]  /*1d760*/  LDL.LU.64 R162, [R1+0x98] ;  /* 0x0000980001a27983 */ /* 0x000ee20000300a00 */
[----:B------:R-:W-:Y:S01]  /*1d770*/  UIADD3.X UR43, UR13, 0x40000040, URZ, UP1, !UPT ;  /* 0x400000400d2b7890 */ /* 0x000fe20008ffe43f */
[----:B--2---:R-:W-:Y:S01]  /*1d780*/  WARPGROUP.ARRIVE ;  /* 0x00000000000079c5 */ /* 0x004fe20000000000 */
[----:B------:R-:W-:Y:S01]  /*1d790*/  UIADD3.64 UR44, UR40, 0x2, URZ ;  /* 0x00000002282c7897 */ /* 0x000fe2000fffe03f */
[----:B------:R-:W3:Y:S04]  /*1d7a0*/  LDL.LU.64 R164, [R1+0xa0] ;  /* 0x0000a00001a47983 */ /* 0x000ee80000300a00 */
[----:B------:R-:W-:Y:S01]  /*1d7b0*/  HGMMA.64x256x8.F32.TF32 R24, gdesc[UR36], R24, gsb0 ;  /* 0x07e00000241879f0 */ /* 0x000fe20008002818 */
[----:B------:R-:W-:Y:S01]  /*1d7c0*/  UIADD3.64 UR46, UR42, 0x2, URZ ;  /* 0x000000022a2e7897 */ /* 0x000fe2000fffe03f */
[----:B------:R-:W3:Y:S01]  /*1d7d0*/  LDL.LU.64 R166, [R1+0xa8] ;  /* 0x0000a80001a67983 */ /* 0x000ee20000300a00 */
[----:B------:R-:W-:-:S02]  /*1d7e0*/  UIADD3.64 UR14, UR42, 0x4, URZ ;  /* 0x000000042a0e7897 */ /* 0x000fc4000fffe03f */
[----:B------:R-:W-:Y:S01]  /*1d7f0*/  UIADD3.64 UR12, UR40, 0x4, URZ ;  /* 0x00000004280c7897 */ /* 0x000fe2000fffe03f */
[----:B------:R-:W3:Y:S04]  /*1d800*/  LDL.LU.64 R168, [R1+0xb0] ;  /* 0x0000b00001a87983 */ /* 0x000ee80000300a00 */
        /* <DEDUP_REMOVED lines=40> */
[----:B------:R-:W3:Y:S01]  /*1da90*/  LDL.LU.64 R250, [R1+0x1f8] ;  /* 0x0001f80001fa7983 */ /* 0x000ee20000300a00 */
[----:B------:R-:W-:-:S02]  /*1daa0*/  WARPGROUP.DEPBAR.LE gsb0, 0x0 ;  /* 0x00008000000079c5 */ /* 0x000fc40000010000 */
[----:B------:R-:W-:-:S06]  /*1dab0*/  WARPGROUP.ARRIVE ;  /* 0x00000000000079c5 */ /* 0x000fcc0000000000 */
[----:B------:R-:W-:Y:S03]  /*1dac0*/  HGMMA.64x256x8.F32.TF32 R24, gdesc[UR40], R24, gsb0 ;  /* 0x07e00000281879f0 */ /* 0x000fe60008002818 */
[----:B------:R-:W-:Y:S02]  /*1dad0*/  WARPGROUP.DEPBAR.LE gsb0, 0x0 ;  /* 0x00008000000079c5 */ /* 0x000fe40000010000 */
[----:B------:R-:W-:-:S15]  /*1dae0*/  WARPGROUP.ARRIVE ;  /* 0x00000000000079c5 */ /* 0x000fde0000000000 */
[----:B------:R-:W-:-:S08]  /*1daf0*/  NOP ;  /* 0x0000000000007918 */ /* 0x000fd00000000000 */
[----:B------:R-:W-:Y:S03]  /*1db00*/  HGMMA.64x256x8.F32.TF32 R24, gdesc[UR44], R24, gsb0 ;  /* 0x07e000002c1879f0 */ /* 0x000fe60008002818 */
[----:B------:R-:W-:Y:S02]  /*1db10*/  WARPGROUP.DEPBAR.LE gsb0, 0x0 ;  /* 0x00008000000079c5 */ /* 0x000fe40000010000 */
[----:B------:R-:W-:-:S15]  /*1db20*/  WARPGROUP.ARRIVE ;  /* 0x00000000000079c5 */ /* 0x000fde0000000000 */
[----:B------:R-:W-:-:S08]  /*1db30*/  NOP ;  /* 0x0000000000007918 */ /* 0x000fd00000000000 */
[----:B------:R-:W-:Y:S03]  /*1db40*/  HGMMA.64x256x8.F32.TF32 R24, gdesc[UR12], R24, gsb0 ;  /* 0x07e000000c1879f0 */ /* 0x000fe60008002818 */
[----:B------:R-:W-:Y:S02]  /*1db50*/  WARPGROUP.DEPBAR.LE gsb0, 0x0 ;  /* 0x00008000000079c5 */ /* 0x000fe40000010000 */
        /* <DEDUP_REMOVED lines=128> */
[----:B------:R-:W-:Y:S01]  /*1e360*/  UIADD3.64 UR30, UR42, 0x7fe, URZ ;  /* 0x000007fe2a1e7897 */ /* 0x000fe2000fffe03f */
[----:B------:R-:W-:Y:S01]  /*1e370*/  UMOV UR28, UR36 ;  /* 0x00000024001c7c82 */ /* 0x000fe20008000000 */
[----:B------:R-:W-:Y:S01]  /*1e380*/  UMOV UR29, UR37 ;  /* 0x00000025001d7c82 */ /* 0x000fe20008000000 */
        /* <DEDUP_REMOVED lines=9> */
[----:B--2---:R-:W-:-:S06]  /*1e420*/  WARPGROUP.ARRIVE ;  /* 0x00000000000079c5 */ /* 0x004fcc0000000000 */
        /* <DEDUP_REMOVED lines=78> */
[----:B-1----:R-:W3:Y:S04]  /*1e910*/  LDL.LU.64 R150, [R1+0x1c50] ;  /* 0x001c500001967983 */ /* 0x002ee80000300a00 */
        /* <DEDUP_REMOVED lines=13> */
[----:B------:R-:W-:-:S02]  /*1e9f0*/  UIADD3.64 UR36, UR40, 0x1fe, URZ ;  /* 0x000001fe28247897 */ /* 0x000fc4000fffe03f */
[----:B------:R-:W-:Y:S01]  /*1ea00*/  UIADD3.64 UR32, UR40, 0x200, URZ ;  /* 0x0000020028207897 */ /* 0x000fe2000fffe03f */
[----:B------:R-:W2:Y:S01]  /*1ea10*/  LDL.LU.64 R122, [R1+0x1be0] ;  /* 0x001be000017a7983 */ /* 0x000ea20000300a00 */
[----:B------:R-:W-:Y:S01]  /*1ea20*/  UMOV UR34, UR42 ;  /* 0x0000002a00227c82 */ /* 0x000fe20008000000 */
[----:B------:R-:W-:Y:S01]  /*1ea30*/  UMOV UR35, UR43 ;  /* 0x0000002b00237c82 */ /* 0x000fe20008000000 */
[----:B------:R-:W-:Y:S01]  /*1ea40*/  UIADD3.64 UR44, UR40, 0x202, URZ ;  /* 0x00000202282c7897 */ /* 0x000fe2000fffe03f */
[----:B------:R-:W2:Y:S01]  /*1ea50*/  LDL.LU.64 R120, [R1+0x1bd8] ;  /* 0x001bd80001787983 */ /* 0x000ea20000300a00 */
[----:B------:R-:W-:-:S03]  /*1ea60*/  UIADD3.64 UR12, UR40, 0x204, URZ ;  /* 0x00000204280c7897 */ /* 0x000fc6000fffe03f */
        /* <DEDUP_REMOVED lines=48> */
[----:B---3--:R-:W-:-:S06]  /*1ed70*/  WARPGROUP.ARRIVE ;  /* 0x00000000000079c5 */ /* 0x008fcc0000000000 */
        /* <DEDUP_REMOVED lines=14> */
[----:B------:R-:W-:Y:S04]  /*1ee60*/  STL.64 [R1], R124 ;  /* 0x0000007c01007387 */ /* 0x000fe80000100a00 */
        /* <DEDUP_REMOVED lines=64> */
[----:B------:R-:W4:Y:S04]  /*1f270*/  LDL.LU.64 R248, [R1+0x1a48] ;  /* 0x001a480001f87983 */ /* 0x000f280000300a00 */
[----:B------:R-:W3:Y:S04]  /*1f280*/  LDL.LU.64 R246, [R1+0x1a40] ;  /* 0x001a400001f67983 */ /* 0x000ee80000300a00 */
        /* <DEDUP_REMOVED lines=61> */
[----:B------:R-:W-:Y:S01]  /*1f660*/  UMOV UR28, UR36 ;  /* 0x00000024001c7c82 */ /* 0x000fe20008000000 */
[----:B------:R-:W-:Y:S01]  /*1f670*/  UMOV UR29, UR37 ;  /* 0x00000025001d7c82 */ /* 0x000fe20008000000 */
[----:B------:R-:W-:Y:S01]  /*1f680*/  UMOV UR24, UR32 ;  /* 0x0000002000187c82 */ /* 0x000fe20008000000 */
[----:B------:R-:W-:Y:S01]  /*1f690*/  UMOV UR25, UR33 ;  /* 0x0000002100197c82 */ /* 0x000fe20008000000 */
[----:B------:R-:W-:Y:S01]  /*1f6a0*/  UMOV UR20, UR44 ;  /* 0x0000002c00147c82 */ /* 0x000fe20008000000 */
[----:B------:R-:W-:Y:S01]  /*1f6b0*/  UMOV UR21, UR45 ;  /* 0x0000002d00157c82 */ /* 0x000fe20008000000 */
[----:B------:R-:W3:Y:S01]  /*1f6c0*/  LDL R3, [R1+0x950] ;  /* 0x0009500001037983 */ /* 0x000ee20000100800 */
[----:B------:R-:W-:Y:S01]  /*1f6d0*/  UISETP.GT.AND UP1, UPT, UR6, URZ, UPT ;  /* 0x0000003f0600728c */ /* 0x000fe2000bf24270 */
[----:B-----5:R-:W-:Y:S01]  /*1f6e0*/  LOP3.LUT R10, R15, 0x10, RZ, 0x3c, !PT ;  /* 0x000000100f0a7812 */ /* 0x020fe200078e3cff */
[----:B------:R-:W-:-:S02]  /*1f6f0*/  UISETP.GE.AND UP0, UPT, UR4, UR48, UPT ;  /* 0x000000300400728c */ /* 0x000fc4000bf06270 */
[----:B------:R-:W-:Y:S02]  /*1f700*/  USEL UR14, URZ, 0x4, !UP1 ;  /* 0x000000043f0e7887 */ /* 0x000fe4000c800000 */
[----:B------:R-:W-:Y:S02]  /*1f710*/  UISETP.GT.AND UP2, UPT, UR6, 0x1, UPT ;  /* 0x000000010600788c */ /* 0x000fe4000bf44270 */
[----:B------:R-:W-:Y:S02]  /*1f720*/  USEL UR14, UR14, URZ, !UP0 ;  /* 0x0000003f0e0e7287 */ /* 0x000fe4000c000000 */
[----:B------:R-:W-:Y:S02]  /*1f730*/  USEL UR15, URZ, 0x4, !UP2 ;  /* 0x000000043f0f7887 */ /* 0x000fe4000d000000 */
[----:B------:R-:W-:Y:S02]  /*1f740*/  UIADD3 UR9, UR9, 0x1, URZ ;  /* 0x0000000109097890 */ /* 0x000fe4000fffe03f */
[----:B------:R-:W-:Y:S01]  /*1f750*/  ISETP.NE.U32.AND P0, PT, RZ, UR14, PT ;  /* 0x0000000eff007c0c */ /* 0x000fe2000bf05070 */
[----:B------:R-:W-:Y:S01]  /*1f760*/  USEL UR16, UR15, URZ, !UP0 ;  /* 0x0000003f0f107287 */ /* 0x000fe2000c000000 */
[----:B------:R-:W-:-:S02]  /*1f770*/  UMOV UR14, UR18 ;  /* 0x00000012000e7c82 */ /* 0x000fc40008000000 */
[----:B------:R-:W-:Y:S01]  /*1f780*/  UMOV UR15, UR19 ;  /* 0x00000013000f7c82 */ /* 0x000fe20008000000 */
[----:B------:R-:W-:-:S04]  /*1f790*/  UISETP.GT.AND UP1, UPT, UR9, 0x5, UPT ;  /* 0x000000050900788c */ /* 0x000fc8000bf24270 */
[----:B------:R-:W-:Y:S02]  /*1f7a0*/  USEL UR9, UR9, URZ, !UP1 ;  /* 0x0000003f09097287 */ /* 0x000fe4000c800000 */
[----:B------:R-:W-:Y:S02]  /*1f7b0*/  UISETP.GT.AND UP1, UPT, UR6, 0x2, UPT ;  /* 0x000000020600788c */ /* 0x000fe4000bf24270 */
[----:B------:R-:W-:Y:S01]  /*1f7c0*/  ULEA UR17, UR9, UR5, 0xe ;  /* 0x0000000509117291 */ /* 0x000fe2000f8e703f */
[----:B--2---:R-:W-:-:S06]  /*1f7d0*/  WARPGROUP.ARRIVE ;  /* 0x00000000000079c5 */ /* 0x004fcc0000000000 */
[----:B------:R-:W-:Y:S01]  /*1f7e0*/  HGMMA.64x256x8.F32.TF32 R24, gdesc[UR28], R24, gsb0 ;  /* 0x07e000001c1879f0 */ /* 0x000fe20008002818 */
[----:B---3--:R-:W-:Y:S01]  /*1f7f0*/  IADD3 R8, P1, R6, R3, RZ ;  /* 0x0000000306087210 */ /* 0x008fe20007f3e0ff */
[----:B------:R-:W-:-:S04]  /*1f800*/  VIADD R3, R15, UR17 ;  /* 0x000000110f037c36 */ /* 0x000fc80008000000 */
[----:B------:R-:W-:Y:S01]  /*1f810*/  IMAD.X R9, R5, 0x1, R16, P1 ;  /* 0x0000000105097824 */ /* 0x000fe200008e0610 */
[----:B------:R-:W-:Y:S02]  /*1f820*/  WARPGROUP.DEPBAR.LE gsb0, 0x0 ;  /* 0x00008000000079c5 */ /* 0x000fe40000010000 */
[----:B------:R-:W-:-:S15]  /*1f830*/  WARPGROUP.ARRIVE ;  /* 0x00000000000079c5 */ /* 0x000fde0000000000 */
[----:B------:R-:W-:-:S04]  /*1f840*/  NOP ;  /* 0x0000000000007918 */ /* 0x000fc80000000000 */
        /* <DEDUP_REMOVED lines=8> */
[----:B------:R-:W-:Y:S01]  /*1f8d0*/  HGMMA.64x256x8.F32.TF32 R24, gdesc[UR12], R24, gsb0 ;  /* 0x07e000000c1879f0 */ /* 0x000fe20008002818 */
[----:B------:R-:W-:Y:S02]  /*1f8e0*/  USEL UR12, URZ, 0x4, !UP1 ;  /* 0x000000043f0c7887 */ /* 0x000fe4000c800000 */
[----:B------:R-:W-:Y:S02]  /*1f8f0*/  UISETP.GT.AND UP1, UPT, UR6, 0x3, UPT ;  /* 0x000000030600788c */ /* 0x000fe4000bf24270 */
[----:B------:R-:W-:Y:S01]  /*1f900*/  USEL UR12, UR12, URZ, !UP0 ;  /* 0x0000003f0c0c7287 */ /* 0x000fe2000c000000 */
[----:B------:R-:W-:Y:S02]  /*1f910*/  WARPGROUP.DEPBAR.LE gsb0, 0x0 ;  /* 0x00008000000079c5 */ /* 0x000fe40000010000 */
[----:B------:R-:W-:Y:S06]  /*1f920*/  BAR.SYNC.DEFER_BLOCKING 0x0 ;  /* 0x0000000000007b1d */ /* 0x000fec0000010000 */
[----:B------:R-:W-:Y:S01]  /*1f930*/  @!PT LDS RZ, [RZ] ;  /* 0x00000000fffff984 */ /* 0x000fe20000000800 */
[----:B------:R-:W-:Y:S01]  /*1f940*/  @!PT LDS RZ, [RZ] ;  /* 0x00000000fffff984 */ /* 0x000fe20000000800 */
[----:B------:R-:W-:Y:S01]  /*1f950*/  @!PT LDS RZ, [RZ] ;  /* 0x00000000fffff984 */ /* 0x000fe20000000800 */
[----:B------:R1:W-:Y:S01]  /*1f960*/  LDGSTS.E [R3+0x60000], desc[UR10][R8.64], P0 ;  /* 0x6000000008037fae */ /* 0x0003e2000812184a */
[----:B------:R-:W-:-:S02]  /*1f970*/  ISETP.NE.U32.AND P0, PT, RZ, UR16, PT ;  /* 0x00000010ff007c0c */ /* 0x000fc4000bf05070 */
[----:B-1----:R-:W-:-:S05]  /*1f980*/  IADD3 R8, P1, R6, R17, RZ ;  /* 0x0000001106087210 */ /* 0x002fca0007f3e0ff */
[----:B------:R-:W-:-:S06]  /*1f990*/  IMAD.X R9, R5, 0x1, R18, P1 ;  /* 0x0000000105097824 */ /* 0x000fcc00008e0612 */
[----:B------:R1:W-:Y:S01]  /*1f9a0*/  LDGSTS.E [R3+0x60004], desc[UR10][R8.64], P0 ;  /* 0x6000400008037fae */ /* 0x0003e2000812184a */
[----:B------:R-:W-:Y:S01]  /*1f9b0*/  ISETP.NE.U32.AND P0, PT, RZ, UR12, PT ;  /* 0x0000000cff007c0c */ /* 0x000fe2000bf05070 */
[----:B------:R-:W-:Y:S02]  /*1f9c0*/  USEL UR12, URZ, 0x4, !UP1 ;  /* 0x000000043f0c7887 */ /* 0x000fe4000c800000 */
[----:B------:R-:W-:Y:S02]  /*1f9d0*/  UISETP.GT.AND UP1, UPT, UR6, 0x4, UPT ;  /* 0x000000040600788c */ /* 0x000fe4000bf24270 */
[----:B------:R-:W-:Y:S01]  /*1f9e0*/  USEL UR12, UR12, URZ, !UP0 ;  /* 0x0000003f0c0c7287 */ /* 0x000fe2000c000000 */
[----:B-1----:R-:W-:-:S05]  /*1f9f0*/  IADD3 R8, P1, R6, R19, RZ ;  /* 0x0000001306087210 */ /* 0x002fca0007f3e0ff */
[----:B------:R-:W-:-:S05]  /*1fa00*/  IMAD.X R9, R5, 0x1, R20, P1 ;  /* 0x0000000105097824 */ /* 0x000fca00008e0614 */
        /* <DEDUP_REMOVED lines=12> */
[----:B-1----:R-:W-:Y:S01]  /*1fad0*/  IADD3 R8, P1, R6, R23, RZ ;  /* 0x0000001706087210 */ /* 0x002fe20007f3e0ff */
[----:B------:R-:W-:Y:S01]  /*1fae0*/  VIADD R3, R10, UR17 ;  /* 0x000000110a037c36 */ /* 0x000fe20008000000 */
[----:B------:R-:W-:-:S03]  /*1faf0*/  LOP3.LUT R10, R15, 0x20, RZ, 0x3c, !PT ;  /* 0x000000200f0a7812 */ /* 0x000fc600078e3cff */
[----:B----4-:R-:W-:-:S05]  /*1fb00*/  IMAD.X R9, R5, 0x1, R152, P1 ;  /* 0x0000000105097824 */ /* 0x010fca00008e0698 */
        /* <DEDUP_REMOVED lines=177> */
[----:B------:R-:W-:Y:S02]  /*20620*/  VIADD R3, R10, UR17 ;  /* 0x000000110a037c36 */ /* 0x000fe40008000000 */
[----:B------:R-:W1:Y:S02]  /*20630*/  S2R R10, SR_TID.X ;  /* 0x00000000000a7919 */ /* 0x000e640000002100 */
[----:B------:R-:W-:-:S05]  /*20640*/  IMAD.X R9, R5, 0x1, R200, P1 ;  /* 0x0000000105097824 */ /* 0x000fca00008e06c8 */
[----:B------:R2:W-:Y:S01]  /*20650*/  LDGSTS.E [R3+0x60000], desc[UR10][R8.64], P0 ;  /* 0x6000000008037fae */ /* 0x0005e2000812184a */
[----:B------:R-:W-:Y:S01]  /*20660*/  ISETP.NE.U32.AND P0, PT, RZ, UR12, PT ;  /* 0x0000000cff007c0c */ /* 0x000fe2000bf05070 */
[----:B------:R-:W-:Y:S02]  /*20670*/  USEL UR12, URZ, 0x4, !UP1 ;  /* 0x000000043f0c7887 */ /* 0x000fe4000c800000 */
[----:B------:R-:W-:Y:S02]  /*20680*/  UISETP.GT.AND UP1, UPT, UR6, 0x1f, UPT ;  /* 0x0000001f0600788c */ /* 0x000fe4000bf24270 */
[----:B------:R-:W-:Y:S01]  /*20690*/  USEL UR12, UR12, URZ, !UP0 ;  /* 0x0000003f0c0c7287 */ /* 0x000fe2000c000000 */
[----:B--2---:R-:W-:-:S05]  /*206a0*/  IADD3 R8, P1, R6, R201, RZ ;  /* 0x000000c906087210 */ /* 0x004fca0007f3e0ff */
[----:B------:R-:W-:-:S05]  /*206b0*/  IMAD.X R9, R5, 0x1, R202, P1 ;  /* 0x0000000105097824 */ /* 0x000fca00008e06ca */
[----:B------:R2:W-:Y:S01]  /*206c0*/  LDGSTS.E [R3+0x60004], desc[UR10][R8.64], P0 ;  /* 0x6000400008037fae */ /* 0x0005e2000812184a */
[----:B------:R-:W-:Y:S01]  /*206d0*/  ISETP.NE.U32.AND P0, PT, RZ, UR12, PT ;  /* 0x0000000cff007c0c */ /* 0x000fe2000bf05070 */
[----:B------:R-:W-:Y:S01]  /*206e0*/  USEL UR12, URZ, 0x4, !UP1 ;  /* 0x000000043f0c7887 */ /* 0x000fe2000c800000 */
[----:B-1----:R-:W-:-:S03]  /*206f0*/  LOP3.LUT R10, R10, 0x1f, RZ, 0xc0, !PT ;  /* 0x0000001f0a0a7812 */ /* 0x002fc600078ec0ff */
[----:B------:R-:W-:Y:S01]  /*20700*/  USEL UR12, UR12, URZ, !UP0 ;  /* 0x0000003f0c0c7287 */ /* 0x000fe2000c000000 */
[----:B--2---:R-:W-:-:S05]  /*20710*/  IADD3 R8, P1, R6, R203, RZ ;  /* 0x000000cb06087210 */ /* 0x004fca0007f3e0ff */
[----:B------:R-:W-:-:S05]  /*20720*/  IMAD.X R9, R5, 0x1, R204, P1 ;  /* 0x0000000105097824 */ /* 0x000fca00008e06cc */
[----:B------:R1:W-:Y:S01]  /*20730*/  LDGSTS.E [R3+0x60008], desc[UR10][R8.64], P0 ;  /* 0x6000800008037fae */ /* 0x0003e2000812184a */
[----:B------:R-:W-:Y:S01]  /*20740*/  ISETP.NE.U32.AND P0, PT, RZ, UR12, PT ;  /* 0x0000000cff007c0c */ /* 0x000fe2000bf05070 */
[----:B------:R-:W-:Y:S01]  /*20750*/  ULEA UR12, UR9, UR5, 0x10 ;  /* 0x00000005090c7291 */ /* 0x000fe2000f8e803f */
[----:B-1----:R-:W-:-:S05]  /*20760*/  IADD3 R8, P1, R6, R205, RZ ;  /* 0x000000cd06087210 */ /* 0x002fca0007f3e0ff */
[----:B------:R-:W-:Y:S01]  /*20770*/  IMAD.X R9, R5, 0x1, R206, P1 ;  /* 0x0000000105097824 */ /* 0x000fe200008e06ce */
[----:B------:R-:W-:-:S05]  /*20780*/  PLOP3.LUT P1, PT, PT, PT, UP0, 0x40, 0x0 ;  /* 0x000000000000781c */ /* 0x000fca0003f2e808 */
[----:B------:R1:W-:Y:S01]  /*20790*/  LDGSTS.E [R3+0x6000c], desc[UR10][R8.64], P0 ;  /* 0x6000c00008037fae */ /* 0x0003e2000812184a */
[----:B------:R-:W-:-:S03]  /*207a0*/  ISETP.GE.AND P0, PT, R10, UR6, PT ;  /* 0x000000060a007c0c */ /* 0x000fc6000bf06270 */
[----:B------:R-:W0:Y:S01]  /*207b0*/  LDGDEPBAR ;  /* 0x00000000000079af */ /* 0x000e220000000000 */
[----:B-1----:R-:W-:-:S04]  /*207c0*/  SEL R3, RZ, 0x4, P0 ;  /* 0x00000004ff037807 */ /* 0x002fc80000000000 */
[----:B------:R-:W-:Y:S02]  /*207d0*/  SEL R3, R3, RZ, P1 ;  /* 0x000000ff03037207 */ /* 0x000fe40000800000 */
[----:B------:R-:W-:Y:S02]  /*207e0*/  IADD3 R10, P1, R2, R207, RZ ;  /* 0x000000cf020a7210 */ /* 0x000fe40007f3e0ff */
[----:B------:R-:W-:Y:S01]  /*207f0*/  ISETP.NE.U32.AND P0, PT, R3, RZ, PT ;  /* 0x000000ff0300720c */ /* 0x000fe20003f05070 */
[----:B------:R-:W-:Y:S02]  /*20800*/  VIADD R3, R13, UR12 ;  /* 0x0000000c0d037c36 */ /* 0x000fe40008000000 */
[----:B------:R-:W-:Y:S01]  /*20810*/  IMAD.X R11, R0, 0x1, R208, P1 ;  /* 0x00000001000b7824 */ /* 0x000fe200008e06d0 */
[----:B------:R-:W-:-:S05]  /*20820*/  IADD3 R8, P1, R2, R211, RZ ;  /* 0x000000d302087210 */ /* 0x000fca0007f3e0ff */
[----:B------:R-:W-:-:S04]  /*20830*/  IMAD.X R9, R0, 0x1, R212, P1 ;  /* 0x0000000100097824 */ /* 0x000fc800008e06d4 */
[----:B------:R-:W-:Y:S04]  /*20840*/  LDGSTS.E [R3], desc[UR10][R10.64], P0 ;  /* 0x000000000a037fae */ /* 0x000fe8000812184a */
[----:B------:R1:W-:Y:S04]  /*20850*/  LDGSTS.E [R3+0x400], desc[UR10][R8.64], P0 ;  /* 0x0040000008037fae */ /* 0x0003e8000812184a */
[----:B------:R-:W2:Y:S01]  /*20860*/  LDL R10, [R1+0x638] ;  /* 0x00063800010a7983 */ /* 0x000ea20000100800 */
[----:B-1----:R-:W-:-:S03]  /*20870*/  IADD3 R8, P1, R2, R215, RZ ;  /* 0x000000d702087210 */ /* 0x002fc60007f3e0ff */
[----:B------:R-:W3:Y:S02]  /*20880*/  LDL R11, [R1+0x63c] ;  /* 0x00063c00010b7983 */ /* 0x000ee40000100800 */
[----:B------:R-:W-:-:S05]  /*20890*/  IMAD.X R9, R0, 0x1, R216, P1 ;  /* 0x0000000100097824 */ /* 0x000fca00008e06d8 */
[----:B------:R1:W-:Y:S02]  /*208a0*/  LDGSTS.E [R3+0x800], desc[UR10][R8.64], P0 ;  /* 0x0080000008037fae */ /* 0x0003e4000812184a */
[----:B-1----:R-:W-:-:S05]  /*208b0*/  IADD3 R8, P1, R2, R219, RZ ;  /* 0x000000db02087210 */ /* 0x002fca0007f3e0ff */
        /* <DEDUP_REMOVED lines=25> */
[----:B------:R1:W-:Y:S04]  /*20a50*/  LDGSTS.E [R3+0x2c00], desc[UR10][R8.64], P0 ;  /* 0x02c0000008037fae */ /* 0x0003e8000812184a */
[----:B------:R-:W1:Y:S02]  /*20a60*/  LDL R9, [R1+0x608] ;  /* 0x0006080001097983 */ /* 0x000e640000100800 */
[----:B-1----:R-:W-:Y:S02]  /*20a70*/  IADD3 R8, P1, R2, R9, RZ ;  /* 0x0000000902087210 */ /* 0x002fe40007f3e0ff */
[----:B------:R-:W4:Y:S03]  /*20a80*/  LDL R9, [R1+0x60c] ;  /* 0x00060c0001097983 */ /* 0x000f260000100800 */
[----:B----4-:R-:W-:-:S05]  /*20a90*/  IMAD.X R9, R0, 0x1, R9, P1 ;  /* 0x0000000100097824 */ /* 0x010fca00008e0609 */
        /* <DEDUP_REMOVED lines=10> */
[----:B------:R2:W-:Y:S02]  /*20b40*/  LDGSTS.E [R3+0x3800], desc[UR10][R8.64], P0 ;  /* 0x0380000008037fae */ /* 0x0005e4000812184a */
[----:B--2---:R-:W-:Y:S02]  /*20b50*/  IADD3 R8, P1, R2, R10, RZ ;  /* 0x0000000a02087210 */ /* 0x004fe40007f3e0ff */
[----:B------:R-:W2:Y:S03]  /*20b60*/  LDL R10, [R1+0x69c] ;  /* 0x00069c00010a7983 */ /* 0x000ea60000100800 */
[----:B---3--:R-:W-:Y:S02]  /*20b70*/  IMAD.X R9, R0, 0x1, R11, P1 ;  /* 0x0000000100097824 */ /* 0x008fe400008e060b */
[----:B------:R-:W3:Y:S04]  /*20b80*/  LDL R11, [R1+0x698] ;  /* 0x00069800010b7983 */ /* 0x000ee80000100800 */
[----:B------:R1:W-:Y:S04]  /*20b90*/  LDGSTS.E [R3+0x3c00], desc[UR10][R8.64], P0 ;  /* 0x03c0000008037fae */ /* 0x0003e8000812184a */
[----:B------:R-:W1:Y:S02]  /*20ba0*/  LDL R9, [R1+0x648] ;  /* 0x0006480001097983 */ /* 0x000e640000100800 */
[----:B-1----:R-:W-:-:S02]  /*20bb0*/  IADD3 R8, P1, R2, R9, RZ ;  /* 0x0000000902087210 */ /* 0x002fc40007f3e0ff */
        /* <DEDUP_REMOVED lines=23> */
[----:B---3--:R-:W-:Y:S02]  /*20d30*/  IADD3 R8, P1, R2, R11, RZ ;  /* 0x0000000b02087210 */ /* 0x008fe40007f3e0ff */
[----:B------:R-:W3:Y:S03]  /*20d40*/  LDL R11, [R1+0x6f8] ;  /* 0x0006f800010b7983 */ /* 0x000ee60000100800 */
[----:B--2---:R-:W-:Y:S02]  /*20d50*/  IMAD.X R9, R0, 0x1, R10, P1 ;  /* 0x0000000100097824 */ /* 0x004fe400008e060a */
[----:B------:R-:W2:Y:S04]  /*20d60*/  LDL R10, [R1+0x6fc] ;  /* 0x0006fc00010a7983 */ /* 0x000ea80000100800 */
        /* <DEDUP_REMOVED lines=210> */
[----:B------:R1:W-:Y:S02]  /*21a90*/  LDGSTS.E [R3+0xfc00], desc[UR10][R8.64], P0 ;  /* 0x0fc0000008037fae */ /* 0x0003e4000812184a */
[----:B-1----:R-:W-:Y:S01]  /*21aa0*/  IADD3 R8, P1, R2, R209, RZ ;  /* 0x000000d102087210 */ /* 0x002fe20007f3e0ff */
[----:B------:R-:W-:-:S04]  /*21ab0*/  VIADD R3, R14, UR12 ;  /* 0x0000000c0e037c36 */ /* 0x000fc80008000000 */
        /* <DEDUP_REMOVED lines=287> */
[----:B------:R-:W1:Y:S01]  /*22cb0*/  LDL R9, [R1+0x930] ;  /* 0x0009300001097983 */ /* 0x000e620000100800 */
[----:B------:R-:W-:Y:S01]  /*22cc0*/  UIADD3 UR4, UR4, 0x1, URZ ;  /* 0x0000000104047890 */ /* 0x000fe2000fffe03f */
[----:B-1----:R-:W-:Y:S02]  /*22cd0*/  IADD3 R8, P1, R2, R9, RZ ;  /* 0x0000000902087210 */ /* 0x002fe40007f3e0ff */
[----:B------:R-:W4:Y:S01]  /*22ce0*/  LDL R9, [R1+0x934] ;  /* 0x0009340001097983 */ /* 0x000f220000100800 */
[----:B------:R-:W-:-:S06]  /*22cf0*/  UISETP.NE.U32.AND UP0, UPT, UR8, UR4, UPT ;  /* 0x000000040800728c */ /* 0x000fcc000bf05070 */
[----:B------:R-:W-:Y:S01]  /*22d00*/  PLOP3.LUT P2, PT, PT, PT, UP0, 0x80, 0x0 ;  /* 0x000000000000781c */ /* 0x000fe20003f4f008 */
[----:B------:R-:W-:Y:S01]  /*22d10*/  UIADD3 UR6, UR6, -0x20, URZ ;  /* 0xffffffe006067890 */ /* 0x000fe2000fffe03f */
[----:B----4-:R-:W-:-:S05]  /*22d20*/  IMAD.X R9, R0, 0x1, R9, P1 ;  /* 0x0000000100097824 */ /* 0x010fca00008e0609 */
[----:B------:R3:W-:Y:S02]  /*22d30*/  LDGSTS.E [R3+0xfa00], desc[UR10][R8.64], P0 ;  /* 0x0fa0000008037fae */ /* 0x0007e4000812184a */
[----:B---3--:R-:W-:Y:S02]  /*22d40*/  IADD3 R8, P1, R2, R11, RZ ;  /* 0x0000000b02087210 */ /* 0x008fe40007f3e0ff */
[----:B------:R-:W-:-:S03]  /*22d50*/  SHF.R.S32.HI R11, RZ, 0x1f, R7 ;  /* 0x0000001fff0b7819 */ /* 0x000fc60000011407 */
[----:B--2---:R-:W-:Y:S01]  /*22d60*/  IMAD.X R9, R0, 0x1, R10, P1 ;  /* 0x0000000100097824 */ /* 0x004fe200008e060a */
[----:B------:R-:W-:Y:S02]  /*22d70*/  SHF.R.S32.HI R10, RZ, 0x1f, R12 ;  /* 0x0000001fff0a7819 */ /* 0x000fe4000001140c */
[C---:B------:R-:W-:Y:S02]  /*22d80*/  LEA R6, P1, R12.reuse, R6, 0x2 ;  /* 0x000000060c067211 */ /* 0x040fe400078210ff */
[----:B------:R1:W-:Y:S01]  /*22d90*/  LDGSTS.E [R3+0xfe00], desc[UR10][R8.64], P0 ;  /* 0x0fe0000008037fae */ /* 0x0003e2000812184a */
[C---:B------:R-:W-:Y:S02]  /*22da0*/  LEA R2, P0, R7.reuse, R2, 0x2 ;  /* 0x0000000207027211 */ /* 0x040fe400078010ff */
[----:B------:R-:W-:Y:S01]  /*22db0*/  SHF.L.U64.HI R11, R7, 0x2, R11 ;  /* 0x00000002070b7819 */ /* 0x000fe2000001020b */
[----:B------:R-:W0:Y:S01]  /*22dc0*/  LDGDEPBAR ;  /* 0x00000000000079af */ /* 0x000e220000000000 */
[----:B------:R-:W-:-:S03]  /*22dd0*/  SHF.L.U64.HI R10, R12, 0x2, R10 ;  /* 0x000000020c0a7819 */ /* 0x000fc6000001020a */
[----:B------:R-:W-:Y:S02]  /*22de0*/  IMAD.X R0, R0, 0x1, R11, P0 ;  /* 0x0000000100007824 */ /* 0x000fe400000e060b */
[----:B------:R-:W-:Y:S01]  /*22df0*/  IMAD.X R5, R5, 0x1, R10, P1 ;  /* 0x0000000105057824 */ /* 0x000fe200008e060a */
[----:B------:R-:W-:Y:S06]  /*22e00*/  @P2 BRA `(.L_x_1) ;  /* 0xffffff9000bc2947 */ /* 0x000fec000383ffff */
.L_x_0:
[----:B------:R-:W2:Y:S01]  /*22e10*/  LDL.LU R209, [R1] ;  /* 0x0000000001d17983 */ /* 0x000ea20000300800 */
[----:B------:R-:W-:Y:S01]  /*22e20*/  ULDC UR4, c[0x0][0x248] ;  /* 0x0000920000047ab9 */ /* 0x000fe20000000800 */
[----:B------:R-:W-:Y:S01]  /*22e30*/  ULDC UR6, c[0x0][0x22c] ;  /* 0x00008b0000067ab9 */ /* 0x000fe20000000800 */
[----:B------:R-:W3:Y:S01]  /*22e40*/  S2R R5, SR_TID.X ;  /* 0x0000000000057919 */ /* 0x000ee20000002100 */
[----:B-1----:R-:W-:Y:S01]  /*22e50*/  LOP3.LUT R3, R3, 0xfffffeff, RZ, 0xc0, !PT ;  /* 0xfffffeff03037812 */ /* 0x002fe200078ec0ff */
[----:B------:R-:W-:Y:S01]  /*22e60*/  ULDC UR8, c[0x0][0x22c] ;  /* 0x00008b0000087ab9 */ /* 0x000fe20000000800 */
[----:B------:R-:W-:Y:S01]  /*22e70*/  ULDC UR9, c[0x0][0x248] ;  /* 0x0000920000097ab9 */ /* 0x000fe20000000800 */
[----:B------:R-:W4:Y:S01]  /*22e80*/  LDL.LU R11, [R1+0x8] ;  /* 0x00000800010b7983 */ /* 0x000f220000300800 */
[----:B------:R-:W-:Y:S01]  /*22e90*/  ULDC UR13, c[0x0][0x248] ;  /* 0x00009200000d7ab9 */ /* 0x000fe20000000800 */
[----:B------:R-:W-:Y:S01]  /*22ea0*/  ULDC UR14, c[0x0][0x248] ;  /* 0x00009200000e7ab9 */ /* 0x000fe20000000800 */
[----:B------:R-:W-:Y:S01]  /*22eb0*/  ULDC UR16, c[0x0][0x248] ;  /* 0x0000920000107ab9 */ /* 0x000fe20000000800 */
[----:B------:R-:W3:Y:S01]  /*22ec0*/  LDL.LU R10, [R1+0x414] ;  /* 0x00041400010a7983 */ /* 0x000ee20000300800 */
        /* <DEDUP_REMOVED lines=15> */
[----:B------:R-:W-:Y:S01]  /*22fc0*/  STL.64 [R1+0x1a40], R48 ;  /* 0x001a403001007387 */ /* 0x000fe20000100a00 */
        /* <DEDUP_REMOVED lines=11> */
[----:B------:R1:W-:Y:S01]  /*23080*/  STL.64 [R1+0x1a28], R54 ;  /* 0x001a283601007387 */ /* 0x0003e20000100a00 */
[----:B------:R-:W-:Y:S01]  /*23090*/  ULDC UR38, c[0x0][0x248] ;  /* 0x0000920000267ab9 */ /* 0x000fe20000000800 */
        /* <DEDUP_REMOVED lines=10> */
[----:B-1----:R-:W3:Y:S01]  /*23140*/  LDL.LU R54, [R1+0x958] ;  /* 0x0009580001367983 */ /* 0x002ee20000300800 */
[----:B------:R-:W-:Y:S01]  /*23150*/  ULDC UR50, c[0x0][0x248] ;  /* 0x0000920000327ab9 */ /* 0x000fe20000000800 */
[----:B------:R-:W-:Y:S01]  /*23160*/  ULDC UR51, c[0x0][0x248] ;  /* 0x0000920000337ab9 */ /* 0x000fe20000000800 */
[----:B------:R-:W-:Y:S01]  /*23170*/  ULDC UR52, c[0x0][0x248] ;  /* 0x0000920000347ab9 */ /* 0x000fe20000000800 */
[----:B------:R-:W-:Y:S01]  /*23180*/  STL [R1+0x1a24], R57 ;  /* 0x001a243901007387 */ /* 0x000fe20000100800 */
        /* <DEDUP_REMOVED lines=14> */
[----:B------:R-:W-:-:S04]  /*23270*/  DEPBAR.LE SB0, 0x0 ;  /* 0x000080000000791a */ /* 0x000fc80000000000 */
        /* <DEDUP_REMOVED lines=37> */
[----:B------:R1:W-:Y:S02]  /*234d0*/  STL [R1+0x194c], R23 ;  /* 0x00194c1701007387 */ /* 0x0003e40000100800 */
[----:B-1---5:R-:W-:Y:S01]  /*234e0*/  IMAD R23, R4, UR4, RZ ;  /* 0x0000000404177c24 */ /* 0x022fe2000f8e02ff */
[----:B------:R-:W-:-:S03]  /*234f0*/  ULDC UR4, c[0x0][0x248] ;  /* 0x0000920000047ab9 */ /* 0x000fc60000000800 */
[----:B------:R-:W-:Y:S01]  /*23500*/  VIADD R52, R23, UR4 ;  /* 0x0000000417347c36 */ /* 0x000fe20008000000 */
        /* <DEDUP_REMOVED lines=30> */
[----:B------:R-:W-:Y:S01]  /*236f0*/  ULDC UR4, c[0x0][0x248] ;  /* 0x0000920000047ab9 */ /* 0x000fe20000000800 */
[----:B--2---:R-:W-:Y:S02]  /*23700*/  IMAD.MOV.U32 R55, RZ, RZ, R209 ;  /* 0x000000ffff377224 */ /* 0x004fe400078e00d1 */
[----:B------:R-:W-:Y:S01]  /*23710*/  VIADD R193, R194, UR4 ;  /* 0x00000004c2c17c36 */ /* 0x000fe20008000000 */
[----:B------:R-:W-:-:S03]  /*23720*/  ULDC UR4, c[0x0][0x248] ;  /* 0x0000920000047ab9 */ /* 0x000fc60000000800 */
[----:B------:R-:W-:Y:S01]  /*23730*/  VIADD R192, R193, UR4 ;  /* 0x00000004c1c07c36 */ /* 0x000fe20008000000 */
[----:B------:R-:W-:Y:S01]  /*23740*/  ULDC UR4, c[0x0][0x248] ;  /* 0x0000920000047ab9 */ /* 0x000fe20000000800 */
[----:B----4-:R-:W-:Y:S02]  /*23750*/  IMAD.MOV.U32 R50, RZ, RZ, R11 ;  /* 0x000000ffff327224 */ /* 0x010fe400078e000b */
[----:B------:R-:W-:Y:S01]  /*23760*/  VIADD R191, R192, UR4 ;  /* 0x00000004c0bf7c36 */ /* 0x000fe20008000000 */
[----:B------:R-:W-:Y:S01]  /*23770*/  ULDC UR4, c[0x0][0x248] ;  /* 0x0000920000047ab9 */ /* 0x000fe20000000800 */
[----:B---3--:R-:W-:Y:S02]  /*23780*/  IMAD.MOV.U32 R49, RZ, RZ, R10 ;  /* 0x000000ffff317224 */ /* 0x008fe400078e000a */
[----:B------:R-:W-:Y:S01]  /*23790*/  VIADD R190, R191, UR4 ;  /* 0x00000004bfbe7c36 */ /* 0x000fe20008000000 */
[----:B------:R-:W-:Y:S01]  /*237a0*/  ULDC UR4, c[0x0][0x248] ;  /* 0x0000920000047ab9 */ /* 0x000fe20000000800 */
[----:B------:R-:W-:-:S02]  /*237b0*/  IMAD.MOV.U32 R51, RZ, RZ, R9 ;  /* 0x000000ffff337224 */ /* 0x000fc400078e0009 */
[----:B------:R-:W-:Y:S01]  /*237c0*/  VIADD R189, R190, UR4 ;  /* 0x00000004bebd7c36 */ /* 0x000fe20008000000 */
[----:B------:R-:W-:Y:S01]  /*237d0*/  ULDC UR4, c[0x0][0x248] ;  /* 0x0000920000047ab9 */ /* 0x000fe20000000800 */
[----:B------:R-:W-:Y:S02]  /*237e0*/  IMAD.MOV.U32 R48, RZ, RZ, R8 ;  /* 0x000000ffff307224 */ /* 0x000fe400078e0008 */
        /* <DEDUP_REMOVED lines=154> */
[----:B------:R-:W-:Y:S02]  /*24190*/  STL [R1+0x1948], R151 ;  /* 0x0019489701007387 */ /* 0x000fe40000100800 */
[----:B------:R-:W-:Y:S01]  /*241a0*/  VIADD R241, R238, UR4 ;  /* 0x00000004eef17c36 */ /* 0x000fe20008000000 */
[----:B------:R-:W-:Y:S01]  /*241b0*/  ULDC UR4, c[0x0][0x248] ;  /* 0x0000920000047ab9 */ /* 0x000fe20000000800 */
[----:B------:R-:W-:Y:S02]  /*241c0*/  STL [R1+0x1944], R150 ;  /* 0x0019449601007387 */ /* 0x000fe40000100800 */
[----:B------:R-:W-:Y:S01]  /*241d0*/  VIADD R240, R241, UR4 ;  /* 0x00000004f1f07c36 */ /* 0x000fe20008000000 */
[----:B------:R-:W-:Y:S01]  /*241e0*/  ULDC UR4, c[0x0][0x248] ;  /* 0x0000920000047ab9 */ /* 0x000fe20000000800 */
[----:B------:R-:W-:Y:S04]  /*241f0*/  STL [R1+0x1940], R149 ;  /* 0x0019409501007387 */ /* 0x000fe80000100800 */
[----:B------:R-:W-:Y:S01]  /*24200*/  STL [R1+0x193c], R148 ;  /* 0x00193c9401007387 */ /* 0x000fe20000100800 */
[----:B------:R-:W-:Y:S01]  /*24210*/  VIADD R243, R240, UR4 ;  /* 0x00000004f0f37c36 */ /* 0x000fe20008000000 */
[----:B------:R-:W-:-:S02]  /*24220*/  ULDC UR4, c[0x0][0x248] ;  /* 0x0000920000047ab9 */ /* 0x000fc40000000800 */
[----:B------:R-:W-:Y:S04]  /*24230*/  STL [R1+0x1938], R147 ;  /* 0x0019389301007387 */ /* 0x000fe80000100800 */
[----:B------:R-:W-:Y:S04]  /*24240*/  STL [R1+0x1934], R146 ;  /* 0x0019349201007387 */ /* 0x000fe80000100800 */
        /* <DEDUP_REMOVED lines=55> */
[----:B------:R-:W-:Y:S04]  /*245c0*/  STL [R1+0x189c], R108 ;  /* 0x00189c6c01007387 */ /* 0x000fe80000100800 */
[----:B------:R-:W-:Y:S04]  /*245d0*/  STL [R1+0x1898], R107 ;  /* 0x0018986b01007387 */ /* 0x000fe80000100800 */
[----:B------:R-:W-:Y:S04]  /*245e0*/  STL [R1+0x1894], R106 ;  /* 0x0018946a01007387 */ /* 0x000fe80000100800 */
[----:B------:R1:W-:Y:S02]  /*245f0*/  STL [R1+0x1890], R105 ;  /* 0x0018906901007387 */ /* 0x0003e40000100800 */
[----:B-1----:R-:W-:Y:S01]  /*24600*/  VIADD R105, R250, UR4 ;  /* 0x00000004fa697c36 */ /* 0x002fe20008000000 */
        /* <DEDUP_REMOVED lines=8> */
[----:B------:R-:W-:Y:S04]  /*24690*/  STL [R1+0x1888], R103 ;  /* 0x0018886701007387 */ /* 0x000fe80000100800 */
[----:B------:R-:W-:Y:S04]  /*246a0*/  STL [R1+0x1884], R102 ;  /* 0x0018846601007387 */ /* 0x000fe80000100800 */
[----:B------:R1:W-:Y:S04]  /*246b0*/  STL [R1+0x1880], R101 ;  /* 0x0018806501007387 */ /* 0x0003e80000100800 */
[----:B------:R-:W-:Y:S01]  /*246c0*/  STL [R1+0x187c], R100 ;  /* 0x00187c6401007387 */ /* 0x000fe20000100800 */
[----:B-1----:R-:W-:Y:S01]  /*246d0*/  VIADD R101, R112, UR4 ;  /* 0x0000000470657c36 */ /* 0x002fe20008000000 */
[----:B------:R-:W-:-:S03]  /*246e0*/  ULDC UR4, c[0x0][0x248] ;  /* 0x0000920000047ab9 */ /* 0x000fc60000000800 */
[----:B------:R-:W-:Y:S01]  /*246f0*/  VIADD R111, R101, UR4 ;  /* 0x00000004656f7c36 */ /* 0x000fe20008000000 */
[----:B------:R-:W-:Y:S01]  /*24700*/  ULDC UR4, c[0x0][0x248] ;  /* 0x0000920000047ab9 */ /* 0x000fe20000000800 */
[----:B------:R1:W-:Y:S04]  /*24710*/  STL [R1+0x1878], R99 ;  /* 0x0018786301007387 */ /* 0x0003e80000100800 */
[----:B------:R-:W-:Y:S01]  /*24720*/  STL [R1+0x1874], R98 ;  /* 0x0018746201007387 */ /* 0x000fe20000100800 */
[----:B-1----:R-:W-:Y:S01]  /*24730*/  VIADD R99, R111, UR4 ;  /* 0x000000046f637c36 */ /* 0x002fe20008000000 */
[----:B------:R-:W-:-:S03]  /*24740*/  ULDC UR4, c[0x0][0x248] ;  /* 0x0000920000047ab9 */ /* 0x000fc60000000800 */
[----:B------:R-:W-:Y:S01]  /*24750*/  VIADD R104, R99, UR4 ;  /* 0x0000000463687c36 */ /* 0x000fe20008000000 */
[----:B------:R-:W-:Y:S01]  /*24760*/  ULDC UR4, c[0x0][0x248] ;  /* 0x0000920000047ab9 */ /* 0x000fe20000000800 */
[----:B------:R-:W-:Y:S02]  /*24770*/  STL [R1+0x1870], R97 ;  /* 0x0018706101007387 */ /* 0x000fe40000100800 */
[----:B------:R-:W-:Y:S01]  /*24780*/  VIADD R60, R104, UR4 ;  /* 0x00000004683c7c36 */ /* 0x000fe20008000000 */
[----:B------:R-:W-:Y:S01]  /*24790*/  ULDC UR4, c[0x0][0x248] ;  /* 0x0000920000047ab9 */ /* 0x000fe20000000800 */
[----:B------:R1:W-:Y:S04]  /*247a0*/  STL [R1+0x186c], R96 ;  /* 0x00186c6001007387 */ /* 0x0003e80000100800 */
[----:B------:R-:W-:Y:S01]  /*247b0*/  STL [R1+0x1868], R95 ;  /* 0x0018685f01007387 */ /* 0x000fe20000100800 */
[----:B------:R-:W-:Y:S01]  /*247c0*/  VIADD R103, R60, UR4 ;  /* 0x000000043c677c36 */ /* 0x000fe20008000000 */
[----:B------:R-:W-:-:S02]  /*247d0*/  ULDC UR4, c[0x0][0x248] ;  /* 0x0000920000047ab9 */ /* 0x000fc40000000800 */
[----:B------:R-:W-:Y:S01]  /*247e0*/  STL [R1+0x1864], R94 ;  /* 0x0018645e01007387 */ /* 0x000fe20000100800 */
[----:B-1----:R-:W-:Y:S01]  /*247f0*/  MOV R96, UR11 ;  /* 0x0000000b00607c02 */ /* 0x002fe20008000f00 */
[----:B------:R-:W-:Y:S02]  /*24800*/  IMAD.SHL.U32 R0, R5, 0x10, RZ ;  /* 0x0000001005007824 */ /* 0x000fe400078e00ff */
[----:B------:R-:W-:Y:S01]  /*24810*/  STL [R1+0x1860], R93 ;  /* 0x0018605d01007387 */ /* 0x000fe20000100800 */
[----:B------:R-:W-:Y:S01]  /*24820*/  ISETP.GE.AND P0, PT, R2, R54, PT ;  /* 0x000000360200720c */ /* 0x000fe20003f06270 */
[----:B------:R-:W-:Y:S01]  /*24830*/  VIADD R6, R4, 0x7 ;  /* 0x0000000704067836 */ /* 0x000fe20000000000 */
[----:B------:R-:W-:Y:S01]  /*24840*/  ULDC UR11, c[0x0][0x22c] ;  /* 0x00008b00000b7ab9 */ /* 0x000fe20000000800 */
        /* <DEDUP_REMOVED lines=16> */
[----:B------:R-:W-:Y:S01]  /*24950*/  MOV R94, UR10 ;  /* 0x0000000a005e7c02 */ /* 0x000fe20008000f00 */
[----:B------:R-:W1:Y:S01]  /*24960*/  S2R R125, SR_TID.X ;  /* 0x00000000007d7919 */ /* 0x000e620000002100 */
[----:B------:R-:W-:Y:S01]  /*24970*/  VIADD R95, R117, UR4 ;  /* 0x00000004755f7c36 */ /* 0x000fe20008000000 */
[----:B------:R-:W-:Y:S01]  /*24980*/  ULDC UR4, c[0x0][0x248] ;  /* 0x0000920000047ab9 */ /* 0x000fe20000000800 */
[----:B------:R-:W-:Y:S01]  /*24990*/  LOP3.LUT R0, R0, 0xf0, RZ, 0xc0, !PT ;  /* 0x000000f000007812 */ /* 0x000fe200078ec0ff */
[----:B------:R-:W-:Y:S01]  /*249a0*/  IMAD.MOV.U32 R22, RZ, RZ, R50 ;  /* 0x000000ffff167224 */ /* 0x000fe200078e0032 */
[----:B------:R-:W-:Y:S01]  /*249b0*/  ISETP.LT.AND P2, PT, R6, UR8, !P0 ;  /* 0x0000000806007c0c */ /* 0x000fe2000c741270 */
[----:B------:R-:W-:Y:S01]  /*249c0*/  VIADD R118, R95, UR4 ;  /* 0x000000045f767c36 */ /* 0x000fe20008000000 */
[----:B------:R-:W-:Y:S01]  /*249d0*/  ULDC UR4, c[0x0][0x248] ;  /* 0x0000920000047ab9 */ /* 0x000fe20000000800 */
[----:B------:R2:W-:Y:S01]  /*249e0*/  STL [R1+0x1960], R94 ;  /* 0x0019605e01007387 */ /* 0x0005e20000100800 */
[----:B------:R-:W-:Y:S01]  /*249f0*/  IMAD.MOV.U32 R54, RZ, RZ, R51 ;  /* 0x000000ffff367224 */ /* 0x000fe200078e0033 */
[----:B------:R-:W-:Y:S01]  /*24a00*/  ULDC UR8, c[0x0][0x248] ;  /* 0x0000920000087ab9 */ /* 0x000fe20000000800 */
[----:B------:R-:W-:Y:S01]  /*24a10*/  IMAD.MOV.U32 R21, RZ, RZ, R55 ;  /* 0x000000ffff157224 */ /* 0x000fe200078e0037 */
[----:B------:R-:W-:Y:S01]  /*24a20*/  ULDC UR10, c[0x0][0x22c] ;  /* 0x00008b00000a7ab9 */ /* 0x000fe20000000800 */
[----:B--2---:R-:W-:Y:S01]  /*24a30*/  VIADD R94, R118, UR4 ;  /* 0x00000004765e7c36 */ /* 0x004fe20008000000 */
        /* <DEDUP_REMOVED lines=57> */
[----:B-1----:R-:W-:Y:S02]  /*24dd0*/  IMAD.SHL.U32 R5, R125, 0x40, RZ ;  /* 0x000000407d057824 */ /* 0x002fe400078e00ff */
[----:B------:R-:W-:Y:S01]  /*24de0*/  VIADD R65, R61, UR4 ;  /* 0x000000043d417c36 */ /* 0x000fe20008000000 */
[----:B------:R-:W-:-:S03]  /*24df0*/  ULDC UR4, c[0x0][0x248] ;  /* 0x0000920000047ab9 */ /* 0x000fc60000000800 */
[----:B------:R-:W-:Y:S01]  /*24e00*/  VIADD R145, R65, UR4 ;  /* 0x0000000441917c36 */ /* 0x000fe20008000000 */
[----:B------:R-:W-:Y:S01]  /*24e10*/  ULDC UR4, c[0x0][0x248] ;  /* 0x0000920000047ab9 */ /* 0x000fe20000000800 */
[----:B------:R-:W-:Y:S02]  /*24e20*/  LOP3.LUT R5, R5, 0x400, RZ, 0xc0, !PT ;  /* 0x0000040005057812 */ /* 0x000fe400078ec0ff */
[----:B------:R-:W-:Y:S01]  /*24e30*/  VIADD R144, R145, UR4 ;  /* 0x0000000491907c36 */ /* 0x000fe20008000000 */
[----:B------:R-:W-:Y:S01]  /*24e40*/  ULDC UR4, c[0x0][0x248] ;  /* 0x0000920000047ab9 */ /* 0x000fe20000000800 */
[----:B------:R-:W-:Y:S01]  /*24e50*/  IADD3 R5, R5, UR5, R0 ;  /* 0x0000000505057c10 */ /* 0x000fe2000fffe000 */
[----:B------:R-:W-:Y:S01]  /*24e60*/  IMAD.U32 R0, RZ, RZ, UR49 ;  /* 0x00000031ff007e24 */ /* 0x000fe2000f8e00ff */
[----:B------:R-:W-:Y:S01]  /*24e70*/  ULDC UR49, c[0x0][0x248] ;  /* 0x0000920000317ab9 */ /* 0x000fe20000000800 */
[----:B------:R-:W-:Y:S01]  /*24e80*/  VIADD R68, R144, UR4 ;  /* 0x0000000490447c36 */ /* 0x000fe20008000000 */
[----:B------:R-:W-:Y:S01]  /*24e90*/  ULDC UR4, c[0x0][0x248] ;  /* 0x0000920000047ab9 */ /* 0x000fe20000000800 */
[----:B------:R-:W-:-:S02]  /*24ea0*/  IMAD R5, R0, 0x8, R5 ;  /* 0x0000000800057824 */ /* 0x000fc400078e0205 */
[----:B------:R-:W-:Y:S01]  /*24eb0*/  VIADD R148, R68, UR4 ;  /* 0x0000000444947c36 */ /* 0x000fe20008000000 */
[----:B------:R-:W-:Y:S01]  /*24ec0*/  ULDC UR4, c[0x0][0x248] ;  /* 0x0000920000047ab9 */ /* 0x000fe20000000800 */
[----:B------:R-:W-:Y:S02]  /*24ed0*/  VIADD R0, R4, 0xa ;  /* 0x0000000a04007836 */ /* 0x000fe40000000000 */
[----:B------:R-:W-:Y:S01]  /*24ee0*/  VIADD R77, R148, UR4 ;  /* 0x00000004944d7c36 */ /* 0x000fe20008000000 */
[----:B------:R-:W-:Y:S01]  /*24ef0*/  ULDC UR4, c[0x0][0x248] ;  /* 0x0000920000047ab9 */ /* 0x000fe20000000800 */
[----:B------:R-:W-:Y:S01]  /*24f00*/  BAR.SYNC.DEFER_BLOCKING 0x0 ;  /* 0x0000000000007b1d */ /* 0x000fe20000010000 */
[----:B------:R-:W-:Y:S01]  /*24f10*/  ISETP.LT.AND P1, PT, R0, UR6, !P0 ;  /* 0x0000000600007c0c */ /* 0x000fe2000c721270 */
[----:B------:R-:W-:-:S04]  /*24f20*/  VIADD R83, R77, UR4 ;  /* 0x000000044d537c36 */ /* 0x000fc80008000000 */
[----:B------:R-:W-:Y:S01]  /*24f30*/  ULDC UR4, c[0x0][0x248] ;  /* 0x0000920000047ab9 */ /* 0x000fe20000000800 */
[----:B------:R-:W-:Y:S01]  /*24f40*/  VIADD R0, R4, 0x9 ;  /* 0x0000000904007836 */ /* 0x000fe20000000000 */
[----:B------:R-:W-:Y:S01]  /*24f50*/  ULDC UR6, c[0x0][0x22c] ;  /* 0x00008b0000067ab9 */ /* 0x000fe20000000800 */
[----:B------:R-:W-:Y:S01]  /*24f60*/  VIADD R82, R83, UR4 ;  /* 0x0000000453527c36 */ /* 0x000fe20008000000 */
[----:B------:R-:W-:-:S03]  /*24f70*/  ULDC UR4, c[0x0][0x248] ;  /* 0x0000920000047ab9 */ /* 0x000fc60000000800 */
[----:B------:R-:W-:Y:S01]  /*24f80*/  VIADD R86, R82, UR4 ;  /* 0x0000000452567c36 */ /* 0x000fe20008000000 */
[----:B------:R-:W-:Y:S01]  /*24f90*/  ULDC UR4, c[0x0][0x248] ;  /* 0x0000920000047ab9 */ /* 0x000fe20000000800 */
[----:B------:R-:W-:Y:S02]  /*24fa0*/  @P1 LOP3.LUT R3, R3, 0x100, RZ, 0xfc, !PT ;  /* 0x0000010003031812 */ /* 0x000fe400078efcff */
[----:B------:R-:W-:Y:S01]  /*24fb0*/  VIADD R143, R86, UR4 ;  /* 0x00000004568f7c36 */ /* 0x000fe20008000000 */
[----:B------:R-:W-:Y:S01]  /*24fc0*/  ISETP.LT.AND P1, PT, R0, UR6, !P0 ;  /* 0x0000000600007c0c */ /* 0x000fe2000c721270 */
[----:B------:R-:W-:Y:S01]  /*24fd0*/  ULDC UR4, c[0x0][0x248] ;  /* 0x0000920000047ab9 */ /* 0x000fe20000000800 */
[----:B------:R-:W-:Y:S01]  /*24fe0*/  VIADD R0, R4, 0x8 ;  /* 0x0000000804007836 */ /* 0x000fe20000000000 */
[----:B------:R-:W-:Y:S01]  /*24ff0*/  LOP3.LUT R3, R3, 0xffffff7f, RZ, 0xc0, !PT ;  /* 0xffffff7f03037812 */ /* 0x000fe200078ec0ff */
[----:B------:R-:W-:Y:S01]  /*25000*/  VIADD R146, R143, UR4 ;  /* 0x000000048f927c36 */ /* 0x000fe20008000000 */
[----:B------:R-:W-:Y:S01]  /*25010*/  ULDC UR4, c[0x0][0x248] ;  /* 0x0000920000047ab9 */ /* 0x000fe20000000800 */
[----:B------:R-:W-:-:S02]  /*25020*/  ULDC UR6, c[0x0][0x22c] ;  /* 0x00008b0000067ab9 */ /* 0x000fc40000000800 */
[----:B------:R-:W-:Y:S01]  /*25030*/  VIADD R81, R146, UR4 ;  /* 0x0000000492517c36 */ /* 0x000fe20008000000 */
[----:B------:R-:W-:-:S03]  /*25040*/  ULDC UR4, c[0x0][0x248] ;  /* 0x0000920000047ab9 */ /* 0x000fc60000000800 */
[----:B------:R-:W-:Y:S01]  /*25050*/  VIADD R142, R81, UR4 ;  /* 0x00000004518e7c36 */ /* 0x000fe20008000000 */
[----:B------:R-:W-:Y:S01]  /*25060*/  @P1 LOP3.LUT R3, R3, 0x80, RZ, 0xfc, !PT ;  /* 0x0000008003031812 */ /* 0x000fe200078efcff */
[----:B------:R-:W-:Y:S01]  /*25070*/  ULDC UR4, c[0x0][0x248] ;  /* 0x0000920000047ab9 */ /* 0x000fe20000000800 */
[----:B------:R-:W-:Y:S01]  /*25080*/  ISETP.LT.AND P1, PT, R0, UR6, !P0 ;  /* 0x0000000600007c0c */ /* 0x000fe2000c721270 */
[----:B------:R-:W-:Y:S01]  /*25090*/  VIADD R84, R142, UR4 ;  /* 0x000000048e547c36 */ /* 0x000fe20008000000 */
[----:B------:R-:W-:Y:S01]  /*250a0*/  ULDC UR4, c[0x0][0x248] ;  /* 0x0000920000047ab9 */ /* 0x000fe20000000800 */
[----:B------:R-:W-:Y:S01]  /*250b0*/  LOP3.LUT R3, R3, 0xffffffbf, RZ, 0xc0, !PT ;  /* 0xffffffbf03037812 */ /* 0x000fe200078ec0ff */
[----:B------:R-:W-:Y:S01]  /*250c0*/  ULDC UR6, c[0x0][0x248] ;  /* 0x0000920000067ab9 */ /* 0x000fe20000000800 */
[----:B------:R-:W-:Y:S01]  /*250d0*/  VIADD R85, R84, UR4 ;  /* 0x0000000454557c36 */ /* 0x000fe20008000000 */
[----:B------:R-:W-:-:S03]  /*250e0*/  ULDC UR4, c[0x0][0x248] ;  /* 0x0000920000047ab9 */ /* 0x000fc60000000800 */
[----:B------:R-:W-:Y:S01]  /*250f0*/  VIADD R136, R85, UR4 ;  /* 0x0000000455887c36 */ /* 0x000fe20008000000 */
[----:B------:R-:W-:Y:S02]  /*25100*/  ULDC UR4, c[0x0][0x244] ;  /* 0x0000910000047ab9 */ /* 0x000fe40000000800 */
[----:B------:R-:W-:Y:S01]  /*25110*/  IMAD R0, R2, UR4, RZ ;  /* 0x0000000402007c24 */ /* 0x000fe2000f8e02ff */
[----:B------:R-:W-:Y:S01]  /*25120*/  @P1 LOP3.LUT R3, R3, 0x40, RZ, 0xfc, !PT ;  /* 0x0000004003031812 */ /* 0x000fe200078efcff */
[----:B------:R-:W-:Y:S01]  /*25130*/  VIADD R108, R136, UR6 ;  /* 0x00000006886c7c36 */ /* 0x000fe20008000000 */
[----:B------:R-:W-:Y:S01]  /*25140*/  ULDC.64 UR6, c[0x0][0x220] ;  /* 0x0000880000067ab9 */ /* 0x000fe20000000a00 */
[----:B------:R-:W-:Y:S01]  /*25150*/  IMAD.MOV.U32 R55, RZ, RZ, R48 ;  /* 0x000000ffff377224 */ /* 0x000fe200078e0030 */
[----:B------:R-:W-:Y:S01]  /*25160*/  LOP3.LUT R3, R3, 0xffffffdf, RZ, 0xc0, !PT ;  /* 0xffffffdf03037812 */ /* 0x000fe200078ec0ff */
[----:B------:R-:W-:Y:S01]  /*25170*/  IMAD.MOV.U32 R16, RZ, RZ, R49 ;  /* 0x000000ffff107224 */ /* 0x000fe200078e0031 */
[C---:B------:R-:W-:Y:S01]  /*25180*/  LEA R2, P1, R0.reuse, UR6, 0x2 ;  /* 0x0000000600027c11 */ /* 0x040fe2000f8210ff */
[----:B------:R-:W-:Y:S01]  /*25190*/  IMAD.MOV.U32 R151, RZ, RZ, R54 ;  /* 0x000000ffff977224 */ /* 0x000fe200078e0036 */
[----:B------:R-:W-:Y:S01]  /*251a0*/  @P2 LOP3.LUT R3, R3, 0x20, RZ, 0xfc, !PT ;  /* 0x0000002003032812 */ /* 0x000fe200078efcff */
[----:B------:R-:W-:Y:S01]  /*251b0*/  ULDC UR4, c[0x0][0x248] ;  /* 0x0000920000047ab9 */ /* 0x000fe20000000800 */
[----:B------:R-:W-:Y:S01]  /*251c0*/  LEA.HI.X.SX32 R0, R0, UR7, 0x2, P1 ;  /* 0x0000000700007c11 */ /* 0x000fe200088f16ff */
[----:B------:R-:W-:Y:S01]  /*251d0*/  ULDC UR6, c[0x0][0x248] ;  /* 0x0000920000067ab9 */ /* 0x000fe20000000800 */
[CC--:B------:R-:W-:Y:S01]  /*251e0*/  LEA R50, P2, R23.reuse, R2.reuse, 0x2 ;  /* 0x0000000217327211 */ /* 0x0c0fe200078410ff */
[----:B------:R-:W-:Y:S01]  /*251f0*/  VIADD R79, R108, UR4 ;  /* 0x000000046c4f7c36 */ /* 0x000fe20008000000 */
[C---:B------:R-:W-:Y:S01]  /*25200*/  LEA R48, P1, R52.reuse, R2, 0x2 ;  /* 0x0000000234307211 */ /* 0x040fe200078210ff */
[----:B------:R-:W-:Y:S01]  /*25210*/  ULDC UR4, c[0x0][0x248] ;  /* 0x0000920000047ab9 */ /* 0x000fe20000000800 */
[-C--:B------:R-:W-:Y:S01]  /*25220*/  LEA.HI.X.SX32 R51, R23, R0.reuse, 0x2, P2 ;  /* 0x0000000017337211 */ /* 0x080fe200010f16ff */
[----:B------:R-:W-:Y:S01]  /*25230*/  ULDC UR7, c[0x0][0x248] ;  /* 0x0000920000077ab9 */ /* 0x000fe20000000800 */
[----:B------:R-:W-:-:S03]  /*25240*/  LEA.HI.X.SX32 R49, R52, R0, 0x2, P1 ;  /* 0x0000000034317211 */ /* 0x000fc600008f16ff */
[----:B------:R1:W-:Y:S04]  /*25250*/  STL.64 [R1+0x17e0], R50 ;  /* 0x0017e03201007387 */ /* 0x0003e80000100a00 */
[----:B------:R2:W-:Y:S01]  /*25260*/  STL.64 [R1+0x17e8], R48 ;  /* 0x0017e83001007387 */ /* 0x0005e20000100a00 */
[----:B-1----:R-:W-:-:S04]  /*25270*/  LEA R50, P2, R53, R2, 0x2 ;  /* 0x0000000235327211 */ /* 0x002fc800078410ff */
[----:B------:R-:W-:Y:S01]  /*25280*/  LEA.HI.X.SX32 R51, R53, R0, 0x2, P2 ;  /* 0x0000000035337211 */ /* 0x000fe200010f16ff */
[----:B--2---:R-:W2:Y:S01]  /*25290*/  LDL.LU.64 R48, [R1+0x1a40] ;  /* 0x001a400001307983 */ /* 0x004ea20000300a00 */
[----:B------:R-:W-:-:S03]  /*252a0*/  LEA R52, P2, R206, R2, 0x2 ;  /* 0x00000002ce347211 */ /* 0x000fc600078410ff */
[----:B------:R1:W-:Y:S01]  /*252b0*/  STL.64 [R1+0x17d8], R50 ;  /* 0x0017d83201007387 */ /* 0x0003e20000100a00 */
[----:B------:R-:W-:Y:S02]  /*252c0*/  LEA.HI.X.SX32 R53, R206, R0, 0x2, P2 ;  /* 0x00000000ce357211 */ /* 0x000fe400010f16ff */
[-C--:B------:R-:W-:Y:S01]  /*252d0*/  LEA R206, P2, R204, R2.reuse, 0x2 ;  /* 0x00000002ccce7211 */ /* 0x080fe200078410ff */
[----:B------:R-:W-:Y:S01]  /*252e0*/  IMAD.MOV.U32 R23, RZ, RZ, R55 ;  /* 0x000000ffff177224 */ /* 0x000fe200078e0037 */
[----:B-1----:R-:W-:-:S04]  /*252f0*/  LEA R50, P1, R207, R2, 0x2 ;  /* 0x00000002cf327211 */ /* 0x002fc800078210ff */
[----:B------:R-:W-:Y:S02]  /*25300*/  LEA.HI.X.SX32 R51, R207, R0, 0x2, P1 ;  /* 0x00000000cf337211 */ /* 0x000fe400008f16ff */
[C---:B------:R-:W-:Y:S02]  /*25310*/  LEA R54, P1, R205.reuse, R2, 0x2 ;  /* 0x00000002cd367211 */ /* 0x040fe400078210ff */
[-C--:B------:R-:W-:Y:S02]  /*25320*/  LEA.HI.X.SX32 R207, R204, R0.reuse, 0x2, P2 ;  /* 0x00000000cccf7211 */ /* 0x080fe400010f16ff */
[----:B------:R-:W-:Y:S02]  /*25330*/  LEA.HI.X.SX32 R55, R205, R0, 0x2, P1 ;  /* 0x00000000cd377211 */ /* 0x000fe400008f16ff */
[-C--:B------:R-:W-:Y:S01]  /*25340*/  LEA R204, P1, R203, R2.reuse, 0x2 ;  /* 0x00000002cbcc7211 */ /* 0x080fe200078210ff */
[----:B------:R1:W-:Y:S01]  /*25350*/  STL.64 [R1+0x17d0], R50 ;  /* 0x0017d03201007387 */ /* 0x0003e20000100a00 */
[----:B------:R-:W-:-:S02]  /*25360*/  LEA R116, P2, R202, R2, 0x2 ;  /* 0x00000002ca747211 */ /* 0x000fc400078410ff */
[-C--:B------:R-:W-:Y:S01]  /*25370*/  LEA.HI.X.SX32 R205, R203, R0.reuse, 0x2, P1 ;  /* 0x00000000cbcd7211 */ /* 0x080fe200008f16ff */
[----:B-1----:R-:W3:Y:S04]  /*25380*/  LDL.LU.64 R50, [R1+0x1a38] ;  /* 0x001a380001327983 */ /* 0x002ee80000300a00 */
[----:B------:R1:W-:Y:S04]  /*25390*/  STL.64 [R1+0x17c8], R52 ;  /* 0x0017c83401007387 */ /* 0x0003e80000100a00 */
[----:B-1----:R-:W4:Y:S04]  /*253a0*/  LDL.LU.64 R52, [R1+0x1a30] ;  /* 0x001a300001347983 */ /* 0x002f280000300a00 */
[----:B------:R1:W-:Y:S04]  /*253b0*/  STL.64 [R1+0x17c0], R54 ;  /* 0x0017c03601007387 */ /* 0x0003e80000100a00 */
[----:B-1----:R-:W4:Y:S04]  /*253c0*/  LDL.LU.64 R54, [R1+0x1a28] ;  /* 0x001a280001367983 */ /* 0x002f280000300a00 */
[----:B------:R1:W-:Y:S04]  /*253d0*/  STL.64 [R1+0x17b8], R206 ;  /* 0x0017b8ce01007387 */ /* 0x0003e80000100a00 */
[----:B------:R1:W-:Y:S02]  /*253e0*/  STL.64 [R1+0x17b0], R204 ;  /* 0x0017b0cc01007387 */ /* 0x0003e40000100a00 */
[----:B-1----:R-:W-:Y:S01]  /*253f0*/  IMAD.MOV.U32 R206, RZ, RZ, R117 ;  /* 0x000000ffffce7224 */ /* 0x002fe200078e0075 */
[----:B------:R-:W-:-:S02]  /*25400*/  LEA.HI.X.SX32 R117, R202, R0, 0x2, P2 ;  /* 0x00000000ca757211 */ /* 0x000fc400010f16ff */
[CC--:B------:R-:W-:Y:S02]  /*25410*/  LEA R202, P2, R200.reuse, R2.reuse, 0x2 ;  /* 0x00000002c8ca7211 */ /* 0x0c0fe400078410ff */
[C---:B------:R-:W-:Y:S02]  /*25420*/  LEA R204, P1, R201.reuse, R2, 0x2 ;  /* 0x00000002c9cc7211 */ /* 0x040fe400078210ff */
[-C--:B------:R-:W-:Y:S02]  /*25430*/  LEA.HI.X.SX32 R203, R200, R0.reuse, 0x2, P2 ;  /* 0x00000000c8cb7211 */ /* 0x080fe400010f16ff */
[----:B------:R-:W-:Y:S01]  /*25440*/  LEA.HI.X.SX32 R205, R201, R0, 0x2, P1 ;  /* 0x00000000c9cd7211 */ /* 0x000fe200008f16ff */
[----:B------:R-:W-:Y:S04]  /*25450*/  STL.64 [R1+0x17a8], R116 ;  /* 0x0017a87401007387 */ /* 0x000fe80000100a00 */
[----:B------:R1:W-:Y:S04]  /*25460*/  STL.64 [R1+0x17a0], R204 ;  /* 0x0017a0cc01007387 */ /* 0x0003e80000100a00 */
[----:B------:R1:W-:Y:S02]  /*25470*/  STL.64 [R1+0x1798], R202 ;  /* 0x001798ca01007387 */ /* 0x0003e40000100a00 */
[----:B-1----:R-:W-:-:S02]  /*25480*/  LEA R204, P1, R199, R2, 0x2 ;  /* 0x00000002c7cc7211 */ /* 0x002fc400078210ff */
[C---:B------:R-:W-:Y:S02]  /*25490*/  LEA R202, P2, R198.reuse, R2, 0x2 ;  /* 0x00000002c6ca7211 */ /* 0x040fe400078410ff */
[-C--:B------:R-:W-:Y:S02]  /*254a0*/  LEA.HI.X.SX32 R205, R199, R0.reuse, 0x2, P1 ;  /* 0x00000000c7cd7211 */ /* 0x080fe400008f16ff */
[----:B------:R-:W-:Y:S02]  /*254b0*/  LEA.HI.X.SX32 R203, R198, R0, 0x2, P2 ;  /* 0x00000000c6cb7211 */ /* 0x000fe400010f16ff */
[CC--:B------:R-:W-:Y:S02]  /*254c0*/  LEA R200, P1, R197.reuse, R2.reuse, 0x2 ;  /* 0x00000002c5c87211 */ /* 0x0c0fe400078210ff */
[----:B------:R-:W-:Y:S02]  /*254d0*/  LEA R198, P2, R196, R2, 0x2 ;  /* 0x00000002c4c67211 */ /* 0x000fe400078410ff */
[----:B------:R-:W-:-:S02]  /*254e0*/  LEA.HI.X.SX32 R201, R197, R0, 0x2, P1 ;  /* 0x00000000c5c97211 */ /* 0x000fc400008f16ff */
[----:B------:R-:W-:Y:S02]  /*254f0*/  LEA.HI.X.SX32 R199, R196, R0, 0x2, P2 ;  /* 0x00000000c4c77211 */ /* 0x000fe400010f16ff */
[C---:B------:R-:W-:Y:S01]  /*25500*/  LEA R196, P1, R195.reuse, R2, 0x2 ;  /* 0x00000002c3c47211 */ /* 0x040fe200078210ff */
[----:B------:R-:W-:Y:S01]  /*25510*/  IMAD.MOV.U32 R207, RZ, RZ, R118 ;  /* 0x000000ffffcf7224 */ /* 0x000fe200078e0076 */
[----:B------:R1:W-:Y:S02]  /*25520*/  STL.64 [R1+0x1790], R204 ;  /* 0x001790cc01007387 */ /* 0x0003e40000100a00 */
[----:B------:R-:W-:Y:S02]  /*25530*/  LEA.HI.X.SX32 R197, R195, R0, 0x2, P1 ;  /* 0x00000000c3c57211 */ /* 0x000fe400008f16ff */
[----:B------:R1:W-:Y:S04]  /*25540*/  STL.64 [R1+0x1788], R202 ;  /* 0x001788ca01007387 */ /* 0x0003e80000100a00 */
[----:B------:R-:W-:Y:S01]  /*25550*/  STL.64 [R1+0x1780], R200 ;  /* 0x001780c801007387 */ /* 0x000fe20000100a00 */
[----:B-1----:R-:W-:Y:S01]  /*25560*/  IMAD.MOV.U32 R204, RZ, RZ, R112 ;  /* 0x000000ffffcc7224 */ /* 0x002fe200078e0070 */
[----:B------:R-:W-:-:S02]  /*25570*/  LEA R112, P2, R194, R2, 0x2 ;  /* 0x00000002c2707211 */ /* 0x000fc400078410ff */
[----:B------:R-:W-:Y:S01]  /*25580*/  STL.64 [R1+0x1778], R198 ;  /* 0x001778c601007387 */ /* 0x000fe20000100a00 */
[----:B------:R-:W-:Y:S02]  /*25590*/  IMAD.MOV.U32 R203, RZ, RZ, R207 ;  /* 0x000000ffffcb7224 */ /* 0x000fe400078e00cf */
[----:B------:R-:W-:Y:S01]  /*255a0*/  IMAD.MOV.U32 R207, RZ, RZ, R113 ;  /* 0x000000ffffcf7224 */ /* 0x000fe200078e0071 */
[----:B------:R1:W-:Y:S01]  /*255b0*/  STL.64 [R1+0x1770], R196 ;  /* 0x001770c401007387 */ /* 0x0003e20000100a00 */
[----:B------:R-:W-:Y:S02]  /*255c0*/  LEA.HI.X.SX32 R113, R194, R0, 0x2, P2 ;  /* 0x00000000c2717211 */ /* 0x000fe400010f16ff */
[----:B------:R-:W-:-:S04]  /*255d0*/  LEA R194, P2, R192, R2, 0x2 ;  /* 0x00000002c0c27211 */ /* 0x000fc800078410ff */
[----:B------:R-:W-:Y:S02]  /*255e0*/  LEA.HI.X.SX32 R195, R192, R0, 0x2, P2 ;  /* 0x00000000c0c37211 */ /* 0x000fe400010f16ff */
[----:B-1----:R-:W-:-:S04]  /*255f0*/  LEA R196, P1, R193, R2, 0x2 ;  /* 0x00000002c1c47211 */ /* 0x002fc800078210ff */
        /* <DEDUP_REMOVED lines=9> */
[----:B------:R-:W-:Y:S01]  /*25690*/  LEA R190, P2, R188, R2, 0x2 ;  /* 0x00000002bcbe7211 */ /* 0x000fe200078410ff */
[----:B------:R-:W-:Y:S01]  /*256a0*/  IMAD.MOV.U32 R202, RZ, RZ, R111 ;  /* 0x000000ffffca7224 */ /* 0x000fe200078e006f */
[----:B------:R-:W-:-:S02]  /*256b0*/  LEA.HI.X.SX32 R193, R189, R0, 0x2, P1 ;  /* 0x00000000bdc17211 */ /* 0x000fc400008f16ff */
[----:B------:R-:W-:Y:S02]  /*256c0*/  LEA.HI.X.SX32 R191, R188, R0, 0x2, P2 ;  /* 0x00000000bcbf7211 */ /* 0x000fe400010f16ff */
[C---:B------:R-:W-:Y:S01]  /*256d0*/  LEA R188, P1, R187.reuse, R2, 0x2 ;  /* 0x00000002bbbc7211 */ /* 0x040fe200078210ff */
[----:B------:R-:W-:Y:S02]  /*256e0*/  IMAD.MOV.U32 R201, RZ, RZ, R202 ;  /* 0x000000ffffc97224 */ /* 0x000fe400078e00ca */
[----:B------:R-:W-:Y:S01]  /*256f0*/  IMAD.MOV.U32 R202, RZ, RZ, R206 ;  /* 0x000000ffffca7224 */ /* 0x000fe200078e00ce */
[----:B------:R-:W-:Y:S01]  /*25700*/  LEA.HI.X.SX32 R189, R187, R0, 0x2, P1 ;  /* 0x00000000bbbd7211 */ /* 0x000fe200008f16ff */
[----:B------:R-:W-:Y:S01]  /*25710*/  IMAD.MOV.U32 R206, RZ, RZ, R108 ;  /* 0x000000ffffce7224 */ /* 0x000fe200078e006c */
[----:B------:R-:W-:Y:S01]  /*25720*/  STL.64 [R1+0x1750], R196 ;  /* 0x001750c401007387 */ /* 0x000fe20000100a00 */
[----:B------:R-:W-:Y:S01]  /*25730*/  LEA R108, P2, R186, R2, 0x2 ;  /* 0x00000002ba6c7211 */ /* 0x000fe200078410ff */
[----:B------:R-:W-:-:S02]  /*25740*/  IMAD.MOV.U32 R199, RZ, RZ, R109 ;  /* 0x000000ffffc77224 */ /* 0x000fc400078e006d */
[----:B------:R-:W-:Y:S01]  /*25750*/  STL.64 [R1+0x1748], R194 ;  /* 0x001748c201007387 */ /* 0x000fe20000100a00 */
[----:B------:R-:W-:-:S03]  /*25760*/  LEA.HI.X.SX32 R109, R186, R0, 0x2, P2 ;  /* 0x00000000ba6d7211 */ /* 0x000fc600010f16ff */
        /* <DEDUP_REMOVED lines=8> */
[C---:B------:R-:W-:Y:S02]  /*257f0*/  LEA R184, P2, R182.reuse, R2, 0x2 ;  /* 0x00000002b6b87211 */ /* 0x040fe400078410ff */
[-C--:B------:R-:W-:Y:S01]  /*25800*/  LEA.HI.X.SX32 R187, R183, R0.reuse, 0x2, P1 ;  /* 0x00000000b7bb7211 */ /* 0x080fe200008f16ff */
[----:B------:R-:W-:Y:S01]  /*25810*/  STL.64 [R1+0x1728], R108 ;  /* 0x0017286c01007387 */ /* 0x000fe20000100a00 */
[----:B------:R-:W-:-:S03]  /*25820*/  LEA.HI.X.SX32 R185, R182, R0, 0x2, P2 ;  /* 0x00000000b6b97211 */ /* 0x000fc600010f16ff */
[----:B------:R-:W-:Y:S04]  /*25830*/  STL.64 [R1+0x1720], R190 ;  /* 0x001720be01007387 */ /* 0x000fe80000100a00 */
[----:B------:R-:W-:Y:S01]  /*25840*/  STL.64 [R1+0x1718], R188 ;  /* 0x001718bc01007387 */ /* 0x000fe20000100a00 */
[----:B------:R-:W-:-:S03]  /*25850*/  LEA R182, P2, R180, R2, 0x2 ;  /* 0x00000002b4b67211 */ /* 0x000fc600078410ff */
[----:B------:R-:W-:Y:S04]  /*25860*/  STL.64 [R1+0x1710], R186 ;  /* 0x001710ba01007387 */ /* 0x000fe80000100a00 */
[----:B------:R1:W-:Y:S01]  /*25870*/  STL.64 [R1+0x1708], R184 ;  /* 0x001708b801007387 */ /* 0x0003e20000100a00 */
[----:B------:R-:W-:Y:S02]  /*25880*/  LEA.HI.X.SX32 R183, R180, R0, 0x2, P2 ;  /* 0x00000000b4b77211 */ /* 0x000fe400010f16ff */
[----:B-1----:R-:W-:-:S04]  /*25890*/  LEA R184, P1, R181, R2, 0x2 ;  /* 0x00000002b5b87211 */ /* 0x002fc800078210ff */
[----:B------:R-:W-:-:S05]  /*258a0*/  LEA.HI.X.SX32 R185, R181, R0, 0x2, P1 ;  /* 0x00000000b5b97211 */ /* 0x000fca00008f16ff */
[----:B------:R1:W-:Y:S04]  /*258b0*/  STL.64 [R1+0x1700], R184 ;  /* 0x001700b801007387 */ /* 0x0003e80000100a00 */
[----:B------:R2:W-:Y:S01]  /*258c0*/  STL.64 [R1+0x16f8], R182 ;  /* 0x0016f8b601007387 */ /* 0x0005e20000100a00 */
[CC--:B-1----:R-:W-:Y:S02]  /*258d0*/  LEA R184, P1, R179.reuse, R2.reuse, 0x2 ;  /* 0x00000002b3b87211 */ /* 0x0c2fe400078210ff */
[C---:B--2---:R-:W-:Y:S02]  /*258e0*/  LEA R182, P2, R178.reuse, R2, 0x2 ;  /* 0x00000002b2b67211 */ /* 0x044fe400078410ff */
[-C--:B------:R-:W-:Y:S02]  /*258f0*/  LEA.HI.X.SX32 R185, R179, R0.reuse, 0x2, P1 ;  /* 0x00000000b3b97211 */ /* 0x080fe400008f16ff */
[----:B------:R-:W-:-:S02]  /*25900*/  LEA.HI.X.SX32 R183, R178, R0, 0x2, P2 ;  /* 0x00000000b2b77211 */ /* 0x000fc400010f16ff */
[CC--:B------:R-:W-:Y:S02]  /*25910*/  LEA R180, P1, R177.reuse, R2.reuse, 0x2 ;  /* 0x00000002b1b47211 */ /* 0x0c0fe400078210ff */
[C---:B------:R-:W-:Y:S02]  /*25920*/  LEA R178, P2, R176.reuse, R2, 0x2 ;  /* 0x00000002b0b27211 */ /* 0x040fe400078410ff */
[-C--:B------:R-:W-:Y:S02]  /*25930*/  LEA.HI.X.SX32 R181, R177, R0.reuse, 0x2, P1 ;  /* 0x00000000b1b57211 */ /* 0x080fe400008f16ff */
[----:B------:R-:W-:Y:S01]  /*25940*/  LEA.HI.X.SX32 R179, R176, R0, 0x2, P2 ;  /* 0x00000000b0b37211 */ /* 0x000fe200010f16ff */
[----:B------:R-:W-:Y:S04]  /*25950*/  STL.64 [R1+0x16f0], R184 ;  /* 0x0016f0b801007387 */ /* 0x000fe80000100a00 */
[----:B------:R-:W-:Y:S01]  /*25960*/  STL.64 [R1+0x16e8], R182 ;  /* 0x0016e8b601007387 */ /* 0x000fe20000100a00 */
[----:B------:R-:W-:-:S03]  /*25970*/  LEA R176, P2, R174, R2, 0x2 ;  /* 0x00000002aeb07211 */ /* 0x000fc600078410ff */
[----:B------:R-:W-:Y:S04]  /*25980*/  STL.64 [R1+0x16e0], R180 ;  /* 0x0016e0b401007387 */ /* 0x000fe80000100a00 */
[----:B------:R1:W-:Y:S01]  /*25990*/  STL.64 [R1+0x16d8], R178 ;  /* 0x0016d8b201007387 */ /* 0x0003e20000100a00 */
[----:B------:R-:W-:Y:S02]  /*259a0*/  LEA.HI.X.SX32 R177, R174, R0, 0x2, P2 ;  /* 0x00000000aeb17211 */ /* 0x000fe400010f16ff */
[----:B-1----:R-:W-:-:S04]  /*259b0*/  LEA R178, P1, R175, R2, 0x2 ;  /* 0x00000002afb27211 */ /* 0x002fc800078210ff */
[----:B------:R-:W-:Y:S02]  /*259c0*/  LEA.HI.X.SX32 R179, R175, R0, 0x2, P1 ;  /* 0x00000000afb37211 */ /* 0x000fe400008f16ff */
        /* <DEDUP_REMOVED lines=72> */
[C---:B------:R-:W-:Y:S01]  /*25e50*/  LEA R14, P1, R13.reuse, R2, 0x2 ;  /* 0x000000020d0e7211 */ /* 0x040fe200078210ff */
[----:B------:R1:W-:Y:S03]  /*25e60*/  STL.64 [R1+0x1610], R152 ;  /* 0x0016109801007387 */ /* 0x0003e60000100a00 */
[----:B------:R-:W-:Y:S01]  /*25e70*/  LEA.HI.X.SX32 R15, R13, R0, 0x2, P1 ;  /* 0x000000000d0f7211 */ /* 0x000fe200008f16ff */
[----:B------:R-:W-:Y:S01]  /*25e80*/  STL.64 [R1+0x1608], R154 ;  /* 0x0016089a01007387 */ /* 0x000fe20000100a00 */
[----:B-1----:R-:W-:-:S03]  /*25e90*/  LEA R152, P2, R12, R2, 0x2 ;  /* 0x000000020c987211 */ /* 0x002fc600078410ff */
[----:B------:R1:W-:Y:S01]  /*25ea0*/  STL.64 [R1+0x1600], R14 ;  /* 0x0016000e01007387 */ /* 0x0003e20000100a00 */
[----:B------:R-:W-:Y:S02]  /*25eb0*/  LEA.HI.X.SX32 R153, R12, R0, 0x2, P2 ;  /* 0x000000000c997211 */ /* 0x000fe400010f16ff */
[----:B------:R-:W-:-:S04]  /*25ec0*/  LEA R12, P1, R11, R2, 0x2 ;  /* 0x000000020b0c7211 */ /* 0x000fc800078210ff */
[----:B------:R-:W-:Y:S02]  /*25ed0*/  LEA.HI.X.SX32 R13, R11, R0, 0x2, P1 ;  /* 0x000000000b0d7211 */ /* 0x000fe400008f16ff */
[C---:B-1----:R-:W-:Y:S01]  /*25ee0*/  LEA R14, P2, R10.reuse, R2, 0x2 ;  /* 0x000000020a0e7211 */ /* 0x042fe200078410ff */
[----:B------:R-:W-:Y:S03]  /*25ef0*/  STL.64 [R1+0x15f8], R152 ;  /* 0x0015f89801007387 */ /* 0x000fe60000100a00 */
        /* <DEDUP_REMOVED lines=12> */
[----:B------:R-:W-:Y:S01]  /*25fc0*/  LEA.HI.X.SX32 R11, R208, R0, 0x2, P2 ;  /* 0x00000000d00b7211 */ /* 0x000fe200010f16ff */
[----:B------:R1:W-:Y:S04]  /*25fd0*/  STL.64 [R1+0x15d0], R8 ;  /* 0x0015d00801007387 */ /* 0x0003e80000100a00 */
[----:B------:R2:W-:Y:S01]  /*25fe0*/  STL.64 [R1+0x15c8], R10 ;  /* 0x0015c80a01007387 */ /* 0x0005e20000100a00 */
[----:B-1----:R-:W-:-:S02]  /*25ff0*/  LEA R8, P2, R210, R2, 0x2 ;  /* 0x00000002d2087211 */ /* 0x002fc400078410ff */
[C---:B--2---:R-:W-:Y:S02]  /*26000*/  LEA R10, P1, R211.reuse, R2, 0x2 ;  /* 0x00000002d30a7211 */ /* 0x044fe400078210ff */
[-C--:B------:R-:W-:Y:S02]  /*26010*/  LEA.HI.X.SX32 R9, R210, R0.reuse, 0x2, P2 ;  /* 0x00000000d2097211 */ /* 0x080fe400010f16ff */
[----:B------:R-:W-:-:S05]  /*26020*/  LEA.HI.X.SX32 R11, R211, R0, 0x2, P1 ;  /* 0x00000000d30b7211 */ /* 0x000fca00008f16ff */
[----:B------:R1:W-:Y:S04]  /*26030*/  STL.64 [R1+0x15c0], R10 ;  /* 0x0015c00a01007387 */ /* 0x0003e80000100a00 */
[----:B------:R2:W-:Y:S01]  /*26040*/  STL.64 [R1+0x15b8], R8 ;  /* 0x0015b80801007387 */ /* 0x0005e20000100a00 */
[CC--:B-1----:R-:W-:Y:S02]  /*26050*/  LEA R10, P1, R213.reuse, R2.reuse, 0x2 ;  /* 0x00000002d50a7211 */ /* 0x0c2fe400078210ff */
[C---:B--2---:R-:W-:Y:S02]  /*26060*/  LEA R8, P2, R212.reuse, R2, 0x2 ;  /* 0x00000002d4087211 */ /* 0x044fe400078410ff */
[-C--:B------:R-:W-:Y:S02]  /*26070*/  LEA.HI.X.SX32 R11, R213, R0.reuse, 0x2, P1 ;  /* 0x00000000d50b7211 */ /* 0x080fe400008f16ff */
[----:B------:R-:W-:-:S03]  /*26080*/  LEA.HI.X.SX32 R9, R212, R0, 0x2, P2 ;  /* 0x00000000d4097211 */ /* 0x000fc600010f16ff */
        /* <DEDUP_REMOVED lines=65> */
[----:B------:R-:W-:Y:S01]  /*264a0*/  LEA.HI.X.SX32 R9, R234, R0, 0x2, P2 ;  /* 0x00000000ea097211 */ /* 0x000fe200010f16ff */
[----:B------:R-:W-:-:S02]  /*264b0*/  IMAD.MOV.U32 R194, RZ, RZ, R204 ;  /* 0x000000ffffc27224 */ /* 0x000fc400078e00cc */
[----:B------:R1:W-:Y:S01]  /*264c0*/  STL.64 [R1+0x1500], R10 ;  /* 0x0015000a01007387 */ /* 0x0003e20000100a00 */
[----:B------:R-:W-:-:S03]  /*264d0*/  IMAD.MOV.U32 R204, RZ, RZ, R103 ;  /* 0x000000ffffcc7224 */ /* 0x000fc600078e0067 */
[----:B------:R2:W-:Y:S01]  /*264e0*/  STL.64 [R1+0x14f8], R8 ;  /* 0x0014f80801007387 */ /* 0x0005e20000100a00 */
[----:B------:R-:W-:Y:S02]  /*264f0*/  IMAD.MOV.U32 R192, RZ, RZ, R194 ;  /* 0x000000ffffc07224 */ /* 0x000fe400078e00c2 */
[----:B------:R-:W-:Y:S01]  /*26500*/  IMAD.MOV.U32 R193, RZ, RZ, R204 ;  /* 0x000000ffffc17224 */ /* 0x000fe200078e00cc */
[CC--:B-1----:R-:W-:Y:S02]  /*26510*/  LEA R10, P1, R237.reuse, R2.reuse, 0x2 ;  /* 0x00000002ed0a7211 */ /* 0x0c2fe400078210ff */
[C---:B--2---:R-:W-:Y:S02]  /*26520*/  LEA R8, P2, R236.reuse, R2, 0x2 ;  /* 0x00000002ec087211 */ /* 0x044fe400078410ff */
[-C--:B------:R-:W-:Y:S02]  /*26530*/  LEA.HI.X.SX32 R11, R237, R0.reuse, 0x2, P1 ;  /* 0x00000000ed0b7211 */ /* 0x080fe400008f16ff */
[----:B------:R-:W-:Y:S01]  /*26540*/  LEA.HI.X.SX32 R9, R236, R0, 0x2, P2 ;  /* 0x00000000ec097211 */ /* 0x000fe200010f16ff */
[----:B------:R-:W-:-:S02]  /*26550*/  IMAD.MOV.U32 R190, RZ, RZ, R192 ;  /* 0x000000ffffbe7224 */ /* 0x000fc400078e00c0 */
[----:B------:R-:W-:Y:S01]  /*26560*/  IMAD.MOV.U32 R191, RZ, RZ, R193 ;  /* 0x000000ffffbf7224 */ /* 0x000fe200078e00c1 */
[----:B------:R1:W-:Y:S01]  /*26570*/  STL.64 [R1+0x14f0], R10 ;  /* 0x0014f00a01007387 */ /* 0x0003e20000100a00 */
[----:B------:R-:W-:-:S03]  /*26580*/  IMAD.MOV.U32 R189, RZ, RZ, R190 ;  /* 0x000000ffffbd7224 */ /* 0x000fc600078e00be */
[----:B------:R2:W-:Y:S01]  /*26590*/  STL.64 [R1+0x14e8], R8 ;  /* 0x0014e80801007387 */ /* 0x0005e20000100a00 */
[----:B------:R-:W-:Y:S02]  /*265a0*/  IMAD.MOV.U32 R194, RZ, RZ, R101 ;  /* 0x000000ffffc27224 */ /* 0x000fe400078e0065 */
[----:B------:R-:W-:Y:S01]  /*265b0*/  IMAD.MOV.U32 R190, RZ, RZ, R191 ;  /* 0x000000ffffbe7224 */ /* 0x000fe200078e00bf */
[CC--:B-1----:R-:W-:Y:S01]  /*265c0*/  LEA R10, P1, R239.reuse, R2.reuse, 0x2 ;  /* 0x00000002ef0a7211 */ /* 0x0c2fe200078210ff */
[----:B------:R-:W-:Y:S01]  /*265d0*/  IMAD.MOV.U32 R196, RZ, RZ, R199 ;  /* 0x000000ffffc47224 */ /* 0x000fe200078e00c7 */
[C---:B--2---:R-:W-:Y:S02]  /*265e0*/  LEA R8, P2, R238.reuse, R2, 0x2 ;  /* 0x00000002ee087211 */ /* 0x044fe400078410ff */
[-C--:B------:R-:W-:Y:S01]  /*265f0*/  LEA.HI.X.SX32 R11, R239, R0.reuse, 0x2, P1 ;  /* 0x00000000ef0b7211 */ /* 0x080fe200008f16ff */
[----:B------:R-:W-:Y:S01]  /*26600*/  IMAD.MOV.U32 R188, RZ, RZ, R189 ;  /* 0x000000ffffbc7224 */ /* 0x000fe200078e00bd */
[----:B------:R-:W-:Y:S01]  /*26610*/  LEA.HI.X.SX32 R9, R238, R0, 0x2, P2 ;  /* 0x00000000ee097211 */ /* 0x000fe200010f16ff */
[----:B------:R-:W-:-:S02]  /*26620*/  IMAD.MOV.U32 R192, RZ, RZ, R194 ;  /* 0x000000ffffc07224 */ /* 0x000fc400078e00c2 */
[----:B------:R-:W-:Y:S01]  /*26630*/  IMAD.MOV.U32 R189, RZ, RZ, R190 ;  /* 0x000000ffffbd7224 */ /* 0x000fe200078e00be */
[----:B------:R1:W-:Y:S01]  /*26640*/  STL.64 [R1+0x14e0], R10 ;  /* 0x0014e00a01007387 */ /* 0x0003e20000100a00 */
[----:B------:R-:W-:Y:S02]  /*26650*/  IMAD.MOV.U32 R200, RZ, RZ, R110 ;  /* 0x000000ffffc87224 */ /* 0x000fe400078e006e */
[----:B------:R-:W-:Y:S01]  /*26660*/  IMAD.MOV.U32 R193, RZ, RZ, R196 ;  /* 0x000000ffffc17224 */ /* 0x000fe200078e00c4 */
[----:B------:R2:W-:Y:S01]  /*26670*/  STL.64 [R1+0x14d8], R8 ;  /* 0x0014d80801007387 */ /* 0x0005e20000100a00 */
[----:B------:R-:W-:Y:S02]  /*26680*/  IMAD.MOV.U32 R194, RZ, RZ, R99 ;  /* 0x000000ffffc27224 */ /* 0x000fe400078e0063 */
[----:B------:R-:W-:Y:S02]  /*26690*/  IMAD.MOV.U32 R196, RZ, RZ, R100 ;  /* 0x000000ffffc47224 */ /* 0x000fe400078e0064 */
[----:B------:R-:W-:-:S02]  /*266a0*/  IMAD.MOV.U32 R187, RZ, RZ, R188 ;  /* 0x000000ffffbb7224 */ /* 0x000fc400078e00bc */
[----:B------:R-:W-:Y:S01]  /*266b0*/  IMAD.MOV.U32 R197, RZ, RZ, R207 ;  /* 0x000000ffffc57224 */ /* 0x000fe200078e00cf */
[CC--:B-1----:R-:W-:Y:S01]  /*266c0*/  LEA R10, P1, R241.reuse, R2.reuse, 0x2 ;  /* 0x00000002f10a7211 */ /* 0x0c2fe200078210ff */
[----:B------:R-:W-:Y:S02]  /*266d0*/  IMAD.MOV.U32 R191, RZ, RZ, R192 ;  /* 0x000000ffffbf7224 */ /* 0x000fe400078e00c0 */
[----:B------:R-:W-:Y:S01]  /*266e0*/  IMAD.MOV.U32 R188, RZ, RZ, R189 ;  /* 0x000000ffffbc7224 */ /* 0x000fe200078e00bd */
[C---:B--2---:R-:W-:Y:S01]  /*266f0*/  LEA R8, P2, R240.reuse, R2, 0x2 ;  /* 0x00000002f0087211 */ /* 0x044fe200078410ff */
[----:B------:R-:W-:Y:S02]  /*26700*/  IMAD.MOV.U32 R198, RZ, RZ, R200 ;  /* 0x000000ffffc67224 */ /* 0x000fe400078e00c8 */
[----:B------:R-:W-:Y:S01]  /*26710*/  IMAD.MOV.U32 R192, RZ, RZ, R193 ;  /* 0x000000ffffc07224 */ /* 0x000fe200078e00c1 */
[-C--:B------:R-:W-:Y:S01]  /*26720*/  LEA.HI.X.SX32 R11, R241, R0.reuse, 0x2, P1 ;  /* 0x00000000f10b7211 */ /* 0x080fe200008f16ff */
[----:B------:R-:W-:Y:S01]  /*26730*/  IMAD.MOV.U32 R193, RZ, RZ, R194 ;  /* 0x000000ffffc17224 */ /* 0x000fe200078e00c2 */
[----:B------:R-:W-:Y:S01]  /*26740*/  LEA.HI.X.SX32 R9, R240, R0, 0x2, P2 ;  /* 0x00000000f0097211 */ /* 0x000fe200010f16ff */
[----:B------:R-:W-:-:S02]  /*26750*/  IMAD.MOV.U32 R194, RZ, RZ, R196 ;  /* 0x000000ffffc27224 */ /* 0x000fc400078e00c4 */
[----:B------:R-:W-:Y:S02]  /*26760*/  IMAD.MOV.U32 R186, RZ, RZ, R187 ;  /* 0x000000ffffba7224 */ /* 0x000fe400078e00bb */
[----:B------:R-:W-:Y:S02]  /*26770*/  IMAD.MOV.U32 R196, RZ, RZ, R197 ;  /* 0x000000ffffc47224 */ /* 0x000fe400078e00c5 */
[----:B------:R-:W-:Y:S02]  /*26780*/  IMAD.MOV.U32 R187, RZ, RZ, R188 ;  /* 0x000000ffffbb7224 */ /* 0x000fe400078e00bc */
[----:B------:R-:W-:Y:S02]  /*26790*/  IMAD.MOV.U32 R197, RZ, RZ, R198 ;  /* 0x000000ffffc57224 */ /* 0x000fe400078e00c6 */
[----:B------:R-:W-:Y:S01]  /*267a0*/  IMAD.MOV.U32 R198, RZ, RZ, R98 ;  /* 0x000000ffffc67224 */ /* 0x000fe200078e0062 */
[----:B------:R1:W-:Y:S01]  /*267b0*/  STL.64 [R1+0x14d0], R10 ;  /* 0x0014d00a01007387 */ /* 0x0003e20000100a00 */
[----:B------:R-:W-:-:S02]  /*267c0*/  IMAD.MOV.U32 R190, RZ, RZ, R192 ;  /* 0x000000ffffbe7224 */ /* 0x000fc400078e00c0 */
[----:B------:R-:W-:Y:S01]  /*267d0*/  IMAD.MOV.U32 R192, RZ, RZ, R194 ;  /* 0x000000ffffc07224 */ /* 0x000fe200078e00c2 */
[----:B------:R2:W-:Y:S01]  /*267e0*/  STL.64 [R1+0x14c8], R8 ;  /* 0x0014c80801007387 */ /* 0x0005e20000100a00 */
[----:B------:R-:W-:Y:S02]  /*267f0*/  IMAD.MOV.U32 R185, RZ, RZ, R187 ;  /* 0x000000ffffb97224 */ /* 0x000fe400078e00bb */
[----:B------:R-:W-:Y:S02]  /*26800*/  IMAD.MOV.U32 R194, RZ, RZ, R196 ;  /* 0x000000ffffc27224 */ /* 0x000fe400078e00c4 */
[----:B------:R-:W-:Y:S02]  /*26810*/  IMAD.MOV.U32 R205, RZ, RZ, R114 ;  /* 0x000000ffffcd7224 */ /* 0x000fe400078e0072 */
[----:B------:R-:W-:Y:S01]  /*26820*/  IMAD.MOV.U32 R196, RZ, RZ, R198 ;  /* 0x000000ffffc47224 */ /* 0x000fe200078e00c6 */
[CC--:B-1----:R-:W-:Y:S01]  /*26830*/  LEA R10, P1, R243.reuse, R2.reuse, 0x2 ;  /* 0x00000002f30a7211 */ /* 0x0c2fe200078210ff */
[----:B------:R-:W-:Y:S01]  /*26840*/  IMAD.MOV.U32 R198, RZ, RZ, R97 ;  /* 0x000000ffffc67224 */ /* 0x000fe200078e0061 */
[C---:B--2---:R-:W-:Y:S01]  /*26850*/  LEA R8, P2, R242.reuse, R2, 0x2 ;  /* 0x00000002f2087211 */ /* 0x044fe200078410ff */
        /* <DEDUP_REMOVED lines=9> */
[----:B------:R-:W-:Y:S02]  /*268f0*/  IMAD.MOV.U32 R205, RZ, RZ, R104 ;  /* 0x000000ffffcd7224 */ /* 0x000fe400078e0068 */
[----:B------:R-:W-:-:S02]  /*26900*/  IMAD.MOV.U32 R196, RZ, RZ, R198 ;  /* 0x000000ffffc47224 */ /* 0x000fc400078e00c6 */
[----:B------:R-:W-:Y:S02]  /*26910*/  IMAD.MOV.U32 R198, RZ, RZ, R96 ;  /* 0x000000ffffc67224 */ /* 0x000fe400078e0060 */
[----:B------:R-:W-:Y:S01]  /*26920*/  IMAD.MOV.U32 R182, RZ, RZ, R183 ;  /* 0x000000ffffb67224 */ /* 0x000fe200078e00b7 */
[----:B------:R1:W-:Y:S01]  /*26930*/  STL.64 [R1+0x14c0], R10 ;  /* 0x0014c00a01007387 */ /* 0x0003e20000100a00 */
[----:B------:R-:W-:Y:S02]  /*26940*/  IMAD.MOV.U32 R207, RZ, RZ, R105 ;  /* 0x000000ffffcf7224 */ /* 0x000fe400078e0069 */
[----:B------:R-:W-:Y:S01]  /*26950*/  IMAD.MOV.U32 R183, RZ, RZ, R185 ;  /* 0x000000ffffb77224 */ /* 0x000fe200078e00b9 */
[----:B------:R2:W-:Y:S01]  /*26960*/  STL.64 [R1+0x14b8], R8 ;  /* 0x0014b80801007387 */ /* 0x0005e20000100a00 */
[----:B------:R-:W-:Y:S02]  /*26970*/  IMAD.MOV.U32 R185, RZ, RZ, R186 ;  /* 0x000000ffffb97224 */ /* 0x000fe400078e00ba */
[----:B------:R-:W-:-:S02]  /*26980*/  IMAD.MOV.U32 R188, RZ, RZ, R189 ;  /* 0x000000ffffbc7224 */ /* 0x000fc400078e00bd */
        /* <DEDUP_REMOVED lines=33> */
[----:B------:R-:W2:Y:S01]  /*26ba0*/  LDL.LU R57, [R1+0x1a24] ;  /* 0x001a240001397983 */ /* 0x000ea20000300800 */
[----:B------:R-:W-:Y:S02]  /*26bb0*/  IMAD.MOV.U32 R177, RZ, RZ, R180 ;  /* 0x000000ffffb17224 */ /* 0x000fe400078e00b4 */
[----:B------:R-:W-:Y:S01]  /*26bc0*/  IMAD.MOV.U32 R180, RZ, RZ, R181 ;  /* 0x000000ffffb47224 */ /* 0x000fe200078e00b5 */
[----:B------:R1:W-:Y:S01]  /*26bd0*/  STL.64 [R1+0x14a0], R10 ;  /* 0x0014a00a01007387 */ /* 0x0003e20000100a00 */
[----:B------:R-:W-:-:S03]  /*26be0*/  IMAD.MOV.U32 R181, RZ, RZ, R182 ;  /* 0x000000ffffb57224 */ /* 0x000fc600078e00b6 */
[----:B------:R3:W-:Y:S01]  /*26bf0*/  STL.64 [R1+0x1498], R8 ;  /* 0x0014980801007387 */ /* 0x0007e20000100a00 */
[----:B------:R-:W-:Y:S02]  /*26c00*/  IMAD.MOV.U32 R201, RZ, RZ, R89 ;  /* 0x000000ffffc97224 */ /* 0x000fe400078e0059 */
[----:B------:R-:W-:Y:S02]  /*26c10*/  IMAD.MOV.U32 R182, RZ, RZ, R183 ;  /* 0x000000ffffb67224 */ /* 0x000fe400078e00b7 */
[----:B------:R-:W-:Y:S01]  /*26c20*/  IMAD.MOV.U32 R183, RZ, RZ, R184 ;  /* 0x000000ffffb77224 */ /* 0x000fe200078e00b8 */
[CC--:B-1----:R-:W-:Y:S01]  /*26c30*/  LEA R10, P1, R249.reuse, R2.reuse, 0x2 ;  /* 0x00000002f90a7211 */ /* 0x0c2fe200078210ff */
[----:B------:R-:W-:Y:S01]  /*26c40*/  IMAD.MOV.U32 R186, RZ, RZ, R193 ;  /* 0x000000ffffba7224 */ /* 0x000fe200078e00c1 */
[C---:B---3--:R-:W-:Y:S01]  /*26c50*/  LEA R8, P2, R248.reuse, R2, 0x2 ;  /* 0x00000002f8087211 */ /* 0x048fe200078410ff */
[----:B------:R-:W-:Y:S01]  /*26c60*/  IMAD.MOV.U32 R184, RZ, RZ, R191 ;  /* 0x000000ffffb87224 */ /* 0x000fe200078e00bf */
[-C--:B------:R-:W-:Y:S01]  /*26c70*/  LEA.HI.X.SX32 R11, R249, R0.reuse, 0x2, P1 ;  /* 0x00000000f90b7211 */ /* 0x080fe200008f16ff */
[----:B------:R-:W-:Y:S01]  /*26c80*/  IMAD.MOV.U32 R193, RZ, RZ, R202 ;  /* 0x000000ffffc17224 */ /* 0x000fe200078e00ca */
[----:B------:R-:W-:Y:S01]  /*26c90*/  LEA.HI.X.SX32 R9, R248, R0, 0x2, P2 ;  /* 0x00000000f8097211 */ /* 0x000fe200010f16ff */
[----:B------:R-:W-:Y:S01]  /*26ca0*/  IMAD.MOV.U32 R191, RZ, RZ, R196 ;  /* 0x000000ffffbf7224 */ /* 0x000fe200078e00c4 */
[----:B------:R-:W-:Y:S01]  /*26cb0*/  LEA R170, P1, R251, R2, 0x2 ;  /* 0x00000002fbaa7211 */ /* 0x000fe200078210ff */
[----:B------:R-:W-:-:S02]  /*26cc0*/  IMAD.MOV.U32 R178, RZ, RZ, R180 ;  /* 0x000000ffffb27224 */ /* 0x000fc400078e00b4 */
[----:B------:R-:W-:Y:S02]  /*26cd0*/  IMAD.MOV.U32 R200, RZ, RZ, R94 ;  /* 0x000000ffffc87224 */ /* 0x000fe400078e005e */
[----:B------:R-:W-:Y:S02]  /*26ce0*/  IMAD.MOV.U32 R196, RZ, RZ, R201 ;  /* 0x000000ffffc47224 */ /* 0x000fe400078e00c9 */
[----:B------:R-:W-:Y:S02]  /*26cf0*/  IMAD.MOV.U32 R180, RZ, RZ, R181 ;  /* 0x000000ffffb47224 */ /* 0x000fe400078e00b5 */
[----:B------:R-:W-:Y:S02]  /*26d00*/  IMAD.MOV.U32 R201, RZ, RZ, R59 ;  /* 0x000000ffffc97224 */ /* 0x000fe400078e003b */
[----:B------:R-:W-:Y:S01]  /*26d10*/  IMAD.MOV.U32 R181, RZ, RZ, R182 ;  /* 0x000000ffffb57224 */ /* 0x000fe200078e00b6 */
[----:B------:R-:W3:Y:S01]  /*26d20*/  LDL.LU R59, [R1+0x1a20] ;  /* 0x001a2000013b7983 */ /* 0x000ee20000300800 */
[----:B------:R-:W-:Y:S01]  /*26d30*/  IMAD.MOV.U32 R185, RZ, RZ, R193 ;  /* 0x000000ffffb97224 */ /* 0x000fe200078e00c1 */
[----:B------:R-:W-:Y:S01]  /*26d40*/  LEA.HI.X.SX32 R171, R251, R0, 0x2, P1 ;  /* 0x00000000fbab7211 */ /* 0x000fe200008f16ff */
[----:B------:R-:W-:Y:S01]  /*26d50*/  IMAD.MOV.U32 R199, RZ, RZ, R200 ;  /* 0x000000ffffc77224 */ /* 0x000fe200078e00c8 */
[----:B------:R-:W-:Y:S01]  /*26d60*/  STL.64 [R1+0x1490], R10 ;  /* 0x0014900a01007387 */ /* 0x000fe20000100a00 */
[----:B------:R-:W-:-:S02]  /*26d70*/  IMAD.MOV.U32 R200, RZ, RZ, R203 ;  /* 0x000000ffffc87224 */ /* 0x000fc400078e00cb */
[----:B------:R-:W-:Y:S01]  /*26d80*/  IMAD.MOV.U32 R182, RZ, RZ, R183 ;  /* 0x000000ffffb67224 */ /* 0x000fe200078e00b7 */
[----:B------:R1:W-:Y:S01]  /*26d90*/  STL.64 [R1+0x1488], R8 ;  /* 0x0014880801007387 */ /* 0x0003e20000100a00 */
[----:B------:R-:W-:Y:S02]  /*26da0*/  IMAD.MOV.U32 R175, RZ, RZ, R181 ;  /* 0x000000ffffaf7224 */ /* 0x000fe400078e00b5 */
[----:B------:R-:W-:Y:S02]  /*26db0*/  IMAD.MOV.U32 R203, RZ, RZ, R91 ;  /* 0x000000ffffcb7224 */ /* 0x000fe400078e005b */
[----:B------:R-:W-:Y:S02]  /*26dc0*/  IMAD.MOV.U32 R183, RZ, RZ, R184 ;  /* 0x000000ffffb77224 */ /* 0x000fe400078e00b8 */
[----:B------:R-:W-:Y:S01]  /*26dd0*/  IMAD.MOV.U32 R184, RZ, RZ, R185 ;  /* 0x000000ffffb87224 */ /* 0x000fe200078e00b9 */
[----:B------:R4:W-:Y:S01]  /*26de0*/  STL.64 [R1+0x1480], R170 ;  /* 0x001480aa01007387 */ /* 0x0009e20000100a00 */
[----:B------:R-:W-:Y:S01]  /*26df0*/  IMAD.MOV.U32 R185, RZ, RZ, R186 ;  /* 0x000000ffffb97224 */ /* 0x000fe200078e00ba */
[----:B-1----:R-:W-:Y:S01]  /*26e00*/  LEA R8, P2, R250, R2, 0x2 ;  /* 0x00000002fa087211 */ /* 0x002fe200078410ff */
[----:B------:R-:W-:-:S02]  /*26e10*/  IMAD.MOV.U32 R186, RZ, RZ, R200 ;  /* 0x000000ffffba7224 */ /* 0x000fc400078e00c8 */
[----:B------:R-:W-:Y:S01]  /*26e20*/  IMAD.MOV.U32 R200, RZ, RZ, R203 ;  /* 0x000000ffffc87224 */ /* 0x000fe200078e00cb */
[----:B------:R-:W-:Y:S01]  /*26e30*/  LEA.HI.X.SX32 R9, R250, R0, 0x2, P2 ;  /* 0x00000000fa097211 */ /* 0x000fe200010f16ff */
[----:B------:R-:W-:Y:S02]  /*26e40*/  IMAD.MOV.U32 R203, RZ, RZ, R60 ;  /* 0x000000ffffcb7224 */ /* 0x000fe400078e003c */
[----:B------:R-:W-:Y:S01]  /*26e50*/  IMAD.MOV.U32 R176, RZ, RZ, R182 ;  /* 0x000000ffffb07224 */ /* 0x000fe200078e00b6 */
[C---:B----4-:R-:W-:Y:S01]  /*26e60*/  LEA R170, P1, R175.reuse, R2, 0x2 ;  /* 0x00000002afaa7211 */ /* 0x050fe200078210ff */
[----:B------:R-:W4:Y:S01]  /*26e70*/  LDL.LU R60, [R1+0x1a1c] ;  /* 0x001a1c00013c7983 */ /* 0x000f220000300800 */
[----:B------:R-:W-:Y:S02]  /*26e80*/  IMAD.MOV.U32 R182, RZ, RZ, R184 ;  /* 0x000000ffffb67224 */ /* 0x000fe400078e00b8 */
[----:B------:R-:W-:Y:S01]  /*26e90*/  IMAD.MOV.U32 R181, RZ, RZ, R183 ;  /* 0x000000ffffb57224 */ /* 0x000fe200078e00b7 */
[----:B------:R1:W-:Y:S01]  /*26ea0*/  STL.64 [R1+0x1478], R8 ;  /* 0x0014780801007387 */ /* 0x0003e20000100a00 */
[----:B------:R-:W-:Y:S01]  /*26eb0*/  IMAD.MOV.U32 R184, RZ, RZ, R186 ;  /* 0x000000ffffb87224 */ /* 0x000fe200078e00ba */
[----:B------:R-:W-:Y:S01]  /*26ec0*/  LEA.HI.X.SX32 R171, R175, R0, 0x2, P1 ;  /* 0x00000000afab7211 */ /* 0x000fe200008f16ff */
[----:B------:R-:W-:-:S02]  /*26ed0*/  IMAD.MOV.U32 R183, RZ, RZ, R185 ;  /* 0x000000ffffb77224 */ /* 0x000fc400078e00b9 */
[----:B------:R-:W-:Y:S02]  /*26ee0*/  IMAD.MOV.U32 R186, RZ, RZ, R203 ;  /* 0x000000ffffba7224 */ /* 0x000fe400078e00cb */
[----:B------:R-:W-:Y:S02]  /*26ef0*/  IMAD.MOV.U32 R185, RZ, RZ, R200 ;  /* 0x000000ffffb97224 */ /* 0x000fe400078e00c8 */
[----:B------:R-:W-:Y:S02]  /*26f00*/  IMAD.MOV.U32 R203, RZ, RZ, R62 ;  /* 0x000000ffffcb7224 */ /* 0x000fe400078e003e */
[----:B------:R-:W4:Y:S01]  /*26f10*/  LDL.LU R62, [R1+0x1a18] ;  /* 0x001a1800013e7983 */ /* 0x000f220000300800 */
[C---:B-1----:R-:W-:Y:S01]  /*26f20*/  LEA R8, P2, R252.reuse, R2, 0x2 ;  /* 0x00000002fc087211 */ /* 0x042fe200078410ff */
[----:B------:R-:W-:Y:S02]  /*26f30*/  IMAD.MOV.U32 R200, RZ, RZ, R61 ;  /* 0x000000ffffc87224 */ /* 0x000fe400078e003d */
[----:B------:R-:W4:Y:S01]  /*26f40*/  LDL.LU R61, [R1+0x1a14] ;  /* 0x001a1400013d7983 */ /* 0x000f220000300800 */
[----:B------:R-:W-:-:S03]  /*26f50*/  LEA.HI.X.SX32 R9, R252, R0, 0x2, P2 ;  /* 0x00000000fc097211 */ /* 0x000fc600010f16ff */
[----:B------:R1:W-:Y:S01]  /*26f60*/  STL.64 [R1+0x1470], R170 ;  /* 0x001470aa01007387 */ /* 0x0003e20000100a00 */
[----:B------:R-:W-:Y:S02]  /*26f70*/  IMAD.MOV.U32 R175, RZ, RZ, R63 ;  /* 0x000000ffffaf7224 */ /* 0x000fe400078e003f */
[----:B------:R-:W-:Y:S01]  /*26f80*/  IMAD.MOV.U32 R204, RZ, RZ, R102 ;  /* 0x000000ffffcc7224 */ /* 0x000fe200078e0066 */
[----:B------:R-:W4:Y:S01]  /*26f90*/  LDL.LU R63, [R1+0x1a10] ;  /* 0x001a1000013f7983 */ /* 0x000f220000300800 */
[----:B-1----:R-:W-:-:S04]  /*26fa0*/  LEA R170, P2, R180, R2, 0x2 ;  /* 0x00000002b4aa7211 */ /* 0x002fc800078410ff */
[----:B------:R-:W-:Y:S01]  /*26fb0*/  LEA.HI.X.SX32 R171, R180, R0, 0x2, P2 ;  /* 0x00000000b4ab7211 */ /* 0x000fe200010f16ff */
[----:B------:R-:W-:Y:S02]  /*26fc0*/  IMAD.MOV.U32 R180, RZ, RZ, R181 ;  /* 0x000000ffffb47224 */ /* 0x000fe400078e00b5 */
[----:B------:R-:W-:Y:S02]  /*26fd0*/  IMAD.MOV.U32 R181, RZ, RZ, R182 ;  /* 0x000000ffffb57224 */ /* 0x000fe400078e00b6 */
[----:B------:R-:W-:Y:S02]  /*26fe0*/  IMAD.MOV.U32 R182, RZ, RZ, R183 ;  /* 0x000000ffffb67224 */ /* 0x000fe400078e00b7 */
[----:B------:R-:W-:Y:S01]  /*26ff0*/  IMAD.MOV.U32 R183, RZ, RZ, R184 ;  /* 0x000000ffffb77224 */ /* 0x000fe200078e00b8 */
[----:B------:R-:W-:Y:S01]  /*27000*/  LEA R172, P1, R175, R2, 0x2 ;  /* 0x00000002afac7211 */ /* 0x000fe200078210ff */
[----:B------:R-:W-:Y:S02]  /*27010*/  IMAD.MOV.U32 R184, RZ, RZ, R185 ;  /* 0x000000ffffb87224 */ /* 0x000fe400078e00b9 */
[----:B------:R-:W-:-:S02]  /*27020*/  IMAD.MOV.U32 R185, RZ, RZ, R186 ;  /* 0x000000ffffb97224 */ /* 0x000fc400078e00ba */
[----:B------:R-:W-:Y:S02]  /*27030*/  IMAD.MOV.U32 R186, RZ, RZ, R187 ;  /* 0x000000ffffba7224 */ /* 0x000fe400078e00bb */
[----:B------:R-:W-:Y:S01]  /*27040*/  IMAD.MOV.U32 R187, RZ, RZ, R188 ;  /* 0x000000ffffbb7224 */ /* 0x000fe200078e00bc */
[----:B------:R-:W-:Y:S01]  /*27050*/  LEA.HI.X.SX32 R173, R175, R0, 0x2, P1 ;  /* 0x00000000afad7211 */ /* 0x000fe200008f16ff */
[----:B------:R-:W-:Y:S02]  /*27060*/  IMAD.MOV.U32 R188, RZ, RZ, R189 ;  /* 0x000000ffffbc7224 */ /* 0x000fe400078e00bd */
[----:B------:R-:W-:Y:S02]  /*27070*/  IMAD.MOV.U32 R189, RZ, RZ, R190 ;  /* 0x000000ffffbd7224 */ /* 0x000fe400078e00be */
[----:B------:R-:W-:Y:S02]  /*27080*/  IMAD.MOV.U32 R190, RZ, RZ, R204 ;  /* 0x000000ffffbe7224 */ /* 0x000fe400078e00cc */
[----:B------:R-:W-:Y:S01]  /*27090*/  IMAD.MOV.U32 R204, RZ, RZ, R150 ;  /* 0x000000ffffcc7224 */ /* 0x000fe200078e0096 */
[----:B------:R-:W-:Y:S01]  /*270a0*/  STL.64 [R1+0x1468], R8 ;  /* 0x0014680801007387 */ /* 0x000fe20000100a00 */
[----:B------:R-:W-:-:S02]  /*270b0*/  IMAD.MOV.U32 R150, RZ, RZ, R151 ;  /* 0x000000ffff967224 */ /* 0x000fc400078e0097 */
[----:B------:R-:W-:Y:S01]  /*270c0*/  IMAD.MOV.U32 R151, RZ, RZ, R23 ;  /* 0x000000ffff977224 */ /* 0x000fe200078e0017 */
[----:B------:R1:W-:Y:S01]  /*270d0*/  STL.64 [R1+0x1460], R172 ;  /* 0x001460ac01007387 */ /* 0x0003e20000100a00 */
[----:B------:R-:W-:Y:S02]  /*270e0*/  IMAD.MOV.U32 R23, RZ, RZ, R21 ;  /* 0x000000ffff177224 */ /* 0x000fe400078e0015 */
[----:B------:R-:W-:Y:S01]  /*270f0*/  IMAD.MOV.U32 R21, RZ, RZ, R16 ;  /* 0x000000ffff157224 */ /* 0x000fe200078e0010 */
[----:B------:R1:W-:Y:S04]  /*27100*/  STL.64 [R1+0x1458], R170 ;  /* 0x001458aa01007387 */ /* 0x0003e80000100a00 */
[----:B------:R-:W2:Y:S01]  /*27110*/  LDL.LU R16, [R1+0x41c] ;  /* 0x00041c0001107983 */ /* 0x000ea20000300800 */
[----:B-1----:R-:W-:-:S02]  /*27120*/  LEA R172, P1, R180, R2, 0x2 ;  /* 0x00000002b4ac7211 */ /* 0x002fc400078210ff */
[C---:B------:R-:W-:Y:S02]  /*27130*/  LEA R170, P2, R179.reuse, R2, 0x2 ;  /* 0x00000002b3aa7211 */ /* 0x040fe400078410ff */
[-C--:B------:R-:W-:Y:S01]  /*27140*/  LEA.HI.X.SX32 R173, R180, R0.reuse, 0x2, P1 ;  /* 0x00000000b4ad7211 */ /* 0x080fe200008f16ff */
[----:B------:R-:W-:Y:S01]  /*27150*/  IMAD.MOV.U32 R180, RZ, RZ, R182 ;  /* 0x000000ffffb47224 */ /* 0x000fe200078e00b6 */
[----:B------:R-:W-:Y:S01]  /*27160*/  LEA.HI.X.SX32 R171, R179, R0, 0x2, P2 ;  /* 0x00000000b3ab7211 */ /* 0x000fe200010f16ff */
[----:B------:R-:W-:Y:S02]  /*27170*/  IMAD.MOV.U32 R182, RZ, RZ, R183 ;  /* 0x000000ffffb67224 */ /* 0x000fe400078e00b7 */
[----:B------:R-:W-:Y:S02]  /*27180*/  IMAD.MOV.U32 R179, RZ, RZ, R180 ;  /* 0x000000ffffb37224 */ /* 0x000fe400078e00b4 */
[----:B------:R-:W-:Y:S02]  /*27190*/  IMAD.MOV.U32 R183, RZ, RZ, R184 ;  /* 0x000000ffffb77224 */ /* 0x000fe400078e00b8 */
[----:B------:R-:W-:-:S02]  /*271a0*/  IMAD.MOV.U32 R184, RZ, RZ, R185 ;  /* 0x000000ffffb87224 */ /* 0x000fc400078e00b9 */
[----:B------:R-:W-:Y:S01]  /*271b0*/  IMAD.MOV.U32 R185, RZ, RZ, R186 ;  /* 0x000000ffffb97224 */ /* 0x000fe200078e00ba */
[----:B------:R-:W-:Y:S01]  /*271c0*/  LEA R174, P1, R179, R2, 0x2 ;  /* 0x00000002b3ae7211 */ /* 0x000fe200078210ff */
[----:B------:R-:W-:Y:S02]  /*271d0*/  IMAD.MOV.U32 R186, RZ, RZ, R187 ;  /* 0x000000ffffba7224 */ /* 0x000fe400078e00bb */
[----:B------:R-:W-:Y:S02]  /*271e0*/  IMAD.MOV.U32 R180, RZ, RZ, R182 ;  /* 0x000000ffffb47224 */ /* 0x000fe400078e00b6 */
[----:B------:R-:W-:Y:S02]  /*271f0*/  IMAD.MOV.U32 R193, RZ, RZ, R194 ;  /* 0x000000ffffc17224 */ /* 0x000fe400078e00c2 */
[----:B------:R-:W-:Y:S02]  /*27200*/  IMAD.MOV.U32 R187, RZ, RZ, R188 ;  /* 0x000000ffffbb7224 */ /* 0x000fe400078e00bc */
[----:B------:R-:W-:-:S02]  /*27210*/  IMAD.MOV.U32 R182, RZ, RZ, R183 ;  /* 0x000000ffffb67224 */ /* 0x000fc400078e00b7 */
[----:B------:R-:W-:Y:S02]  /*27220*/  IMAD.MOV.U32 R188, RZ, RZ, R189 ;  /* 0x000000ffffbc7224 */ /* 0x000fe400078e00bd */
[----:B------:R-:W-:Y:S02]  /*27230*/  IMAD.MOV.U32 R183, RZ, RZ, R184 ;  /* 0x000000ffffb77224 */ /* 0x000fe400078e00b8 */
[----:B------:R-:W-:Y:S02]  /*27240*/  IMAD.MOV.U32 R189, RZ, RZ, R190 ;  /* 0x000000ffffbd7224 */ /* 0x000fe400078e00be */
[----:B------:R-:W-:Y:S01]  /*27250*/  IMAD.MOV.U32 R184, RZ, RZ, R185 ;  /* 0x000000ffffb87224 */ /* 0x000fe200078e00b9 */
[----:B------:R-:W-:Y:S01]  /*27260*/  LEA.HI.X.SX32 R175, R179, R0, 0x2, P1 ;  /* 0x00000000b3af7211 */ /* 0x000fe200008f16ff */
[----:B------:R-:W-:Y:S02]  /*27270*/  IMAD.MOV.U32 R190, RZ, RZ, R191 ;  /* 0x000000ffffbe7224 */ /* 0x000fe400078e00bf */
        /* <DEDUP_REMOVED lines=9> */
[----:B------:R-:W-:Y:S02]  /*27310*/  IMAD.MOV.U32 R183, RZ, RZ, R184 ;  /* 0x000000ffffb77224 */ /* 0x000fe400078e00b8 */
[----:B------:R-:W-:Y:S02]  /*27320*/  IMAD.MOV.U32 R190, RZ, RZ, R191 ;  /* 0x000000ffffbe7224 */ /* 0x000fe400078e00bf */
[----:B------:R-:W-:Y:S02]  /*27330*/  IMAD.MOV.U32 R184, RZ, RZ, R185 ;  /* 0x000000ffffb87224 */ /* 0x000fe400078e00b9 */
[----:B------:R-:W-:Y:S02]  /*27340*/  IMAD.MOV.U32 R194, RZ, RZ, R197 ;  /* 0x000000ffffc27224 */ /* 0x000fe400078e00c5 */
[----:B------:R-:W-:Y:S01]  /*27350*/  IMAD.MOV.U32 R193, RZ, RZ, R64 ;  /* 0x000000ffffc17224 */ /* 0x000fe200078e0040 */
[----:B-1----:R-:W-:Y:S01]  /*27360*/  LEA R172, P2, R177, R2, 0x2 ;  /* 0x00000002b1ac7211 */ /* 0x002fe200078410ff */
[----:B------:R-:W-:Y:S01]  /*27370*/  IMAD.MOV.U32 R185, RZ, RZ, R186 ;  /* 0x000000ffffb97224 */ /* 0x000fe200078e00ba */
[----:B------:R-:W4:Y:S01]  /*27380*/  LDL.LU R64, [R1+0x1a0c] ;  /* 0x001a0c0001407983 */ /* 0x000f220000300800 */
[----:B------:R-:W-:-:S02]  /*27390*/  IMAD.MOV.U32 R186, RZ, RZ, R187 ;  /* 0x000000ffffba7224 */ /* 0x000fc400078e00bb */
[----:B------:R-:W-:Y:S01]  /*273a0*/  IMAD.MOV.U32 R207, RZ, RZ, R95 ;  /* 0x000000ffffcf7224 */ /* 0x000fe200078e005f */
[----:B------:R1:W-:Y:S01]  /*273b0*/  STL.64 [R1+0x1448], R170 ;  /* 0x001448aa01007387 */ /* 0x0003e20000100a00 */
[----:B------:R-:W-:Y:S01]  /*273c0*/  IMAD.MOV.U32 R187, RZ, RZ, R189 ;  /* 0x000000ffffbb7224 */ /* 0x000fe200078e00bd */
[----:B------:R-:W-:Y:S01]  /*273d0*/  LEA.HI.X.SX32 R173, R177, R0, 0x2, P2 ;  /* 0x00000000b1ad7211 */ /* 0x000fe200010f16ff */
[----:B------:R-:W-:Y:S02]  /*273e0*/  IMAD.MOV.U32 R189, RZ, RZ, R190 ;  /* 0x000000ffffbd7224 */ /* 0x000fe400078e00be */
[----:B------:R-:W-:Y:S02]  /*273f0*/  IMAD.MOV.U32 R191, RZ, RZ, R193 ;  /* 0x000000ffffbf7224 */ /* 0x000fe400078e00c1 */
[----:B------:R-:W-:Y:S02]  /*27400*/  IMAD.MOV.U32 R190, RZ, RZ, R194 ;  /* 0x000000ffffbe7224 */ /* 0x000fe400078e00c2 */
[----:B------:R-:W-:-:S02]  /*27410*/  IMAD.MOV.U32 R193, RZ, RZ, R66 ;  /* 0x000000ffffc17224 */ /* 0x000fc400078e0042 */
[----:B------:R-:W-:Y:S01]  /*27420*/  IMAD.MOV.U32 R194, RZ, RZ, R198 ;  /* 0x000000ffffc27224 */ /* 0x000fe200078e00c6 */
[----:B------:R-:W4:Y:S01]  /*27430*/  LDL.LU R66, [R1+0x1a08] ;  /* 0x001a080001427983 */ /* 0x000f220000300800 */
[----:B-1----:R-:W-:Y:S02]  /*27440*/  IMAD.MOV.U32 R171, RZ, RZ, R182 ;  /* 0x000000ffffab7224 */ /* 0x002fe400078e00b6 */
[----:B------:R-:W-:Y:S01]  /*27450*/  IMAD.MOV.U32 R198, RZ, RZ, R207 ;  /* 0x000000ffffc67224 */ /* 0x000fe200078e00cf */
[----:B------:R1:W-:Y:S01]  /*27460*/  STL.64 [R1+0x1440], R174 ;  /* 0x001440ae01007387 */ /* 0x0003e20000100a00 */
[----:B------:R-:W-:-:S03]  /*27470*/  IMAD.MOV.U32 R207, RZ, RZ, R65 ;  /* 0x000000ffffcf7224 */ /* 0x000fc600078e0041 */
[----:B------:R-:W4:Y:S01]  /*27480*/  LDL.LU R65, [R1+0x1a04] ;  /* 0x001a040001417983 */ /* 0x000f220000300800 */
[----:B------:R-:W-:-:S03]  /*27490*/  IMAD.MOV.U32 R177, RZ, RZ, R179 ;  /* 0x000000ffffb17224 */ /* 0x000fc600078e00b3 */
[----:B------:R1:W-:Y:S01]  /*274a0*/  STL.64 [R1+0x1438], R172 ;  /* 0x001438ac01007387 */ /* 0x0003e20000100a00 */
[----:B------:R-:W-:Y:S01]  /*274b0*/  IMAD.MOV.U32 R182, RZ, RZ, R183 ;  /* 0x000000ffffb67224 */ /* 0x000fe200078e00b7 */
[C---:B-1----:R-:W-:Y:S01]  /*274c0*/  LEA R174, P1, R171.reuse, R2, 0x2 ;  /* 0x00000002abae7211 */ /* 0x042fe200078210ff */
[----:B------:R-:W-:Y:S02]  /*274d0*/  IMAD.MOV.U32 R179, RZ, RZ, R184 ;  /* 0x000000ffffb37224 */ /* 0x000fe400078e00b8 */
[----:B------:R-:W-:Y:S01]  /*274e0*/  IMAD.MOV.U32 R183, RZ, RZ, R185 ;  /* 0x000000ffffb77224 */ /* 0x000fe200078e00b9 */
[----:B------:R-:W-:Y:S01]  /*274f0*/  LEA.HI.X.SX32 R175, R171, R0, 0x2, P1 ;  /* 0x00000000abaf7211 */ /* 0x000fe200008f16ff */
[----:B------:R-:W-:Y:S01]  /*27500*/  IMAD.MOV.U32 R184, RZ, RZ, R186 ;  /* 0x000000ffffb87224 */ /* 0x000fe200078e00ba */
[C---:B------:R-:W-:Y:S01]  /*27510*/  LEA R172, P2, R178.reuse, R2, 0x2 ;  /* 0x00000002b2ac7211 */ /* 0x040fe200078410ff */
[----:B------:R-:W-:Y:S02]  /*27520*/  IMAD.MOV.U32 R185, RZ, RZ, R187 ;  /* 0x000000ffffb97224 */ /* 0x000fe400078e00bb */
[----:B------:R-:W-:Y:S01]  /*27530*/  IMAD.MOV.U32 R186, RZ, RZ, R189 ;  /* 0x000000ffffba7224 */ /* 0x000fe200078e00bd */
[----:B------:R-:W-:Y:S01]  /*27540*/  LEA.HI.X.SX32 R173, R178, R0, 0x2, P2 ;  /* 0x00000000b2ad7211 */ /* 0x000fe200010f16ff */
[----:B------:R-:W-:-:S02]  /*27550*/  IMAD.MOV.U32 R187, RZ, RZ, R194 ;  /* 0x000000ffffbb7224 */ /* 0x000fc400078e00c2 */
[----:B------:R-:W-:Y:S02]  /*27560*/  IMAD.MOV.U32 R189, RZ, RZ, R198 ;  /* 0x000000ffffbd7224 */ /* 0x000fe400078e00c6 */
[----:B------:R-:W-:Y:S02]  /*27570*/  IMAD.MOV.U32 R194, RZ, RZ, R207 ;  /* 0x000000ffffc27224 */ /* 0x000fe400078e00cf */
[----:B------:R-:W-:Y:S02]  /*27580*/  IMAD.MOV.U32 R198, RZ, RZ, R67 ;  /* 0x000000ffffc67224 */ /* 0x000fe400078e0043 */
[----:B------:R-:W4:Y:S01]  /*27590*/  LDL.LU R67, [R1+0x1a00] ;  /* 0x001a000001437983 */ /* 0x000f220000300800 */
[----:B------:R-:W-:-:S03]  /*275a0*/  IMAD.MOV.U32 R207, RZ, RZ, R68 ;  /* 0x000000ffffcf7224 */ /* 0x000fc600078e0044 */
[----:B------:R-:W4:Y:S04]  /*275b0*/  LDL.LU R68, [R1+0x19fc] ;  /* 0x0019fc0001447983 */ /* 0x000f280000300800 */
[----:B------:R-:W-:Y:S04]  /*275c0*/  STL.64 [R1+0x1430], R174 ;  /* 0x001430ae01007387 */ /* 0x000fe80000100a00 */
[----:B------:R1:W-:Y:S01]  /*275d0*/  STL.64 [R1+0x1428], R172 ;  /* 0x001428ac01007387 */ /* 0x0003e20000100a00 */
[----:B------:R-:W-:Y:S02]  /*275e0*/  IMAD.MOV.U32 R178, RZ, RZ, R183 ;  /* 0x000000ffffb27224 */ /* 0x000fe400078e00b7 */
[----:B------:R-:W-:-:S02]  /*275f0*/  IMAD.MOV.U32 R183, RZ, RZ, R186 ;  /* 0x000000ffffb77224 */ /* 0x000fc400078e00ba */
[----:B-1----:R-:W-:Y:S01]  /*27600*/  IMAD.MOV.U32 R173, RZ, RZ, R179 ;  /* 0x000000ffffad7224 */ /* 0x002fe200078e00b3 */
[----:B------:R-:W-:Y:S01]  /*27610*/  LEA R174, P2, R176, R2, 0x2 ;  /* 0x00000002b0ae7211 */ /* 0x000fe200078410ff */
[----:B------:R-:W-:-:S03]  /*27620*/  IMAD.MOV.U32 R179, RZ, RZ, R184 ;  /* 0x000000ffffb37224 */ /* 0x000fc600078e00b8 */
[C---:B------:R-:W-:Y:S01]  /*27630*/  LEA R208, P1, R173.reuse, R2, 0x2 ;  /* 0x00000002add07211 */ /* 0x040fe200078210ff */
[----:B------:R-:W-:Y:S02]  /*27640*/  IMAD.MOV.U32 R184, RZ, RZ, R185 ;  /* 0x000000ffffb87224 */ /* 0x000fe400078e00b9 */
[----:B------:R-:W-:Y:S01]  /*27650*/  IMAD.MOV.U32 R186, RZ, RZ, R189 ;  /* 0x000000ffffba7224 */ /* 0x000fe200078e00bd */
[-C--:B------:R-:W-:Y:S01]  /*27660*/  LEA.HI.X.SX32 R209, R173, R0.reuse, 0x2, P1 ;  /* 0x00000000add17211 */ /* 0x080fe200008f16ff */
[----:B------:R-:W-:Y:S01]  /*27670*/  IMAD.MOV.U32 R185, RZ, RZ, R187 ;  /* 0x000000ffffb97224 */ /* 0x000fe200078e00bb */
[----:B------:R-:W-:Y:S01]  /*27680*/  LEA.HI.X.SX32 R175, R176, R0, 0x2, P2 ;  /* 0x00000000b0af7211 */ /* 0x000fe200010f16ff */
[----:B------:R-:W-:Y:S02]  /*27690*/  IMAD.MOV.U32 R189, RZ, RZ, R195 ;  /* 0x000000ffffbd7224 */ /* 0x000fe400078e00c3 */
[----:B------:R-:W-:Y:S02]  /*276a0*/  IMAD.MOV.U32 R187, RZ, RZ, R199 ;  /* 0x000000ffffbb7224 */ /* 0x000fe400078e00c7 */
[----:B------:R-:W-:-:S02]  /*276b0*/  IMAD.MOV.U32 R195, RZ, RZ, R200 ;  /* 0x000000ffffc37224 */ /* 0x000fc400078e00c8 */
[----:B------:R-:W-:Y:S02]  /*276c0*/  IMAD.MOV.U32 R199, RZ, RZ, R203 ;  /* 0x000000ffffc77224 */ /* 0x000fe400078e00cb */
[----:B------:R-:W-:Y:S02]  /*276d0*/  IMAD.MOV.U32 R200, RZ, RZ, R70 ;  /* 0x000000ffffc87224 */ /* 0x000fe400078e0046 */
[----:B------:R-:W4:Y:S01]  /*276e0*/  LDL.LU R70, [R1+0x19f8] ;  /* 0x0019f80001467983 */ /* 0x000f220000300800 */
[----:B------:R-:W-:-:S03]  /*276f0*/  IMAD.MOV.U32 R203, RZ, RZ, R69 ;  /* 0x000000ffffcb7224 */ /* 0x000fc600078e0045 */
[----:B------:R-:W4:Y:S04]  /*27700*/  LDL.LU R69, [R1+0x19f4] ;  /* 0x0019f40001457983 */ /* 0x000f280000300800 */
[----:B------:R1:W-:Y:S04]  /*27710*/  STL.64 [R1+0x1420], R208 ;  /* 0x001420d001007387 */ /* 0x0003e80000100a00 */
[----:B------:R3:W-:Y:S01]  /*27720*/  STL.64 [R1+0x1418], R174 ;  /* 0x001418ae01007387 */ /* 0x0007e20000100a00 */
[-C--:B-1----:R-:W-:Y:S02]  /*27730*/  LEA R208, P1, R179, R2.reuse, 0x2 ;  /* 0x00000002b3d07211 */ /* 0x082fe400078210ff */
[----:B---3--:R-:W-:-:S02]  /*27740*/  LEA R174, P2, R182, R2, 0x2 ;  /* 0x00000002b6ae7211 */ /* 0x008fc400078410ff */
[-C--:B------:R-:W-:Y:S01]  /*27750*/  LEA.HI.X.SX32 R209, R179, R0.reuse, 0x2, P1 ;  /* 0x00000000b3d17211 */ /* 0x080fe200008f16ff */
[----:B------:R-:W-:Y:S01]  /*27760*/  IMAD.MOV.U32 R179, RZ, RZ, R183 ;  /* 0x000000ffffb37224 */ /* 0x000fe200078e00b7 */
[----:B------:R-:W-:Y:S01]  /*27770*/  LEA.HI.X.SX32 R175, R182, R0, 0x2, P2 ;  /* 0x00000000b6af7211 */ /* 0x000fe200010f16ff */
        /* <DEDUP_REMOVED lines=9> */
[----:B------:R1:W-:Y:S01]  /*27810*/  STL.64 [R1+0x1410], R208 ;  /* 0x001410d001007387 */ /* 0x0003e20000100a00 */
[----:B------:R-:W-:Y:S02]  /*27820*/  IMAD.MOV.U32 R204, RZ, RZ, R149 ;  /* 0x000000ffffcc7224 */ /* 0x000fe400078e0095 */
[----:B------:R-:W-:Y:S01]  /*27830*/  IMAD.MOV.U32 R148, RZ, RZ, R150 ;  /* 0x000000ffff947224 */ /* 0x000fe200078e0096 */
[----:B------:R-:W-:Y:S01]  /*27840*/  STL.64 [R1+0x1408], R174 ;  /* 0x001408ae01007387 */ /* 0x000fe20000100a00 */
[----:B------:R-:W-:-:S02]  /*27850*/  IMAD.MOV.U32 R149, RZ, RZ, R151 ;  /* 0x000000ffff957224 */ /* 0x000fc400078e0097 */
[----:B------:R-:W-:Y:S02]  /*27860*/  IMAD.MOV.U32 R150, RZ, RZ, R23 ;  /* 0x000000ffff967224 */ /* 0x000fe400078e0017 */
[----:B------:R-:W-:Y:S02]  /*27870*/  IMAD.MOV.U32 R151, RZ, RZ, R22 ;  /* 0x000000ffff977224 */ /* 0x000fe400078e0016 */
[----:B------:R-:W-:Y:S02]  /*27880*/  IMAD.MOV.U32 R23, RZ, RZ, R21 ;  /* 0x000000ffff177224 */ /* 0x000fe400078e0015 */
[----:B------:R-:W3:Y:S01]  /*27890*/  LDL.LU R21, [R1+0x14] ;  /* 0x0000140001157983 */ /* 0x000ee20000300800 */
[----:B--2---:R-:W-:-:S03]  /*278a0*/  IMAD.MOV.U32 R22, RZ, RZ, R16 ;  /* 0x000000ffff167224 */ /* 0x004fc600078e0010 */
[----:B------:R-:W2:Y:S01]  /*278b0*/  LDL.LU R16, [R1+0x1c] ;  /* 0x00001c0001107983 */ /* 0x000ea20000300800 */
[-C--:B------:R-:W-:Y:S02]  /*278c0*/  LEA R210, P1, R179, R2.reuse, 0x2 ;  /* 0x00000002b3d27211 */ /* 0x080fe400078210ff */
[----:B-1----:R-:W-:Y:S02]  /*278d0*/  LEA R208, P2, R181, R2, 0x2 ;  /* 0x00000002b5d07211 */ /* 0x002fe400078410ff */
[-C--:B------:R-:W-:Y:S01]  /*278e0*/  LEA.HI.X.SX32 R211, R179, R0.reuse, 0x2, P1 ;  /* 0x00000000b3d37211 */ /* 0x080fe200008f16ff */
[----:B------:R-:W-:Y:S01]  /*278f0*/  IMAD.MOV.U32 R179, RZ, RZ, R183 ;  /* 0x000000ffffb37224 */ /* 0x000fe200078e00b7 */
[----:B------:R-:W-:-:S03]  /*27900*/  LEA.HI.X.SX32 R209, R181, R0, 0x2, P2 ;  /* 0x00000000b5d17211 */ /* 0x000fc600010f16ff */
[----:B------:R1:W-:Y:S01]  /*27910*/  STL.64 [R1+0x1400], R210 ;  /* 0x001400d201007387 */ /* 0x0003e20000100a00 */
[----:B------:R-:W-:-:S03]  /*27920*/  IMAD.MOV.U32 R181, RZ, RZ, R185 ;  /* 0x000000ffffb57224 */ /* 0x000fc600078e00b9 */
[----:B------:R1:W-:Y:S01]  /*27930*/  STL.64 [R1+0x13f8], R208 ;  /* 0x0013f8d001007387 */ /* 0x0003e20000100a00 */
[----:B------:R-:W-:Y:S02]  /*27940*/  IMAD.MOV.U32 R183, RZ, RZ, R186 ;  /* 0x000000ffffb77224 */ /* 0x000fe400078e00ba */
[----:B------:R-:W-:Y:S01]  /*27950*/  IMAD.MOV.U32 R185, RZ, RZ, R187 ;  /* 0x000000ffffb97224 */ /* 0x000fe200078e00bb */
[CC--:B-1----:R-:W-:Y:S02]  /*27960*/  LEA R210, P1, R179.reuse, R2.reuse, 0x2 ;  /* 0x00000002b3d27211 */ /* 0x0c2fe400078210ff */
[C---:B------:R-:W-:Y:S01]  /*27970*/  LEA R208, P2, R180.reuse, R2, 0x2 ;  /* 0x00000002b4d07211 */ /* 0x040fe200078410ff */
[----:B------:R-:W-:Y:S01]  /*27980*/  IMAD.MOV.U32 R187, RZ, RZ, R190 ;  /* 0x000000ffffbb7224 */ /* 0x000fe200078e00be */
[-C--:B------:R-:W-:Y:S02]  /*27990*/  LEA.HI.X.SX32 R211, R179, R0.reuse, 0x2, P1 ;  /* 0x00000000b3d37211 */ /* 0x080fe400008f16ff */
[----:B------:R-:W-:Y:S01]  /*279a0*/  LEA.HI.X.SX32 R209, R180, R0, 0x2, P2 ;  /* 0x00000000b4d17211 */ /* 0x000fe200010f16ff */
[----:B------:R-:W-:-:S02]  /*279b0*/  IMAD.MOV.U32 R180, RZ, RZ, R181 ;  /* 0x000000ffffb47224 */ /* 0x000fc400078e00b5 */
[----:B------:R-:W-:Y:S02]  /*279c0*/  IMAD.MOV.U32 R186, RZ, RZ, R188 ;  /* 0x000000ffffba7224 */ /* 0x000fe400078e00bc */
[----:B------:R-:W-:Y:S02]  /*279d0*/  IMAD.MOV.U32 R190, RZ, RZ, R71 ;  /* 0x000000ffffbe7224 */ /* 0x000fe400078e0047 */
[----:B------:R-:W4:Y:S01]  /*279e0*/  LDL.LU R71, [R1+0x19f0] ;  /* 0x0019f00001477983 */ /* 0x000f220000300800 */
[----:B------:R-:W-:Y:S02]  /*279f0*/  IMAD.MOV.U32 R188, RZ, RZ, R72 ;  /* 0x000000ffffbc7224 */ /* 0x000fe400078e0048 */
[----:B------:R-:W-:Y:S01]  /*27a00*/  IMAD.MOV.U32 R181, RZ, RZ, R183 ;  /* 0x000000ffffb57224 */ /* 0x000fe200078e00b7 */
[----:B------:R-:W4:Y:S01]  /*27a10*/  LDL.LU R72, [R1+0x19ec] ;  /* 0x0019ec0001487983 */ /* 0x000f220000300800 */
[----:B------:R-:W-:Y:S02]  /*27a20*/  IMAD.MOV.U32 R183, RZ, RZ, R185 ;  /* 0x000000ffffb77224 */ /* 0x000fe400078e00b9 */
[----:B------:R-:W-:Y:S01]  /*27a30*/  IMAD.MOV.U32 R185, RZ, RZ, R186 ;  /* 0x000000ffffb97224 */ /* 0x000fe200078e00ba */
[----:B------:R1:W-:Y:S01]  /*27a40*/  STL.64 [R1+0x13f0], R210 ;  /* 0x0013f0d201007387 */ /* 0x0003e20000100a00 */
[----:B------:R-:W-:-:S02]  /*27a50*/  IMAD.MOV.U32 R186, RZ, RZ, R187 ;  /* 0x000000ffffba7224 */ /* 0x000fc400078e00bb */
[----:B------:R-:W-:Y:S01]  /*27a60*/  IMAD.MOV.U32 R187, RZ, RZ, R188 ;  /* 0x000000ffffbb7224 */ /* 0x000fe200078e00bc */
[----:B------:R1:W-:Y:S01]  /*27a70*/  STL.64 [R1+0x13e8], R208 ;  /* 0x0013e8d001007387 */ /* 0x0003e20000100a00 */
[----:B------:R-:W-:Y:S02]  /*27a80*/  IMAD.MOV.U32 R188, RZ, RZ, R189 ;  /* 0x000000ffffbc7224 */ /* 0x000fe400078e00bd */
[----:B------:R-:W-:Y:S01]  /*27a90*/  IMAD.MOV.U32 R179, RZ, RZ, R185 ;  /* 0x000000ffffb37224 */ /* 0x000fe200078e00b9 */
[CC--:B-1----:R-:W-:Y:S01]  /*27aa0*/  LEA R210, P1, R180.reuse, R2.reuse, 0x2 ;  /* 0x00000002b4d27211 */ /* 0x0c2fe200078210ff */
[----:B------:R-:W-:Y:S02]  /*27ab0*/  IMAD.MOV.U32 R189, RZ, RZ, R74 ;  /* 0x000000ffffbd7224 */ /* 0x000fe400078e004a */
[----:B------:R-:W4:Y:S01]  /*27ac0*/  LDL.LU R74, [R1+0x19e8] ;  /* 0x0019e800014a7983 */ /* 0x000f220000300800 */
[C---:B------:R-:W-:Y:S02]  /*27ad0*/  LEA R208, P2, R177.reuse, R2, 0x2 ;  /* 0x00000002b1d07211 */ /* 0x040fe400078410ff */
[-C--:B------:R-:W-:Y:S01]  /*27ae0*/  LEA.HI.X.SX32 R211, R180, R0.reuse, 0x2, P1 ;  /* 0x00000000b4d37211 */ /* 0x080fe200008f16ff */
[----:B------:R-:W-:Y:S01]  /*27af0*/  IMAD.MOV.U32 R180, RZ, RZ, R183 ;  /* 0x000000ffffb47224 */ /* 0x000fe200078e00b7 */
[----:B------:R-:W-:Y:S01]  /*27b00*/  LEA.HI.X.SX32 R209, R177, R0, 0x2, P2 ;  /* 0x00000000b1d17211 */ /* 0x000fe200010f16ff */
[----:B------:R-:W-:-:S02]  /*27b10*/  IMAD.MOV.U32 R183, RZ, RZ, R186 ;  /* 0x000000ffffb77224 */ /* 0x000fc400078e00ba */
[----:B------:R-:W-:Y:S01]  /*27b20*/  IMAD.MOV.U32 R185, RZ, RZ, R187 ;  /* 0x000000ffffb97224 */ /* 0x000fe200078e00bb */
[----:B------:R1:W-:Y:S01]  /*27b30*/  STL.64 [R1+0x13e0], R210 ;  /* 0x0013e0d201007387 */ /* 0x0003e20000100a00 */
[----:B------:R-:W-:Y:S02]  /*27b40*/  IMAD.MOV.U32 R186, RZ, RZ, R188 ;  /* 0x000000ffffba7224 */ /* 0x000fe400078e00bc */
[----:B------:R-:W-:Y:S02]  /*27b50*/  IMAD.MOV.U32 R177, RZ, RZ, R179 ;  /* 0x000000ffffb17224 */ /* 0x000fe400078e00b3 */
[----:B------:R-:W-:Y:S02]  /*27b60*/  IMAD.MOV.U32 R187, RZ, RZ, R189 ;  /* 0x000000ffffbb7224 */ /* 0x000fe400078e00bd */
[----:B------:R-:W-:Y:S02]  /*27b70*/  IMAD.MOV.U32 R188, RZ, RZ, R73 ;  /* 0x000000ffffbc7224 */ /* 0x000fe400078e0049 */
[----:B------:R-:W4:Y:S01]  /*27b80*/  LDL.LU R73, [R1+0x19e4] ;  /* 0x0019e40001497983 */ /* 0x000f220000300800 */
[----:B------:R-:W-:-:S03]  /*27b90*/  IMAD.MOV.U32 R189, RZ, RZ, R75 ;  /* 0x000000ffffbd7224 */ /* 0x000fc600078e004b */
[----:B------:R-:W4:Y:S01]  /*27ba0*/  LDL.LU R75, [R1+0x19e0] ;  /* 0x0019e000014b7983 */ /* 0x000f220000300800 */
[----:B------:R-:W-:-:S03]  /*27bb0*/  IMAD.MOV.U32 R179, RZ, RZ, R183 ;  /* 0x000000ffffb37224 */ /* 0x000fc600078e00b7 */
[----:B------:R1:W-:Y:S01]  /*27bc0*/  STL.64 [R1+0x13d8], R208 ;  /* 0x0013d8d001007387 */ /* 0x0003e20000100a00 */
[----:B------:R-:W-:Y:S01]  /*27bd0*/  IMAD.MOV.U32 R183, RZ, RZ, R185 ;  /* 0x000000ffffb77224 */ /* 0x000fe200078e00b9 */
[-C--:B-1----:R-:W-:Y:S01]  /*27be0*/  LEA R210, P2, R178, R2.reuse, 0x2 ;  /* 0x00000002b2d27211 */ /* 0x082fe200078410ff */
[----:B------:R-:W-:Y:S02]  /*27bf0*/  IMAD.MOV.U32 R185, RZ, RZ, R186 ;  /* 0x000000ffffb97224 */ /* 0x000fe400078e00ba */
[----:B------:R-:W-:Y:S02]  /*27c00*/  IMAD.MOV.U32 R186, RZ, RZ, R187 ;  /* 0x000000ffffba7224 */ /* 0x000fe400078e00bb */
[----:B------:R-:W-:Y:S01]  /*27c10*/  IMAD.MOV.U32 R187, RZ, RZ, R188 ;  /* 0x000000ffffbb7224 */ /* 0x000fe200078e00bc */
[----:B------:R-:W-:Y:S01]  /*27c20*/  LEA R208, P1, R177, R2, 0x2 ;  /* 0x00000002b1d07211 */ /* 0x000fe200078210ff */
[----:B------:R-:W-:-:S03]  /*27c30*/  IMAD.MOV.U32 R188, RZ, RZ, R189 ;  /* 0x000000ffffbc7224 */ /* 0x000fc600078e00bd */
[-C--:B------:R-:W-:Y:S01]  /*27c40*/  LEA.HI.X.SX32 R209, R177, R0.reuse, 0x2, P1 ;  /* 0x00000000b1d17211 */ /* 0x080fe200008f16ff */
[----:B------:R-:W-:Y:S01]  /*27c50*/  IMAD.MOV.U32 R189, RZ, RZ, R76 ;  /* 0x000000ffffbd7224 */ /* 0x000fe200078e004c */
[----:B------:R-:W-:Y:S01]  /*27c60*/  LEA.HI.X.SX32 R211, R178, R0, 0x2, P2 ;  /* 0x00000000b2d37211 */ /* 0x000fe200010f16ff */
[----:B------:R-:W4:Y:S04]  /*27c70*/  LDL.LU R76, [R1+0x19dc] ;  /* 0x0019dc00014c7983 */ /* 0x000f280000300800 */
[----:B------:R1:W-:Y:S02]  /*27c80*/  STL.64 [R1+0x13d0], R208 ;  /* 0x0013d0d001007387 */ /* 0x0003e40000100a00 */
[----:B-1----:R-:W-:Y:S02]  /*27c90*/  IMAD.MOV.U32 R208, RZ, RZ, R179 ;  /* 0x000000ffffd07224 */ /* 0x002fe400078e00b3 */
[----:B------:R-:W-:-:S02]  /*27ca0*/  IMAD.MOV.U32 R179, RZ, RZ, R78 ;  /* 0x000000ffffb37224 */ /* 0x000fc400078e004e */
[----:B------:R-:W4:Y:S04]  /*27cb0*/  LDL.LU R78, [R1+0x19d8] ;  /* 0x0019d800014e7983 */ /* 0x000f280000300800 */
[----:B------:R1:W-:Y:S02]  /*27cc0*/  STL.64 [R1+0x13c8], R210 ;  /* 0x0013c8d201007387 */ /* 0x0003e40000100a00 */
[----:B-1----:R-:W-:-:S04]  /*27cd0*/  LEA R210, P2, R180, R2, 0x2 ;  /* 0x00000002b4d27211 */ /* 0x002fc800078410ff */
[----:B------:R-:W-:Y:S01]  /*27ce0*/  LEA.HI.X.SX32 R211, R180, R0, 0x2, P2 ;  /* 0x00000000b4d37211 */ /* 0x000fe200010f16ff */
[----:B------:R-:W-:Y:S02]  /*27cf0*/  IMAD.MOV.U32 R180, RZ, RZ, R183 ;  /* 0x000000ffffb47224 */ /* 0x000fe400078e00b7 */
[----:B------:R-:W-:Y:S02]  /*27d00*/  IMAD.MOV.U32 R183, RZ, RZ, R185 ;  /* 0x000000ffffb77224 */ /* 0x000fe400078e00b9 */
[----:B------:R-:W-:Y:S02]  /*27d10*/  IMAD.MOV.U32 R185, RZ, RZ, R186 ;  /* 0x000000ffffb97224 */ /* 0x000fe400078e00ba */
[----:B------:R-:W-:Y:S02]  /*27d20*/  IMAD.MOV.U32 R186, RZ, RZ, R187 ;  /* 0x000000ffffba7224 */ /* 0x000fe400078e00bb */
[----:B------:R-:W-:Y:S02]  /*27d30*/  IMAD.MOV.U32 R187, RZ, RZ, R188 ;  /* 0x000000ffffbb7224 */ /* 0x000fe400078e00bc */
[----:B------:R-:W-:Y:S01]  /*27d40*/  IMAD.MOV.U32 R188, RZ, RZ, R189 ;  /* 0x000000ffffbc7224 */ /* 0x000fe200078e00bd */
[----:B------:R-:W-:Y:S01]  /*27d50*/  LEA R212, P1, R179, R2, 0x2 ;  /* 0x00000002b3d47211 */ /* 0x000fe200078210ff */
[----:B------:R-:W-:-:S02]  /*27d60*/  IMAD.MOV.U32 R189, RZ, RZ, R190 ;  /* 0x000000ffffbd7224 */ /* 0x000fc400078e00be */
[----:B------:R-:W-:Y:S02]  /*27d70*/  IMAD.MOV.U32 R190, RZ, RZ, R191 ;  /* 0x000000ffffbe7224 */ /* 0x000fe400078e00bf */
[----:B------:R-:W-:Y:S02]  /*27d80*/  IMAD.MOV.U32 R191, RZ, RZ, R193 ;  /* 0x000000ffffbf7224 */ /* 0x000fe400078e00c1 */
[----:B------:R-:W-:Y:S01]  /*27d90*/  IMAD.MOV.U32 R193, RZ, RZ, R147 ;  /* 0x000000ffffc17224 */ /* 0x000fe200078e0093 */
[----:B------:R-:W-:Y:S01]  /*27da0*/  LEA.HI.X.SX32 R213, R179, R0, 0x2, P1 ;  /* 0x00000000b3d57211 */ /* 0x000fe200008f16ff */
[----:B------:R-:W-:Y:S02]  /*27db0*/  IMAD.MOV.U32 R147, RZ, RZ, R148 ;  /* 0x000000ffff937224 */ /* 0x000fe400078e0094 */
[----:B------:R-:W-:Y:S02]  /*27dc0*/  IMAD.MOV.U32 R148, RZ, RZ, R149 ;  /* 0x000000ffff947224 */ /* 0x000fe400078e0095 */
[----:B------:R-:W-:-:S02]  /*27dd0*/  IMAD.MOV.U32 R149, RZ, RZ, R150 ;  /* 0x000000ffff957224 */ /* 0x000fc400078e0096 */
[----:B------:R-:W-:Y:S02]  /*27de0*/  IMAD.MOV.U32 R150, RZ, RZ, R151 ;  /* 0x000000ffff967224 */ /* 0x000fe400078e0097 */
[----:B------:R-:W-:Y:S01]  /*27df0*/  IMAD.MOV.U32 R151, RZ, RZ, R23 ;  /* 0x000000ffff977224 */ /* 0x000fe200078e0017 */
[----:B------:R-:W-:Y:S01]  /*27e00*/  STL.64 [R1+0x13c0], R212 ;  /* 0x0013c0d401007387 */ /* 0x000fe20000100a00 */
[----:B------:R-:W-:-:S03]  /*27e10*/  IMAD.MOV.U32 R23, RZ, RZ, R22 ;  /* 0x000000ffff177224 */ /* 0x000fc600078e0016 */
[----:B------:R1:W-:Y:S01]  /*27e20*/  STL.64 [R1+0x13b8], R210 ;  /* 0x0013b8d201007387 */ /* 0x0003e20000100a00 */
[----:B---3--:R-:W-:Y:S02]  /*27e30*/  IMAD.MOV.U32 R22, RZ, RZ, R21 ;  /* 0x000000ffff167224 */ /* 0x008fe400078e0015 */
[----:B--2---:R-:W-:Y:S02]  /*27e40*/  IMAD.MOV.U32 R21, RZ, RZ, R16 ;  /* 0x000000ffff157224 */ /* 0x004fe400078e0010 */
[----:B------:R-:W2:Y:S01]  /*27e50*/  LDL.LU R16, [R1+0x420] ;  /* 0x0004200001107983 */ /* 0x000ea20000300800 */
[----:B-1----:R-:W-:-:S04]  /*27e60*/  LEA R210, P2, R184, R2, 0x2 ;  /* 0x00000002b8d27211 */ /* 0x002fc800078410ff */
[----:B------:R-:W-:Y:S01]  /*27e70*/  LEA.HI.X.SX32 R211, R184, R0, 0x2, P2 ;  /* 0x00000000b8d37211 */ /* 0x000fe200010f16ff */
[----:B------:R-:W-:Y:S02]  /*27e80*/  IMAD.MOV.U32 R184, RZ, RZ, R185 ;  /* 0x000000ffffb87224 */ /* 0x000fe400078e00b9 */
[----:B------:R-:W-:Y:S02]  /*27e90*/  IMAD.MOV.U32 R185, RZ, RZ, R186 ;  /* 0x000000ffffb97224 */ /* 0x000fe400078e00ba */
[----:B------:R-:W-:Y:S02]  /*27ea0*/  IMAD.MOV.U32 R186, RZ, RZ, R187 ;  /* 0x000000ffffba7224 */ /* 0x000fe400078e00bb */
[----:B------:R-:W-:Y:S02]  /*27eb0*/  IMAD.MOV.U32 R187, RZ, RZ, R188 ;  /* 0x000000ffffbb7224 */ /* 0x000fe400078e00bc */
[----:B------:R-:W-:Y:S02]  /*27ec0*/  IMAD.MOV.U32 R188, RZ, RZ, R189 ;  /* 0x000000ffffbc7224 */ /* 0x000fe400078e00bd */
[----:B------:R-:W-:-:S02]  /*27ed0*/  IMAD.MOV.U32 R189, RZ, RZ, R190 ;  /* 0x000000ffffbd7224 */ /* 0x000fc400078e00be */
[----:B------:R-:W-:Y:S01]  /*27ee0*/  IMAD.MOV.U32 R190, RZ, RZ, R191 ;  /* 0x000000ffffbe7224 */ /* 0x000fe200078e00bf */
[C---:B------:R-:W-:Y:S01]  /*27ef0*/  LEA R212, P1, R180.reuse, R2, 0x2 ;  /* 0x00000002b4d47211 */ /* 0x040fe200078210ff */
[----:B------:R-:W-:Y:S02]  /*27f00*/  IMAD.MOV.U32 R191, RZ, RZ, R194 ;  /* 0x000000ffffbf7224 */ /* 0x000fe400078e00c2 */
[----:B------:R-:W-:Y:S02]  /*27f10*/  IMAD.MOV.U32 R194, RZ, RZ, R198 ;  /* 0x000000ffffc27224 */ /* 0x000fe400078e00c6 */
[----:B------:R-:W-:Y:S02]  /*27f20*/  IMAD.MOV.U32 R198, RZ, RZ, R146 ;  /* 0x000000ffffc67224 */ /* 0x000fe400078e0092 */
[----:B------:R-:W-:Y:S01]  /*27f30*/  IMAD.MOV.U32 R146, RZ, RZ, R147 ;  /* 0x000000ffff927224 */ /* 0x000fe200078e0093 */
[----:B------:R-:W-:Y:S01]  /*27f40*/  LEA.HI.X.SX32 R213, R180, R0, 0x2, P1 ;  /* 0x00000000b4d57211 */ /* 0x000fe200008f16ff */
        /* <DEDUP_REMOVED lines=8> */
[----:B------:R3:W-:Y:S01]  /*27fd0*/  STL.64 [R1+0x13a8], R210 ;  /* 0x0013a8d201007387 */ /* 0x0007e20000100a00 */
[----:B------:R-:W-:Y:S01]  /*27fe0*/  VIADD R137, R79, UR4 ;  /* 0x000000044f897c36 */ /* 0x000fe20008000000 */
[----:B------:R-:W-:Y:S01]  /*27ff0*/  ULDC UR4, c[0x0][0x248] ;  /* 0x0000920000047ab9 */ /* 0x000fe20000000800 */
[----:B-1----:R-:W-:Y:S01]  /*28000*/  LEA R212, P1, R184, R2, 0x2 ;  /* 0x00000002b8d47211 */ /* 0x002fe200078210ff */
[----:B--2---:R-:W-:-:S02]  /*28010*/  IMAD.MOV.U32 R21, RZ, RZ, R16 ;  /* 0x000000ffff157224 */ /* 0x004fc400078e0010 */
[----:B------:R-:W2:Y:S01]  /*28020*/  LDL.LU R16, [R1+0x428] ;  /* 0x0004280001107983 */ /* 0x000ea20000300800 */
[----:B------:R-:W-:Y:S01]  /*28030*/  LEA.HI.X.SX32 R213, R184, R0, 0x2, P1 ;  /* 0x00000000b8d57211 */ /* 0x000fe200008f16ff */
[----:B------:R-:W-:Y:S02]  /*28040*/  IMAD.MOV.U32 R184, RZ, RZ, R187 ;  /* 0x000000ffffb87224 */ /* 0x000fe400078e00bb */
[----:B------:R-:W-:Y:S01]  /*28050*/  VIADD R141, R137, UR4 ;  /* 0x00000004898d7c36 */ /* 0x000fe20008000000 */
[----:B---3--:R-:W-:Y:S01]  /*28060*/  LEA R210, P2, R182, R2, 0x2 ;  /* 0x00000002b6d27211 */ /* 0x008fe200078410ff */
[----:B------:R-:W-:Y:S01]  /*28070*/  IMAD.MOV.U32 R187, RZ, RZ, R188 ;  /* 0x000000ffffbb7224 */ /* 0x000fe200078e00bc */
[----:B------:R1:W-:Y:S01]  /*28080*/  STL.64 [R1+0x13a0], R212 ;  /* 0x0013a0d401007387 */ /* 0x0003e20000100a00 */
[----:B------:R-:W-:Y:S01]  /*28090*/  IMAD.MOV.U32 R209, RZ, RZ, R184 ;  /* 0x000000ffffd17224 */ /* 0x000fe200078e00b8 */
[----:B------:R-:W-:Y:S01]  /*280a0*/  ULDC UR4, c[0x0][0x248] ;  /* 0x0000920000047ab9 */ /* 0x000fe20000000800 */
[----:B------:R-:W-:-:S02]  /*280b0*/  IMAD.MOV.U32 R188, RZ, RZ, R189 ;  /* 0x000000ffffbc7224 */ /* 0x000fc400078e00bd */
[----:B------:R-:W-:Y:S02]  /*280c0*/  IMAD.MOV.U32 R189, RZ, RZ, R190 ;  /* 0x000000ffffbd7224 */ /* 0x000fe400078e00be */
[----:B------:R-:W-:Y:S01]  /*280d0*/  VIADD R139, R141, UR6 ;  /* 0x000000068d8b7c36 */ /* 0x000fe20008000000 */
[----:B------:R-:W-:Y:S01]  /*280e0*/  LEA.HI.X.SX32 R211, R182, R0, 0x2, P2 ;  /* 0x00000000b6d37211 */ /* 0x000fe200010f16ff */
[----:B------:R-:W-:Y:S01]  /*280f0*/  IMAD.MOV.U32 R190, RZ, RZ, R194 ;  /* 0x000000ffffbe7224 */ /* 0x000fe200078e00c2 */
[----:B------:R-:W-:Y:S01]  /*28100*/  ULDC UR6, c[0x0][0x248] ;  /* 0x0000920000067ab9 */ /* 0x000fe20000000800 */
[----:B------:R-:W-:Y:S01]  /*28110*/  IMAD.MOV.U32 R194, RZ, RZ, R195 ;  /* 0x000000ffffc27224 */ /* 0x000fe200078e00c3 */
[----:B-1----:R-:W-:Y:S01]  /*28120*/  LEA R212, P1, R209, R2, 0x2 ;  /* 0x00000002d1d47211 */ /* 0x002fe200078210ff */
[----:B------:R-:W-:Y:S02]  /*28130*/  IMAD.MOV.U32 R195, RZ, RZ, R199 ;  /* 0x000000ffffc37224 */ /* 0x000fe400078e00c7 */
[----:B------:R-:W-:-:S02]  /*28140*/  IMAD.MOV.U32 R199, RZ, RZ, R200 ;  /* 0x000000ffffc77224 */ /* 0x000fc400078e00c8 */
[----:B------:R-:W-:Y:S02]  /*28150*/  IMAD.MOV.U32 R182, RZ, RZ, R187 ;  /* 0x000000ffffb67224 */ /* 0x000fe400078e00bb */
[----:B------:R-:W-:Y:S02]  /*28160*/  VIADD R134, R139, UR4 ;  /* 0x000000048b867c36 */ /* 0x000fe40008000000 */
[----:B------:R-:W-:Y:S01]  /*28170*/  IMAD.MOV.U32 R184, RZ, RZ, R188 ;  /* 0x000000ffffb87224 */ /* 0x000fe200078e00bc */
[----:B------:R-:W-:Y:S01]  /*28180*/  LEA.HI.X.SX32 R213, R209, R0, 0x2, P1 ;  /* 0x00000000d1d57211 */ /* 0x000fe200008f16ff */
[----:B------:R-:W-:Y:S01]  /*28190*/  IMAD.MOV.U32 R200, RZ, RZ, R77 ;  /* 0x000000ffffc87224 */ /* 0x000fe200078e004d */
[----:B------:R-:W-:Y:S01]  /*281a0*/  ULDC UR4, c[0x0][0x248] ;  /* 0x0000920000047ab9 */ /* 0x000fe20000000800 */
[----:B------:R-:W-:Y:S01]  /*281b0*/  IMAD.MOV.U32 R187, RZ, RZ, R189 ;  /* 0x000000ffffbb7224 */ /* 0x000fe200078e00bd */
[----:B------:R-:W3:Y:S01]  /*281c0*/  LDL.LU R77, [R1+0x19d4] ;  /* 0x0019d400014d7983 */ /* 0x000ee20000300800 */
[----:B------:R-:W-:-:S02]  /*281d0*/  IMAD.MOV.U32 R188, RZ, RZ, R190 ;  /* 0x000000ffffbc7224 */ /* 0x000fc400078e00be */
[----:B------:R-:W-:Y:S01]  /*281e0*/  IMAD.MOV.U32 R189, RZ, RZ, R199 ;  /* 0x000000ffffbd7224 */ /* 0x000fe200078e00c7 */
[----:B------:R1:W-:Y:S01]  /*281f0*/  STL.64 [R1+0x1398], R210 ;  /* 0x001398d201007387 */ /* 0x0003e20000100a00 */
[----:B------:R-:W-:Y:S02]  /*28200*/  IMAD.MOV.U32 R209, RZ, RZ, R182 ;  /* 0x000000ffffd17224 */ /* 0x000fe400078e00b6 */
[----:B------:R-:W-:Y:S01]  /*28210*/  VIADD R80, R134, UR7 ;  /* 0x0000000786507c36 */ /* 0x000fe20008000000 */
[----:B------:R-:W-:Y:S01]  /*28220*/  ULDC UR7, c[0x0][0x248] ;  /* 0x0000920000077ab9 */ /* 0x000fe20000000800 */
[----:B------:R-:W-:Y:S02]  /*28230*/  IMAD.MOV.U32 R182, RZ, RZ, R184 ;  /* 0x000000ffffb67224 */ /* 0x000fe400078e00b8 */
[----:B------:R-:W-:Y:S02]  /*28240*/  IMAD.MOV.U32 R184, RZ, RZ, R187 ;  /* 0x000000ffffb87224 */ /* 0x000fe400078e00bb */
[----:B------:R-:W-:Y:S01]  /*28250*/  IMAD.MOV.U32 R190, RZ, RZ, R195 ;  /* 0x000000ffffbe7224 */ /* 0x000fe200078e00c3 */
[----:B-1----:R-:W-:Y:S01]  /*28260*/  LEA R210, P2, R181, R2, 0x2 ;  /* 0x00000002b5d27211 */ /* 0x002fe200078410ff */
[----:B------:R-:W-:-:S02]  /*28270*/  IMAD.MOV.U32 R187, RZ, RZ, R188 ;  /* 0x000000ffffbb7224 */ /* 0x000fc400078e00bc */
[----:B------:R-:W-:Y:S01]  /*28280*/  IMAD.MOV.U32 R195, RZ, RZ, R200 ;  /* 0x000000ffffc37224 */ /* 0x000fe200078e00c8 */
[----:B------:R-:W-:Y:S01]  /*28290*/  LEA.HI.X.SX32 R211, R181, R0, 0x2, P2 ;  /* 0x00000000b5d37211 */ /* 0x000fe200010f16ff */
[----:B------:R-:W-:Y:S02]  /*282a0*/  IMAD.MOV.U32 R188, RZ, RZ, R189 ;  /* 0x000000ffffbc7224 */ /* 0x000fe400078e00bd */
[----:B------:R-:W-:Y:S02]  /*282b0*/  IMAD.MOV.U32 R200, RZ, RZ, R79 ;  /* 0x000000ffffc87224 */ /* 0x000fe400078e004f */
[----:B------:R-:W-:Y:S01]  /*282c0*/  IMAD.MOV.U32 R189, RZ, RZ, R192 ;  /* 0x000000ffffbd7224 */ /* 0x000fe200078e00c0 */
[----:B------:R-:W3:Y:S01]  /*282d0*/  LDL.LU R79, [R1+0x19d0] ;  /* 0x0019d000014f7983 */ /* 0x000ee20000300800 */
[----:B------:R-:W-:Y:S02]  /*282e0*/  IMAD.MOV.U32 R215, RZ, RZ, R182 ;  /* 0x000000ffffd77224 */ /* 0x000fe400078e00b6 */
[----:B------:R-:W-:Y:S01]  /*282f0*/  VIADD R17, R80, UR8 ;  /* 0x0000000850117c36 */ /* 0x000fe20008000000 */
[----:B------:R-:W-:Y:S01]  /*28300*/  ULDC UR8, c[0x0][0x248] ;  /* 0x0000920000087ab9 */ /* 0x000fe20000000800 */
[----:B------:R-:W-:-:S02]  /*28310*/  IMAD.MOV.U32 R199, RZ, RZ, R80 ;  /* 0x000000ffffc77224 */ /* 0x000fc400078e0050 */
[----:B------:R-:W-:Y:S01]  /*28320*/  IMAD.MOV.U32 R192, RZ, RZ, R196 ;  /* 0x000000ffffc07224 */ /* 0x000fe200078e00c4 */
[----:B------:R-:W3:Y:S01]  /*28330*/  LDL.LU R80, [R1+0x19cc] ;  /* 0x0019cc0001507983 */ /* 0x000ee20000300800 */
[----:B------:R-:W-:Y:S02]  /*28340*/  IMAD.MOV.U32 R196, RZ, RZ, R204 ;  /* 0x000000ffffc47224 */ /* 0x000fe400078e00cc */
[----:B------:R-:W-:Y:S01]  /*28350*/  IMAD.MOV.U32 R204, RZ, RZ, R82 ;  /* 0x000000ffffcc7224 */ /* 0x000fe200078e0052 */
[----:B------:R1:W-:Y:S01]  /*28360*/  STL.64 [R1+0x1390], R212 ;  /* 0x001390d401007387 */ /* 0x0003e20000100a00 */
[----:B------:R-:W-:-:S03]  /*28370*/  IMAD.MOV.U32 R181, RZ, RZ, R187 ;  /* 0x000000ffffb57224 */ /* 0x000fc600078e00bb */
[----:B------:R-:W3:Y:S01]  /*28380*/  LDL.LU R82, [R1+0x19c8] ;  /* 0x0019c80001527983 */ /* 0x000ee20000300800 */
[----:B------:R-:W-:-:S03]  /*28390*/  IMAD.MOV.U32 R187, RZ, RZ, R188 ;  /* 0x000000ffffbb7224 */ /* 0x000fc600078e00bc */
[----:B------:R4:W-:Y:S01]  /*283a0*/  STL.64 [R1+0x1388], R210 ;  /* 0x001388d201007387 */ /* 0x0009e20000100a00 */
[C---:B-1----:R-:W-:Y:S01]  /*283b0*/  LEA R212, P1, R215.reuse, R2, 0x2 ;  /* 0x00000002d7d47211 */ /* 0x042fe200078210ff */
[----:B------:R-:W-:Y:S02]  /*283c0*/  IMAD.MOV.U32 R188, RZ, RZ, R189 ;  /* 0x000000ffffbc7224 */ /* 0x000fe400078e00bd */
[----:B------:R-:W-:Y:S01]  /*283d0*/  IMAD.MOV.U32 R189, RZ, RZ, R192 ;  /* 0x000000ffffbd7224 */ /* 0x000fe200078e00c0 */
[----:B------:R-:W-:Y:S02]  /*283e0*/  LEA.HI.X.SX32 R213, R215, R0, 0x2, P1 ;  /* 0x00000000d7d57211 */ /* 0x000fe400008f16ff */
[----:B----4-:R-:W-:Y:S01]  /*283f0*/  LEA R210, P2, R208, R2, 0x2 ;  /* 0x00000002d0d27211 */ /* 0x010fe200078410ff */
[----:B------:R-:W-:-:S03]  /*28400*/  IMAD.MOV.U32 R192, RZ, RZ, R196 ;  /* 0x000000ffffc07224 */ /* 0x000fc600078e00c4 */
[----:B------:R-:W-:Y:S01]  /*28410*/  LEA.HI.X.SX32 R211, R208, R0, 0x2, P2 ;  /* 0x00000000d0d37211 */ /* 0x000fe200010f16ff */
[----:B------:R-:W-:Y:S02]  /*28420*/  IMAD.MOV.U32 R196, RZ, RZ, R81 ;  /* 0x000000ffffc47224 */ /* 0x000fe400078e0051 */
[----:B------:R-:W4:Y:S04]  /*28430*/  LDL.LU R81, [R1+0x19c4] ;  /* 0x0019c40001517983 */ /* 0x000f280000300800 */
[----:B------:R1:W-:Y:S04]  /*28440*/  STL.64 [R1+0x1380], R212 ;  /* 0x001380d401007387 */ /* 0x0003e80000100a00 */
[----:B------:R1:W-:Y:S01]  /*28450*/  STL.64 [R1+0x1378], R210 ;  /* 0x001378d201007387 */ /* 0x0003e20000100a00 */
[----:B------:R-:W-:-:S02]  /*28460*/  IMAD.MOV.U32 R215, RZ, RZ, R187 ;  /* 0x000000ffffd77224 */ /* 0x000fc400078e00bb */
[----:B------:R-:W-:Y:S01]  /*28470*/  IMAD.MOV.U32 R187, RZ, RZ, R189 ;  /* 0x000000ffffbb7224 */ /* 0x000fe200078e00bd */
[-C--:B-1----:R-:W-:Y:S02]  /*28480*/  LEA R212, P1, R184, R2.reuse, 0x2 ;  /* 0x00000002b8d47211 */ /* 0x082fe400078210ff */
[----:B------:R-:W-:Y:S01]  /*28490*/  LEA R210, P2, R186, R2, 0x2 ;  /* 0x00000002bad27211 */ /* 0x000fe200078410ff */
[----:B------:R-:W-:-:S03]  /*284a0*/  IMAD.MOV.U32 R189, RZ, RZ, R191 ;  /* 0x000000ffffbd7224 */ /* 0x000fc600078e00bf */
        /* <DEDUP_REMOVED lines=10> */
[----:B------:R-:W-:Y:S01]  /*28550*/  IMAD.MOV.U32 R146, RZ, RZ, R148 ;  /* 0x000000ffff927224 */ /* 0x000fe200078e0094 */
[----:B------:R1:W-:Y:S01]  /*28560*/  STL.64 [R1+0x1370], R212 ;  /* 0x001370d401007387 */ /* 0x0003e20000100a00 */
[----:B------:R-:W-:Y:S02]  /*28570*/  IMAD.MOV.U32 R147, RZ, RZ, R149 ;  /* 0x000000ffff937224 */ /* 0x000fe400078e0095 */
[----:B------:R-:W-:Y:S01]  /*28580*/  IMAD.MOV.U32 R148, RZ, RZ, R150 ;  /* 0x000000ffff947224 */ /* 0x000fe200078e0096 */
[----:B------:R1:W-:Y:S01]  /*28590*/  STL.64 [R1+0x1368], R210 ;  /* 0x001368d201007387 */ /* 0x0003e20000100a00 */
[----:B------:R-:W-:-:S02]  /*285a0*/  IMAD.MOV.U32 R149, RZ, RZ, R151 ;  /* 0x000000ffff957224 */ /* 0x000fc400078e0097 */
[----:B------:R-:W-:Y:S02]  /*285b0*/  IMAD.MOV.U32 R150, RZ, RZ, R23 ;  /* 0x000000ffff967224 */ /* 0x000fe400078e0017 */
[----:B------:R-:W-:Y:S02]  /*285c0*/  IMAD.MOV.U32 R151, RZ, RZ, R22 ;  /* 0x000000ffff977224 */ /* 0x000fe400078e0016 */
[----:B------:R-:W-:Y:S02]  /*285d0*/  IMAD.MOV.U32 R23, RZ, RZ, R21 ;  /* 0x000000ffff177224 */ /* 0x000fe400078e0015 */
[----:B------:R-:W3:Y:S01]  /*285e0*/  LDL.LU R21, [R1+0x20] ;  /* 0x0000200001157983 */ /* 0x000ee20000300800 */
[----:B--2---:R-:W-:-:S03]  /*285f0*/  IMAD.MOV.U32 R22, RZ, RZ, R16 ;  /* 0x000000ffff167224 */ /* 0x004fc600078e0010 */
[----:B------:R-:W2:Y:S01]  /*28600*/  LDL.LU R16, [R1+0x28] ;  /* 0x0000280001107983 */ /* 0x000ea20000300800 */
[-C--:B-1----:R-:W-:Y:S02]  /*28610*/  LEA R212, P1, R215, R2.reuse, 0x2 ;  /* 0x00000002d7d47211 */ /* 0x082fe400078210ff */
[----:B------:R-:W-:Y:S02]  /*28620*/  LEA R210, P2, R183, R2, 0x2 ;  /* 0x00000002b7d27211 */ /* 0x000fe400078410ff */
[-C--:B------:R-:W-:Y:S02]  /*28630*/  LEA.HI.X.SX32 R213, R215, R0.reuse, 0x2, P1 ;  /* 0x00000000d7d57211 */ /* 0x080fe400008f16ff */
[----:B------:R-:W-:-:S03]  /*28640*/  LEA.HI.X.SX32 R211, R183, R0, 0x2, P2 ;  /* 0x00000000b7d37211 */ /* 0x000fc600010f16ff */
[----:B------:R-:W-:Y:S04]  /*28650*/  STL.64 [R1+0x1360], R212 ;  /* 0x001360d401007387 */ /* 0x000fe80000100a00 */
[----:B------:R1:W-:Y:S02]  /*28660*/  STL.64 [R1+0x1358], R210 ;  /* 0x001358d201007387 */ /* 0x0003e40000100a00 */
[----:B-1----:R-:W-:Y:S02]  /*28670*/  IMAD.MOV.U32 R211, RZ, RZ, R187 ;  /* 0x000000ffffd37224 */ /* 0x002fe400078e00bb */
[----:B------:R-:W-:Y:S01]  /*28680*/  IMAD.MOV.U32 R210, RZ, RZ, R186 ;  /* 0x000000ffffd27224 */ /* 0x000fe200078e00ba */
[-C--:B------:R-:W-:Y:S01]  /*28690*/  LEA R212, P2, R185, R2.reuse, 0x2 ;  /* 0x00000002b9d47211 */ /* 0x080fe200078410ff */
[----:B------:R-:W-:Y:S01]  /*286a0*/  IMAD.MOV.U32 R186, RZ, RZ, R188 ;  /* 0x000000ffffba7224 */ /* 0x000fe200078e00bc */
[----:B------:R-:W-:Y:S01]  /*286b0*/  LEA R214, P1, R211, R2, 0x2 ;  /* 0x00000002d3d67211 */ /* 0x000fe200078210ff */
[----:B------:R-:W-:Y:S01]  /*286c0*/  IMAD.MOV.U32 R187, RZ, RZ, R191 ;  /* 0x000000ffffbb7224 */ /* 0x000fe200078e00bf */
[-C--:B------:R-:W-:Y:S01]  /*286d0*/  LEA.HI.X.SX32 R213, R185, R0.reuse, 0x2, P2 ;  /* 0x00000000b9d57211 */ /* 0x080fe200010f16ff */
[----:B------:R-:W-:Y:S01]  /*286e0*/  IMAD.MOV.U32 R217, RZ, RZ, R186 ;  /* 0x000000ffffd97224 */ /* 0x000fe200078e00ba */
[----:B------:R-:W-:Y:S01]  /*286f0*/  LEA.HI.X.SX32 R215, R211, R0, 0x2, P1 ;  /* 0x00000000d3d77211 */ /* 0x000fe200008f16ff */
[----:B------:R-:W-:-:S02]  /*28700*/  IMAD.MOV.U32 R188, RZ, RZ, R203 ;  /* 0x000000ffffbc7224 */ /* 0x000fc400078e00cb */
[----:B------:R-:W-:Y:S02]  /*28710*/  IMAD.MOV.U32 R191, RZ, RZ, R83 ;  /* 0x000000ffffbf7224 */ /* 0x000fe400078e0053 */
[----:B------:R-:W4:Y:S01]  /*28720*/  LDL.LU R83, [R1+0x19c0] ;  /* 0x0019c00001537983 */ /* 0x000f220000300800 */
[----:B------:R-:W-:-:S03]  /*28730*/  IMAD.MOV.U32 R203, RZ, RZ, R84 ;  /* 0x000000ffffcb7224 */ /* 0x000fc600078e0054 */
[----:B------:R-:W4:Y:S04]  /*28740*/  LDL.LU R84, [R1+0x19bc] ;  /* 0x0019bc0001547983 */ /* 0x000f280000300800 */
[----:B------:R1:W-:Y:S01]  /*28750*/  STL.64 [R1+0x1350], R214 ;  /* 0x001350d601007387 */ /* 0x0003e20000100a00 */
[----:B------:R-:W-:-:S03]  /*28760*/  IMAD.MOV.U32 R211, RZ, RZ, R187 ;  /* 0x000000ffffd37224 */ /* 0x000fc600078e00bb */
[----:B------:R1:W-:Y:S01]  /*28770*/  STL.64 [R1+0x1348], R212 ;  /* 0x001348d401007387 */ /* 0x0003e20000100a00 */
[----:B------:R-:W-:Y:S02]  /*28780*/  IMAD.MOV.U32 R185, RZ, RZ, R188 ;  /* 0x000000ffffb97224 */ /* 0x000fe400078e00bc */
[----:B------:R-:W-:Y:S01]  /*28790*/  IMAD.MOV.U32 R187, RZ, RZ, R191 ;  /* 0x000000ffffbb7224 */ /* 0x000fe200078e00bf */
[-C--:B-1----:R-:W-:Y:S01]  /*287a0*/  LEA R214, P1, R217, R2.reuse, 0x2 ;  /* 0x00000002d9d67211 */ /* 0x082fe200078210ff */
[----:B------:R-:W-:Y:S01]  /*287b0*/  IMAD.MOV.U32 R188, RZ, RZ, R192 ;  /* 0x000000ffffbc7224 */ /* 0x000fe200078e00c0 */
[----:B------:R-:W-:Y:S02]  /*287c0*/  LEA R212, P2, R209, R2, 0x2 ;  /* 0x00000002d1d47211 */ /* 0x000fe400078410ff */
[-C--:B------:R-:W-:Y:S01]  /*287d0*/  LEA.HI.X.SX32 R215, R217, R0.reuse, 0x2, P1 ;  /* 0x00000000d9d77211 */ /* 0x080fe200008f16ff */
[----:B------:R-:W-:Y:S01]  /*287e0*/  IMAD.MOV.U32 R191, RZ, RZ, R201 ;  /* 0x000000ffffbf7224 */ /* 0x000fe200078e00c9 */
[----:B------:R-:W-:Y:S01]  /*287f0*/  LEA.HI.X.SX32 R213, R209, R0, 0x2, P2 ;  /* 0x00000000d1d57211 */ /* 0x000fe200010f16ff */
[----:B------:R-:W-:-:S02]  /*28800*/  IMAD.MOV.U32 R192, RZ, RZ, R86 ;  /* 0x000000ffffc07224 */ /* 0x000fc400078e0056 */
[----:B------:R-:W4:Y:S01]  /*28810*/  LDL.LU R86, [R1+0x19b8] ;  /* 0x0019b80001567983 */ /* 0x000f220000300800 */
[----:B------:R-:W-:Y:S02]  /*28820*/  IMAD.MOV.U32 R201, RZ, RZ, R85 ;  /* 0x000000ffffc97224 */ /* 0x000fe400078e0055 */
[----:B------:R-:W-:Y:S01]  /*28830*/  IMAD.MOV.U32 R217, RZ, RZ, R87 ;  /* 0x000000ffffd97224 */ /* 0x000fe200078e0057 */
[----:B------:R-:W4:Y:S04]  /*28840*/  LDL.LU R85, [R1+0x19b4] ;  /* 0x0019b40001557983 */ /* 0x000f280000300800 */
[----:B------:R-:W-:Y:S04]  /*28850*/  STL.64 [R1+0x1340], R214 ;  /* 0x001340d601007387 */ /* 0x000fe80000100a00 */
        /* <DEDUP_REMOVED lines=23> */
[----:B------:R-:W-:-:S03]  /*289d0*/  IMAD.MOV.U32 R23, RZ, RZ, R22 ;  /* 0x000000ffff177224 */ /* 0x000fc600078e0016 */
[----:B------:R1:W-:Y:S01]  /*289e0*/  STL.64 [R1+0x1328], R212 ;  /* 0x001328d401007387 */ /* 0x0003e20000100a00 */
[----:B---3--:R-:W-:Y:S02]  /*289f0*/  IMAD.MOV.U32 R22, RZ, RZ, R21 ;  /* 0x000000ffff167224 */ /* 0x008fe400078e0015 */
[----:B--2---:R-:W-:Y:S02]  /*28a00*/  IMAD.MOV.U32 R21, RZ, RZ, R16 ;  /* 0x000000ffff157224 */ /* 0x004fe400078e0010 */
[----:B------:R-:W2:Y:S01]  /*28a10*/  LDL.LU R16, [R1+0x424] ;  /* 0x0004240001107983 */ /* 0x000ea20000300800 */
[----:B------:R-:W-:Y:S02]  /*28a20*/  IMAD.MOV.U32 R208, RZ, RZ, R181 ;  /* 0x000000ffffd07224 */ /* 0x000fe400078e00b5 */
[----:B------:R-:W-:-:S03]  /*28a30*/  IMAD.MOV.U32 R209, RZ, RZ, R185 ;  /* 0x000000ffffd17224 */ /* 0x000fc600078e00b9 */
[----:B-1----:R-:W-:Y:S01]  /*28a40*/  LEA R214, P2, R208, R2, 0x2 ;  /* 0x00000002d0d67211 */ /* 0x002fe200078410ff */
[----:B------:R-:W-:-:S03]  /*28a50*/  IMAD.MOV.U32 R217, RZ, RZ, R209 ;  /* 0x000000ffffd97224 */ /* 0x000fc600078e00d1 */
        /* <DEDUP_REMOVED lines=22> */
[----:B--2---:R-:W-:-:S03]  /*28bc0*/  IMAD.MOV.U32 R21, RZ, RZ, R16 ;  /* 0x000000ffff157224 */ /* 0x004fc600078e0010 */
[----:B------:R-:W2:Y:S01]  /*28bd0*/  LDL.LU R16, [R1+0x42c] ;  /* 0x00042c0001107983 */ /* 0x000ea20000300800 */
[----:B------:R-:W-:Y:S02]  /*28be0*/  IMAD.MOV.U32 R209, RZ, RZ, R188 ;  /* 0x000000ffffd17224 */ /* 0x000fe400078e00bc */
[----:B-1----:R-:W-:Y:S02]  /*28bf0*/  IMAD.MOV.U32 R212, RZ, RZ, R210 ;  /* 0x000000ffffd47224 */ /* 0x002fe400078e00d2 */
[----:B------:R-:W-:Y:S02]  /*28c00*/  IMAD.MOV.U32 R210, RZ, RZ, R209 ;  /* 0x000000ffffd27224 */ /* 0x000fe400078e00d1 */
[----:B------:R-:W-:-:S03]  /*28c10*/  IMAD.MOV.U32 R209, RZ, RZ, R187 ;  /* 0x000000ffffd17224 */ /* 0x000fc600078e00bb */
[-C--:B------:R-:W-:Y:S01]  /*28c20*/  LEA R216, P1, R210, R2.reuse, 0x2 ;  /* 0x00000002d2d87211 */ /* 0x080fe200078210ff */
[----:B------:R-:W-:Y:S01]  /*28c30*/  VIADD R140, R17, UR6 ;  /* 0x00000006118c7c36 */ /* 0x000fe20008000000 */
[----:B---3--:R-:W-:Y:S01]  /*28c40*/  LEA R214, P2, R190, R2, 0x2 ;  /* 0x00000002bed67211 */ /* 0x008fe200078410ff */
[----:B------:R-:W-:Y:S01]  /*28c50*/  IMAD.MOV.U32 R213, RZ, RZ, R209 ;  /* 0x000000ffffd57224 */ /* 0x000fe200078e00d1 */
[----:B------:R-:W-:Y:S01]  /*28c60*/  LEA.HI.X.SX32 R217, R210, R0, 0x2, P1 ;  /* 0x00000000d2d97211 */ /* 0x000fe200008f16ff */
[----:B------:R-:W-:Y:S01]  /*28c70*/  IMAD.MOV.U32 R210, RZ, RZ, R191 ;  /* 0x000000ffffd27224 */ /* 0x000fe200078e00bf */
[----:B------:R-:W-:Y:S01]  /*28c80*/  ULDC UR6, c[0x0][0x248] ;  /* 0x0000920000067ab9 */ /* 0x000fe20000000800 */
[----:B------:R-:W-:Y:S02]  /*28c90*/  IMAD.MOV.U32 R209, RZ, RZ, R192 ;  /* 0x000000ffffd17224 */ /* 0x000fe400078e00c0 */
[----:B------:R-:W-:Y:S02]  /*28ca0*/  IMAD.MOV.U32 R191, RZ, RZ, R193 ;  /* 0x000000ffffbf7224 */ /* 0x000fe400078e00c1 */
[----:B------:R-:W-:-:S02]  /*28cb0*/  IMAD.MOV.U32 R192, RZ, RZ, R194 ;  /* 0x000000ffffc07224 */ /* 0x000fc400078e00c2 */
[----:B------:R-:W-:Y:S02]  /*28cc0*/  IMAD.MOV.U32 R193, RZ, RZ, R198 ;  /* 0x000000ffffc17224 */ /* 0x000fe400078e00c6 */
[----:B------:R-:W-:Y:S01]  /*28cd0*/  VIADD R19, R140, UR9 ;  /* 0x000000098c137c36 */ /* 0x000fe20008000000 */
[----:B------:R-:W-:Y:S01]  /*28ce0*/  LEA.HI.X.SX32 R215, R190, R0, 0x2, P2 ;  /* 0x00000000bed77211 */ /* 0x000fe200010f16ff */
[----:B------:R-:W-:Y:S01]  /*28cf0*/  IMAD.MOV.U32 R194, RZ, RZ, R201 ;  /* 0x000000ffffc27224 */ /* 0x000fe200078e00c9 */
[----:B------:R1:W-:Y:S01]  /*28d00*/  STL.64 [R1+0x1310], R216 ;  /* 0x001310d801007387 */ /* 0x0003e20000100a00 */
[----:B------:R-:W-:Y:S01]  /*28d10*/  IMAD.MOV.U32 R198, RZ, RZ, R140 ;  /* 0x000000ffffc67224 */ /* 0x000fe200078e008c */
[----:B------:R-:W-:Y:S01]  /*28d20*/  ULDC UR9, c[0x0][0x248] ;  /* 0x0000920000097ab9 */ /* 0x000fe20000000800 */
[----:B------:R-:W-:Y:S02]  /*28d30*/  IMAD.MOV.U32 R201, RZ, RZ, R141 ;  /* 0x000000ffffc97224 */ /* 0x000fe400078e008d */
        /* <DEDUP_REMOVED lines=11> */
[----:B------:R-:W-:Y:S02]  /*28df0*/  IMAD.MOV.U32 R150, RZ, RZ, R23 ;  /* 0x000000ffff967224 */ /* 0x000fe400078e0017 */
[----:B------:R-:W-:Y:S02]  /*28e00*/  IMAD.MOV.U32 R151, RZ, RZ, R22 ;  /* 0x000000ffff977224 */ /* 0x000fe400078e0016 */
[----:B------:R-:W-:-:S02]  /*28e10*/  IMAD.MOV.U32 R23, RZ, RZ, R21 ;  /* 0x000000ffff177224 */ /* 0x000fc400078e0015 */
[----:B------:R-:W4:Y:S01]  /*28e20*/  LDL.LU R21, [R1+0x24] ;  /* 0x0000240001157983 */ /* 0x000f220000300800 */
[----:B--2---:R-:W-:-:S03]  /*28e30*/  IMAD.MOV.U32 R22, RZ, RZ, R16 ;  /* 0x000000ffff167224 */ /* 0x004fc600078e0010 */
[----:B------:R-:W2:Y:S01]  /*28e40*/  LDL.LU R16, [R1+0x2c] ;  /* 0x00002c0001107983 */ /* 0x000ea20000300800 */
[-C--:B-1----:R-:W-:Y:S02]  /*28e50*/  LEA R216, P1, R209, R2.reuse, 0x2 ;  /* 0x00000002d1d87211 */ /* 0x082fe400078210ff */
[----:B---3--:R-:W-:Y:S02]  /*28e60*/  LEA R214, P2, R189, R2, 0x2 ;  /* 0x00000002bdd67211 */ /* 0x008fe400078410ff */
[-C--:B------:R-:W-:Y:S01]  /*28e70*/  LEA.HI.X.SX32 R217, R209, R0.reuse, 0x2, P1 ;  /* 0x00000000d1d97211 */ /* 0x080fe200008f16ff */
[----:B------:R-:W-:Y:S01]  /*28e80*/  IMAD.MOV.U32 R209, RZ, RZ, R191 ;  /* 0x000000ffffd17224 */ /* 0x000fe200078e00bf */
[----:B------:R-:W-:Y:S01]  /*28e90*/  LEA.HI.X.SX32 R215, R189, R0, 0x2, P2 ;  /* 0x00000000bdd77211 */ /* 0x000fe200010f16ff */
[----:B------:R-:W-:Y:S01]  /*28ea0*/  VIADD R90, R19, UR13 ;  /* 0x0000000d135a7c36 */ /* 0x000fe20008000000 */
[----:B------:R-:W-:Y:S01]  /*28eb0*/  ULDC UR13, c[0x0][0x248] ;  /* 0x00009200000d7ab9 */ /* 0x000fe20000000800 */
[----:B------:R1:W-:Y:S01]  /*28ec0*/  STL.64 [R1+0x1300], R216 ;  /* 0x001300d801007387 */ /* 0x0003e20000100a00 */
[----:B------:R-:W-:-:S02]  /*28ed0*/  IMAD.MOV.U32 R191, RZ, RZ, R192 ;  /* 0x000000ffffbf7224 */ /* 0x000fc400078e00c0 */
[----:B------:R-:W-:Y:S01]  /*28ee0*/  IMAD.MOV.U32 R192, RZ, RZ, R193 ;  /* 0x000000ffffc07224 */ /* 0x000fe200078e00c1 */
[----:B------:R3:W-:Y:S01]  /*28ef0*/  STL.64 [R1+0x12f8], R214 ;  /* 0x0012f8d601007387 */ /* 0x0007e20000100a00 */
[----:B------:R-:W-:Y:S02]  /*28f00*/  IMAD.MOV.U32 R193, RZ, RZ, R194 ;  /* 0x000000ffffc17224 */ /* 0x000fe400078e00c2 */
[----:B------:R-:W-:Y:S01]  /*28f10*/  IMAD.MOV.U32 R194, RZ, RZ, R195 ;  /* 0x000000ffffc27224 */ /* 0x000fe200078e00c3 */
[C---:B-1----:R-:W-:Y:S01]  /*28f20*/  LEA R216, P1, R209.reuse, R2, 0x2 ;  /* 0x00000002d1d87211 */ /* 0x042fe200078210ff */
[----:B------:R-:W-:Y:S01]  /*28f30*/  VIADD R88, R90, UR4 ;  /* 0x000000045a587c36 */ /* 0x000fe20008000000 */
[----:B------:R-:W-:Y:S01]  /*28f40*/  ULDC UR4, c[0x0][0x248] ;  /* 0x0000920000047ab9 */ /* 0x000fe20000000800 */
[----:B------:R-:W-:Y:S01]  /*28f50*/  IMAD.MOV.U32 R195, RZ, RZ, R206 ;  /* 0x000000ffffc37224 */ /* 0x000fe200078e00ce */
[----:B------:R-:W-:Y:S01]  /*28f60*/  LEA.HI.X.SX32 R217, R209, R0, 0x2, P1 ;  /* 0x00000000d1d97211 */ /* 0x000fe200008f16ff */
[----:B------:R-:W-:Y:S01]  /*28f70*/  IMAD.MOV.U32 R209, RZ, RZ, R191 ;  /* 0x000000ffffd17224 */ /* 0x000fe200078e00bf */
[----:B---3--:R-:W-:Y:S01]  /*28f80*/  LEA R214, P2, R211, R2, 0x2 ;  /* 0x00000002d3d67211 */ /* 0x008fe200078410ff */
[----:B------:R-:W-:-:S02]  /*28f90*/  IMAD.MOV.U32 R191, RZ, RZ, R192 ;  /* 0x000000ffffbf7224 */ /* 0x000fc400078e00c0 */
[----:B------:R-:W-:Y:S01]  /*28fa0*/  IMAD.MOV.U32 R192, RZ, RZ, R193 ;  /* 0x000000ffffc07224 */ /* 0x000fe200078e00c1 */
[----:B------:R-:W-:Y:S01]  /*28fb0*/  LEA.HI.X.SX32 R215, R211, R0, 0x2, P2 ;  /* 0x00000000d3d77211 */ /* 0x000fe200010f16ff */
[----:B------:R-:W-:Y:S02]  /*28fc0*/  IMAD.MOV.U32 R193, RZ, RZ, R194 ;  /* 0x000000ffffc17224 */ /* 0x000fe400078e00c2 */
[----:B------:R-:W-:Y:S02]  /*28fd0*/  IMAD.MOV.U32 R194, RZ, RZ, R195 ;  /* 0x000000ffffc27224 */ /* 0x000fe400078e00c3 */
[----:B------:R-:W-:Y:S01]  /*28fe0*/  VIADD R18, R88, UR14 ;  /* 0x0000000e58127c36 */ /* 0x000fe20008000000 */
[----:B------:R-:W-:Y:S01]  /*28ff0*/  ULDC UR14, c[0x0][0x248] ;  /* 0x00009200000e7ab9 */ /* 0x000fe20000000800 */
[----:B------:R-:W-:Y:S02]  /*29000*/  IMAD.MOV.U32 R206, RZ, RZ, R88 ;  /* 0x000000ffffce7224 */ /* 0x000fe400078e0058 */
[----:B------:R-:W-:Y:S01]  /*29010*/  IMAD.MOV.U32 R195, RZ, RZ, R204 ;  /* 0x000000ffffc37224 */ /* 0x000fe200078e00cc */
[----:B------:R-:W3:Y:S01]  /*29020*/  LDL.LU R88, [R1+0x19ac] ;  /* 0x0019ac0001587983 */ /* 0x000ee20000300800 */
[----:B------:R-:W-:-:S02]  /*29030*/  IMAD.MOV.U32 R204, RZ, RZ, R207 ;  /* 0x000000ffffcc7224 */ /* 0x000fc400078e00cf */
[----:B------:R-:W-:Y:S01]  /*29040*/  IMAD.MOV.U32 R207, RZ, RZ, R90 ;  /* 0x000000ffffcf7224 */ /* 0x000fe200078e005a */
[----:B------:R1:W-:Y:S01]  /*29050*/  STL.64 [R1+0x12f0], R216 ;  /* 0x0012f0d801007387 */ /* 0x0003e20000100a00 */
[----:B------:R-:W-:-:S03]  /*29060*/  IMAD.MOV.U32 R219, RZ, RZ, R191 ;  /* 0x000000ffffdb7224 */ /* 0x000fc600078e00bf */
[----:B------:R-:W3:Y:S01]  /*29070*/  LDL.LU R90, [R1+0x19a8] ;  /* 0x0019a800015a7983 */ /* 0x000ee20000300800 */
[----:B------:R-:W-:-:S03]  /*29080*/  IMAD.MOV.U32 R191, RZ, RZ, R193 ;  /* 0x000000ffffbf7224 */ /* 0x000fc600078e00c1 */
[----:B------:R4:W-:Y:S01]  /*29090*/  STL.64 [R1+0x12e8], R214 ;  /* 0x0012e8d601007387 */ /* 0x0009e20000100a00 */
[----:B------:R-:W-:Y:S02]  /*290a0*/  IMAD.MOV.U32 R193, RZ, RZ, R194 ;  /* 0x000000ffffc17224 */ /* 0x000fe400078e00c2 */
[----:B------:R-:W-:Y:S02]  /*290b0*/  IMAD.MOV.U32 R194, RZ, RZ, R195 ;  /* 0x000000ffffc27224 */ /* 0x000fe400078e00c3 */
[----:B------:R-:W-:Y:S02]  /*290c0*/  IMAD.MOV.U32 R195, RZ, RZ, R204 ;  /* 0x000000ffffc37224 */ /* 0x000fe400078e00cc */
[----:B------:R-:W-:Y:S01]  /*290d0*/  VIADD R138, R18, UR16 ;  /* 0x00000010128a7c36 */ /* 0x000fe20008000000 */
[-C--:B-1----:R-:W-:Y:S02]  /*290e0*/  LEA R216, P1, R219, R2.reuse, 0x2 ;  /* 0x00000002dbd87211 */ /* 0x082fe400078210ff */
[----:B----4-:R-:W-:Y:S01]  /*290f0*/  LEA R214, P2, R213, R2, 0x2 ;  /* 0x00000002d5d67211 */ /* 0x010fe200078410ff */
[----:B------:R-:W-:Y:S01]  /*29100*/  IMAD.MOV.U32 R204, RZ, RZ, R207 ;  /* 0x000000ffffcc7224 */ /* 0x000fe200078e00cf */
[----:B------:R-:W-:-:S02]  /*29110*/  ULDC UR16, c[0x0][0x248] ;  /* 0x0000920000107ab9 */ /* 0x000fc40000000800 */
[-C--:B------:R-:W-:Y:S01]  /*29120*/  LEA.HI.X.SX32 R215, R213, R0.reuse, 0x2, P2 ;  /* 0x00000000d5d77211 */ /* 0x080fe200010f16ff */
[----:B------:R-:W-:Y:S02]  /*29130*/  IMAD.MOV.U32 R213, RZ, RZ, R193 ;  /* 0x000000ffffd57224 */ /* 0x000fe400078e00c1 */
[----:B------:R-:W-:Y:S02]  /*29140*/  IMAD.MOV.U32 R193, RZ, RZ, R194 ;  /* 0x000000ffffc17224 */ /* 0x000fe400078e00c2 */
[----:B------:R-:W-:Y:S02]  /*29150*/  IMAD.MOV.U32 R194, RZ, RZ, R195 ;  /* 0x000000ffffc27224 */ /* 0x000fe400078e00c3 */
[----:B------:R-:W-:Y:S01]  /*29160*/  VIADD R133, R138, UR7 ;  /* 0x000000078a857c36 */ /* 0x000fe20008000000 */
[----:B------:R-:W-:Y:S01]  /*29170*/  LEA.HI.X.SX32 R217, R219, R0, 0x2, P1 ;  /* 0x00000000dbd97211 */ /* 0x000fe200008f16ff */
[----:B------:R-:W-:Y:S01]  /*29180*/  IMAD.MOV.U32 R195, RZ, RZ, R139 ;  /* 0x000000ffffc37224 */ /* 0x000fe200078e008b */
[----:B------:R-:W-:Y:S01]  /*29190*/  ULDC UR7, c[0x0][0x248] ;  /* 0x0000920000077ab9 */ /* 0x000fe20000000800 */
[----:B------:R-:W-:-:S02]  /*291a0*/  IMAD.MOV.U32 R139, RZ, RZ, R140 ;  /* 0x000000ffff8b7224 */ /* 0x000fc400078e008c */
[----:B------:R-:W-:Y:S02]  /*291b0*/  IMAD.MOV.U32 R140, RZ, RZ, R141 ;  /* 0x000000ffff8c7224 */ /* 0x000fe400078e008d */
[----:B------:R-:W-:Y:S02]  /*291c0*/  IMAD.MOV.U32 R141, RZ, RZ, R142 ;  /* 0x000000ffff8d7224 */ /* 0x000fe400078e008e */
[----:B------:R-:W-:Y:S01]  /*291d0*/  VIADD R20, R133, UR17 ;  /* 0x0000001185147c36 */ /* 0x000fe20008000000 */
[----:B------:R-:W-:Y:S01]  /*291e0*/  ULDC UR17, c[0x0][0x248] ;  /* 0x0000920000117ab9 */ /* 0x000fe20000000800 */
[----:B------:R-:W-:Y:S02]  /*291f0*/  IMAD.MOV.U32 R142, RZ, RZ, R143 ;  /* 0x000000ffff8e7224 */ /* 0x000fe400078e008f */
[----:B------:R-:W-:Y:S02]  /*29200*/  IMAD.MOV.U32 R143, RZ, RZ, R144 ;  /* 0x000000ffff8f7224 */ /* 0x000fe400078e0090 */
[----:B------:R-:W-:-:S02]  /*29210*/  IMAD.MOV.U32 R144, RZ, RZ, R145 ;  /* 0x000000ffff907224 */ /* 0x000fc400078e0091 */
[----:B------:R-:W-:Y:S02]  /*29220*/  IMAD.MOV.U32 R145, RZ, RZ, R146 ;  /* 0x000000ffff917224 */ /* 0x000fe400078e0092 */
[----:B------:R-:W-:Y:S01]  /*29230*/  VIADD R6, R20, UR19 ;  /* 0x0000001314067c36 */ /* 0x000fe20008000000 */
[----:B------:R-:W-:Y:S01]  /*29240*/  ULDC UR19, c[0x0][0x248] ;  /* 0x0000920000137ab9 */ /* 0x000fe20000000800 */
[----:B------:R-:W-:Y:S02]  /*29250*/  IMAD.MOV.U32 R146, RZ, RZ, R147 ;  /* 0x000000ffff927224 */ /* 0x000fe400078e0093 */
[----:B------:R-:W-:Y:S02]  /*29260*/  IMAD.MOV.U32 R147, RZ, RZ, R148 ;  /* 0x000000ffff937224 */ /* 0x000fe400078e0094 */
[----:B------:R-:W-:Y:S02]  /*29270*/  IMAD.MOV.U32 R148, RZ, RZ, R149 ;  /* 0x000000ffff947224 */ /* 0x000fe400078e0095 */
[----:B------:R-:W-:-:S02]  /*29280*/  IMAD.MOV.U32 R149, RZ, RZ, R150 ;  /* 0x000000ffff957224 */ /* 0x000fc400078e0096 */
[----:B------:R-:W-:Y:S02]  /*29290*/  IMAD.MOV.U32 R150, RZ, RZ, R151 ;  /* 0x000000ffff967224 */ /* 0x000fe400078e0097 */
[----:B------:R-:W-:Y:S01]  /*292a0*/  VIADD R131, R6, UR8 ;  /* 0x0000000806837c36 */ /* 0x000fe20008000000 */
[----:B------:R-:W-:Y:S01]  /*292b0*/  ULDC UR8, c[0x0][0x248] ;  /* 0x0000920000087ab9 */ /* 0x000fe20000000800 */
[----:B------:R-:W-:Y:S02]  /*292c0*/  IMAD.MOV.U32 R207, RZ, RZ, R6 ;  /* 0x000000ffffcf7224 */ /* 0x000fe400078e0006 */
[----:B------:R-:W-:Y:S01]  /*292d0*/  IMAD.MOV.U32 R151, RZ, RZ, R23 ;  /* 0x000000ffff977224 */ /* 0x000fe200078e0017 */
[----:B------:R-:W4:Y:S01]  /*292e0*/  LDL.LU R6, [R1+0x19a4] ;  /* 0x0019a40001067983 */ /* 0x000f220000300800 */
[----:B------:R-:W-:Y:S02]  /*292f0*/  IMAD.MOV.U32 R23, RZ, RZ, R22 ;  /* 0x000000ffff177224 */ /* 0x000fe400078e0016 */
[----:B------:R-:W-:Y:S01]  /*29300*/  IMAD.MOV.U32 R22, RZ, RZ, R21 ;  /* 0x000000ffff167224 */ /* 0x000fe200078e0015 */
[----:B------:R1:W-:Y:S04]  /*29310*/  STL.64 [R1+0x12e0], R216 ;  /* 0x0012e0d801007387 */ /* 0x0003e80000100a00 */
[----:B------:R1:W-:Y:S01]  /*29320*/  STL.64 [R1+0x12d8], R214 ;  /* 0x0012d8d601007387 */ /* 0x0003e20000100a00 */
[----:B--2---:R-:W-:-:S03]  /*29330*/  IMAD.MOV.U32 R21, RZ, RZ, R16 ;  /* 0x000000ffff157224 */ /* 0x004fc600078e0010 */
[----:B------:R-:W2:Y:S01]  /*29340*/  LDL.LU R16, [R1+0x430] ;  /* 0x0004300001107983 */ /* 0x000ea20000300800 */
[----:B------:R-:W-:-:S05]  /*29350*/  IMAD.MOV.U32 R219, RZ, RZ, R191 ;  /* 0x000000ffffdb7224 */ /* 0x000fca00078e00bf */
        /* <DEDUP_REMOVED lines=23> */
[----:B------:R-:W-:Y:S01]  /*294d0*/  IMAD.MOV.U32 R151, RZ, RZ, R23 ;  /* 0x000000ffff977224 */ /* 0x000fe200078e0017 */
[----:B------:R1:W-:Y:S01]  /*294e0*/  STL.64 [R1+0x12d0], R216 ;  /* 0x0012d0d801007387 */ /* 0x0003e20000100a00 */
[----:B------:R-:W-:Y:S02]  /*294f0*/  IMAD.MOV.U32 R23, RZ, RZ, R22 ;  /* 0x000000ffff177224 */ /* 0x000fe400078e0016 */
[----:B------:R-:W-:Y:S01]  /*29500*/  IMAD.MOV.U32 R22, RZ, RZ, R21 ;  /* 0x000000ffff167224 */ /* 0x000fe200078e0015 */
[----:B------:R3:W-:Y:S01]  /*29510*/  STL.64 [R1+0x12c8], R214 ;  /* 0x0012c8d601007387 */ /* 0x0007e20000100a00 */
[----:B--2---:R-:W-:-:S03]  /*29520*/  IMAD.MOV.U32 R21, RZ, RZ, R16 ;  /* 0x000000ffff157224 */ /* 0x004fc600078e0010 */
[----:B------:R-:W2:Y:S01]  /*29530*/  LDL.LU R16, [R1+0x438] ;  /* 0x0004380001107983 */ /* 0x000ea20000300800 */
[CC--:B-1----:R-:W-:Y:S01]  /*29540*/  LEA R216, P1, R219.reuse, R2.reuse, 0x2 ;  /* 0x00000002dbd87211 */ /* 0x0c2fe200078210ff */
[----:B------:R-:W-:Y:S01]  /*29550*/  IMAD.MOV.U32 R212, RZ, RZ, R194 ;  /* 0x000000ffffd47224 */ /* 0x000fe200078e00c2 */
[C---:B---3--:R-:W-:Y:S02]  /*29560*/  LEA R214, P2, R208.reuse, R2, 0x2 ;  /* 0x00000002d0d67211 */ /* 0x048fe400078410ff */
[-C--:B------:R-:W-:Y:S02]  /*29570*/  LEA.HI.X.SX32 R217, R219, R0.reuse, 0x2, P1 ;  /* 0x00000000dbd97211 */ /* 0x080fe400008f16ff */
[----:B------:R-:W-:Y:S01]  /*29580*/  LEA.HI.X.SX32 R215, R208, R0, 0x2, P2 ;  /* 0x00000000d0d77211 */ /* 0x000fe200010f16ff */
[----:B------:R-:W-:Y:S02]  /*29590*/  IMAD.MOV.U32 R208, RZ, RZ, R193 ;  /* 0x000000ffffd07224 */ /* 0x000fe400078e00c1 */
        /* <DEDUP_REMOVED lines=24> */
[----:B--2---:R-:W-:-:S03]  /*29720*/  IMAD.MOV.U32 R21, RZ, RZ, R16 ;  /* 0x000000ffff157224 */ /* 0x004fc600078e0010 */
[----:B------:R-:W2:Y:S01]  /*29730*/  LDL.LU R16, [R1+0x30] ;  /* 0x0000300001107983 */ /* 0x000ea20000300800 */
        /* <DEDUP_REMOVED lines=12> */
[----:B-1----:R-:W-:Y:S01]  /*29800*/  LEA R214, P2, R210, R2, 0x2 ;  /* 0x00000002d2d67211 */ /* 0x002fe200078410ff */
        /* <DEDUP_REMOVED lines=12> */
[----:B--2---:R-:W-:Y:S02]  /*298d0*/  IMAD.MOV.U32 R21, RZ, RZ, R16 ;  /* 0x000000ffff157224 */ /* 0x004fe400078e0010 */
[----:B------:R-:W2:Y:S01]  /*298e0*/  LDL.LU R16, [R1+0x38] ;  /* 0x0000380001107983 */ /* 0x000ea20000300800 */
[-C--:B---3--:R-:W-:Y:S01]  /*298f0*/  LEA R216, P1, R219, R2.reuse, 0x2 ;  /* 0x00000002dbd87211 */ /* 0x088fe200078210ff */
[----:B------:R-:W-:Y:S01]  /*29900*/  IMAD.MOV.U32 R210, RZ, RZ, R196 ;  /* 0x000000ffffd27224 */ /* 0x000fe200078e00c4 */
[----:B-1----:R-:W-:-:S02]  /*29910*/  LEA R214, P2, R209, R2, 0x2 ;  /* 0x00000002d1d67211 */ /* 0x002fc400078410ff */
[-C--:B------:R-:W-:Y:S02]  /*29920*/  LEA.HI.X.SX32 R217, R219, R0.reuse, 0x2, P1 ;  /* 0x00000000dbd97211 */ /* 0x080fe400008f16ff */
[----:B------:R-:W-:Y:S01]  /*29930*/  LEA.HI.X.SX32 R215, R209, R0, 0x2, P2 ;  /* 0x00000000d1d77211 */ /* 0x000fe200010f16ff */
[----:B------:R-:W-:Y:S02]  /*29940*/  IMAD.MOV.U32 R209, RZ, RZ, R195 ;  /* 0x000000ffffd17224 */ /* 0x000fe400078e00c3 */
[----:B------:R1:W-:Y:S01]  /*29950*/  STL.64 [R1+0x12a0], R216 ;  /* 0x0012a0d801007387 */ /* 0x0003e20000100a00 */
[----:B------:R-:W-:Y:S01]  /*29960*/  VIADD R135, R131, UR20 ;  /* 0x0000001483877c36 */ /* 0x000fe20008000000 */
[----:B------:R-:W-:Y:S01]  /*29970*/  ULDC UR20, c[0x0][0x248] ;  /* 0x0000920000147ab9 */ /* 0x000fe20000000800 */
[----:B-1----:R-:W-:-:S04]  /*29980*/  LEA R216, P1, R210, R2, 0x2 ;  /* 0x00000002d2d87211 */ /* 0x002fc800078210ff */
[----:B------:R-:W-:Y:S01]  /*29990*/  LEA.HI.X.SX32 R217, R210, R0, 0x2, P1 ;  /* 0x00000000d2d97211 */ /* 0x000fe200008f16ff */
[----:B------:R-:W-:Y:S02]  /*299a0*/  IMAD.MOV.U32 R210, RZ, RZ, R209 ;  /* 0x000000ffffd27224 */ /* 0x000fe400078e00d1 */
[----:B------:R-:W-:Y:S02]  /*299b0*/  IMAD.MOV.U32 R209, RZ, RZ, R199 ;  /* 0x000000ffffd17224 */ /* 0x000fe400078e00c7 */
[----:B------:R-:W-:Y:S02]  /*299c0*/  IMAD.MOV.U32 R199, RZ, RZ, R204 ;  /* 0x000000ffffc77224 */ /* 0x000fe400078e00cc */
[----:B------:R-:W-:Y:S01]  /*299d0*/  VIADD R130, R135, UR22 ;  /* 0x0000001687827c36 */ /* 0x000fe20008000000 */
[----:B------:R-:W-:Y:S01]  /*299e0*/  STL.64 [R1+0x1298], R214 ;  /* 0x001298d601007387 */ /* 0x000fe20000100a00 */
[----:B------:R-:W-:Y:S01]  /*299f0*/  IMAD.MOV.U32 R204, RZ, RZ, R135 ;  /* 0x000000ffffcc7224 */ /* 0x000fe200078e0087 */
[----:B------:R-:W-:Y:S01]  /*29a00*/  ULDC UR22, c[0x0][0x248] ;  /* 0x0000920000167ab9 */ /* 0x000fe20000000800 */
        /* <DEDUP_REMOVED lines=20> */
[----:B--2---:R-:W-:Y:S02]  /*29b50*/  IMAD.MOV.U32 R21, RZ, RZ, R16 ;  /* 0x000000ffff157224 */ /* 0x004fe400078e0010 */
[----:B------:R-:W2:Y:S01]  /*29b60*/  LDL.LU R16, [R1+0x434] ;  /* 0x0004340001107983 */ /* 0x000ea20000300800 */
[----:B------:R-:W-:Y:S02]  /*29b70*/  IMAD.MOV.U32 R211, RZ, RZ, R192 ;  /* 0x000000ffffd37224 */ /* 0x000fe400078e00c0 */
[----:B-1----:R-:W-:-:S03]  /*29b80*/  IMAD.MOV.U32 R216, RZ, RZ, R209 ;  /* 0x000000ffffd87224 */ /* 0x002fc600078e00d1 */
[CC--:B------:R-:W-:Y:S01]  /*29b90*/  LEA R214, P2, R211.reuse, R2.reuse, 0x2 ;  /* 0x00000002d3d67211 */ /* 0x0c0fe200078410ff */
[----:B------:R-:W-:Y:S01]  /*29ba0*/  IMAD.MOV.U32 R217, RZ, RZ, R198 ;  /* 0x000000ffffd97224 */ /* 0x000fe200078e00c6 */
[C---:B------:R-:W-:Y:S01]  /*29bb0*/  LEA R218, P1, R216.reuse, R2, 0x2 ;  /* 0x00000002d8da7211 */ /* 0x040fe200078210ff */
[----:B------:R-:W-:Y:S01]  /*29bc0*/  IMAD.MOV.U32 R198, RZ, RZ, R200 ;  /* 0x000000ffffc67224 */ /* 0x000fe200078e00c8 */
[-C--:B------:R-:W-:Y:S01]  /*29bd0*/  LEA.HI.X.SX32 R215, R211, R0.reuse, 0x2, P2 ;  /* 0x00000000d3d77211 */ /* 0x080fe200010f16ff */
[----:B------:R-:W-:Y:S02]  /*29be0*/  IMAD.MOV.U32 R200, RZ, RZ, R201 ;  /* 0x000000ffffc87224 */ /* 0x000fe400078e00c9 */
[----:B------:R-:W-:Y:S02]  /*29bf0*/  IMAD.MOV.U32 R201, RZ, RZ, R207 ;  /* 0x000000ffffc97224 */ /* 0x000fe400078e00cf */
[----:B------:R-:W-:Y:S01]  /*29c00*/  IMAD.MOV.U32 R207, RZ, RZ, R20 ;  /* 0x000000ffffcf7224 */ /* 0x000fe200078e0014 */
[----:B------:R-:W-:Y:S01]  /*29c10*/  LEA.HI.X.SX32 R219, R216, R0, 0x2, P1 ;  /* 0x00000000d8db7211 */ /* 0x000fe200008f16ff */
[----:B------:R-:W3:Y:S01]  /*29c20*/  LDL.LU R20, [R1+0x19a0] ;  /* 0x0019a00001147983 */ /* 0x000ee20000300800 */
[----:B------:R-:W-:-:S03]  /*29c30*/  IMAD.MOV.U32 R211, RZ, RZ, R198 ;  /* 0x000000ffffd37224 */ /* 0x000fc600078e00c6 */
[----:B------:R1:W-:Y:S01]  /*29c40*/  STL.64 [R1+0x1288], R214 ;  /* 0x001288d601007387 */ /* 0x0003e20000100a00 */
[----:B------:R-:W-:Y:S02]  /*29c50*/  IMAD.MOV.U32 R209, RZ, RZ, R199 ;  /* 0x000000ffffd17224 */ /* 0x000fe400078e00c7 */
[----:B------:R-:W-:Y:S02]  /*29c60*/  IMAD.MOV.U32 R198, RZ, RZ, R18 ;  /* 0x000000ffffc67224 */ /* 0x000fe400078e0012 */
[----:B------:R-:W3:Y:S01]  /*29c70*/  LDL.LU R18, [R1+0x199c] ;  /* 0x00199c0001127983 */ /* 0x000ee20000300800 */
[----:B-1----:R-:W-:-:S03]  /*29c80*/  LEA R214, P2, R213, R2, 0x2 ;  /* 0x00000002d5d67211 */ /* 0x002fc600078410ff */
[----:B------:R1:W-:Y:S01]  /*29c90*/  STL.64 [R1+0x1280], R218 ;  /* 0x001280da01007387 */ /* 0x0003e20000100a00 */
[----:B------:R-:W-:Y:S01]  /*29ca0*/  LEA.HI.X.SX32 R215, R213, R0, 0x2, P2 ;  /* 0x00000000d5d77211 */ /* 0x000fe200010f16ff */
[----:B------:R-:W-:Y:S02]  /*29cb0*/  IMAD.MOV.U32 R213, RZ, RZ, R209 ;  /* 0x000000ffffd57224 */ /* 0x000fe400078e00d1 */
[----:B------:R-:W-:Y:S01]  /*29cc0*/  IMAD.MOV.U32 R209, RZ, RZ, R198 ;  /* 0x000000ffffd17224 */ /* 0x000fe200078e00c6 */
[C---:B-1----:R-:W-:Y:S01]  /*29cd0*/  LEA R218, P1, R211.reuse, R2, 0x2 ;  /* 0x00000002d3da7211 */ /* 0x042fe200078210ff */
[----:B------:R-:W-:Y:S01]  /*29ce0*/  IMAD.MOV.U32 R216, RZ, RZ, R200 ;  /* 0x000000ffffd87224 */ /* 0x000fe200078e00c8 */
[----:B------:R1:W-:Y:S02]  /*29cf0*/  STL.64 [R1+0x1278], R214 ;  /* 0x001278d601007387 */ /* 0x0003e40000100a00 */
[----:B------:R-:W-:Y:S01]  /*29d00*/  LEA.HI.X.SX32 R219, R211, R0, 0x2, P1 ;  /* 0x00000000d3db7211 */ /* 0x000fe200008f16ff */
[----:B------:R-:W-:-:S02]  /*29d10*/  IMAD.MOV.U32 R211, RZ, RZ, R209 ;  /* 0x000000ffffd37224 */ /* 0x000fc400078e00d1 */
[----:B------:R-:W-:Y:S02]  /*29d20*/  IMAD.MOV.U32 R209, RZ, RZ, R134 ;  /* 0x000000ffffd17224 */ /* 0x000fe400078e0086 */
[----:B------:R-:W-:Y:S02]  /*29d30*/  IMAD.MOV.U32 R200, RZ, RZ, R133 ;  /* 0x000000ffffc87224 */ /* 0x000fe400078e0085 */
[----:B------:R-:W-:Y:S02]  /*29d40*/  IMAD.MOV.U32 R133, RZ, RZ, R135 ;  /* 0x000000ffff857224 */ /* 0x000fe400078e0087 */
[----:B------:R-:W-:Y:S01]  /*29d50*/  IMAD.MOV.U32 R134, RZ, RZ, R136 ;  /* 0x000000ffff867224 */ /* 0x000fe200078e0088 */
[----:B-1----:R-:W-:Y:S01]  /*29d60*/  LEA R214, P2, R208, R2, 0x2 ;  /* 0x00000002d0d67211 */ /* 0x002fe200078410ff */
        /* <DEDUP_REMOVED lines=24> */
[-C--:B-1----:R-:W-:Y:S01]  /*29ef0*/  LEA R218, P1, R216, R2.reuse, 0x2 ;  /* 0x00000002d8da7211 */ /* 0x082fe200078210ff */
[----:B------:R-:W-:Y:S01]  /*29f00*/  IMAD.MOV.U32 R221, RZ, RZ, R209 ;  /* 0x000000ffffdd7224 */ /* 0x000fe200078e00d1 */
[----:B----4-:R-:W-:Y:S02]  /*29f10*/  LEA R214, P2, R212, R2, 0x2 ;  /* 0x00000002d4d67211 */ /* 0x010fe400078410ff */
[-C--:B------:R-:W-:Y:S01]  /*29f20*/  LEA.HI.X.SX32 R219, R216, R0.reuse, 0x2, P1 ;  /* 0x00000000d8db7211 */ /* 0x080fe200008f16ff */
[----:B------:R-:W-:Y:S01]  /*29f30*/  IMAD.MOV.U32 R208, RZ, RZ, R201 ;  /* 0x000000ffffd07224 */ /* 0x000fe200078e00c9 */
[----:B------:R-:W-:-:S03]  /*29f40*/  LEA.HI.X.SX32 R215, R212, R0, 0x2, P2 ;  /* 0x00000000d4d77211 */ /* 0x000fc600010f16ff */
[----:B------:R1:W-:Y:S01]  /*29f50*/  STL.64 [R1+0x1260], R218 ;  /* 0x001260da01007387 */ /* 0x0003e20000100a00 */
[----:B------:R-:W-:Y:S02]  /*29f60*/  IMAD.MOV.U32 R212, RZ, RZ, R208 ;  /* 0x000000ffffd47224 */ /* 0x000fe400078e00d0 */
[----:B------:R-:W-:Y:S02]  /*29f70*/  IMAD.MOV.U32 R208, RZ, RZ, R17 ;  /* 0x000000ffffd07224 */ /* 0x000fe400078e0011 */
[----:B------:R-:W-:Y:S01]  /*29f80*/  VIADD R132, R130, UR6 ;  /* 0x0000000682847c36 */ /* 0x000fe20008000000 */
[----:B-1----:R-:W-:-:S03]  /*29f90*/  LEA R218, P1, R221, R2, 0x2 ;  /* 0x00000002ddda7211 */ /* 0x002fc600078210ff */
[----:B------:R-:W-:Y:S01]  /*29fa0*/  VIADD R129, R132, UR23 ;  /* 0x0000001784817c36 */ /* 0x000fe20008000000 */
[----:B------:R1:W-:Y:S01]  /*29fb0*/  STL.64 [R1+0x1258], R214 ;  /* 0x001258d601007387 */ /* 0x0003e20000100a00 */
[----:B------:R-:W-:Y:S01]  /*29fc0*/  IMAD.MOV.U32 R209, RZ, RZ, R203 ;  /* 0x000000ffffd17224 */ /* 0x000fe200078e00cb */
[----:B------:R-:W-:Y:S01]  /*29fd0*/  LEA.HI.X.SX32 R219, R221, R0, 0x2, P1 ;  /* 0x00000000dddb7211 */ /* 0x000fe200008f16ff */
[----:B------:R-:W-:Y:S01]  /*29fe0*/  IMAD.MOV.U32 R221, RZ, RZ, R208 ;  /* 0x000000ffffdd7224 */ /* 0x000fe200078e00d0 */
[----:B------:R-:W4:Y:S01]  /*29ff0*/  LDL.LU R17, [R1+0x1998] ;  /* 0x0019980001117983 */ /* 0x000f220000300800 */
[----:B------:R-:W-:Y:S01]  /*2a000*/  IMAD.MOV.U32 R208, RZ, RZ, R132 ;  /* 0x000000ffffd07224 */ /* 0x000fe200078e0084 */
[----:B------:R-:W-:Y:S01]  /*2a010*/  ULDC UR6, c[0x0][0x248] ;  /* 0x0000920000067ab9 */ /* 0x000fe20000000800 */
        /* <DEDUP_REMOVED lines=16> */
[----:B------:R-:W-:Y:S01]  /*2a120*/  VIADD R7, R129, UR25 ;  /* 0x0000001981077c36 */ /* 0x000fe20008000000 */
[----:B------:R-:W-:Y:S01]  /*2a130*/  LEA.HI.X.SX32 R215, R217, R0, 0x2, P2 ;  /* 0x00000000d9d77211 */ /* 0x000fe200010f16ff */
[----:B------:R-:W-:Y:S01]  /*2a140*/  IMAD.MOV.U32 R146, RZ, RZ, R147 ;  /* 0x000000ffff927224 */ /* 0x000fe200078e0093 */
[----:B------:R-:W-:Y:S01]  /*2a150*/  ULDC UR25, c[0x0][0x248] ;  /* 0x0000920000197ab9 */ /* 0x000fe20000000800 */
[----:B------:R-:W-:Y:S02]  /*2a160*/  IMAD.MOV.U32 R147, RZ, RZ, R148 ;  /* 0x000000ffff937224 */ /* 0x000fe400078e0094 */
[----:B------:R-:W-:Y:S02]  /*2a170*/  IMAD.MOV.U32 R148, RZ, RZ, R149 ;  /* 0x000000ffff947224 */ /* 0x000fe400078e0095 */
[----:B------:R-:W-:Y:S02]  /*2a180*/  IMAD.MOV.U32 R149, RZ, RZ, R150 ;  /* 0x000000ffff957224 */ /* 0x000fe400078e0096 */
[----:B------:R-:W-:-:S02]  /*2a190*/  IMAD.MOV.U32 R150, RZ, RZ, R151 ;  /* 0x000000ffff967224 */ /* 0x000fc400078e0097 */
[----:B------:R-:W-:Y:S01]  /*2a1a0*/  VIADD R128, R7, UR9 ;  /* 0x0000000907807c36 */ /* 0x000fe20008000000 */
[----:B------:R-:W-:Y:S01]  /*2a1b0*/  ULDC UR9, c[0x0][0x248] ;  /* 0x0000920000097ab9 */ /* 0x000fe20000000800 */
[----:B------:R-:W-:Y:S02]  /*2a1c0*/  IMAD.MOV.U32 R203, RZ, RZ, R7 ;  /* 0x000000ffffcb7224 */ /* 0x000fe400078e0007 */
[----:B------:R-:W-:Y:S01]  /*2a1d0*/  IMAD.MOV.U32 R151, RZ, RZ, R23 ;  /* 0x000000ffff977224 */ /* 0x000fe200078e0017 */
[----:B------:R-:W4:Y:S01]  /*2a1e0*/  LDL.LU R7, [R1+0x1994] ;  /* 0x0019940001077983 */ /* 0x000f220000300800 */
[----:B------:R-:W-:-:S03]  /*2a1f0*/  IMAD.MOV.U32 R23, RZ, RZ, R22 ;  /* 0x000000ffff177224 */ /* 0x000fc600078e0016 */
[----:B------:R1:W-:Y:S04]  /*2a200*/  STL.64 [R1+0x1250], R218 ;  /* 0x001250da01007387 */ /* 0x0003e80000100a00 */
[----:B------:R1:W-:Y:S01]  /*2a210*/  STL.64 [R1+0x1248], R214 ;  /* 0x001248d601007387 */ /* 0x0003e20000100a00 */
[----:B---3--:R-:W-:Y:S02]  /*2a220*/  IMAD.MOV.U32 R22, RZ, RZ, R21 ;  /* 0x000000ffff167224 */ /* 0x008fe400078e0015 */
[----:B--2---:R-:W-:Y:S02]  /*2a230*/  IMAD.MOV.U32 R21, RZ, RZ, R16 ;  /* 0x000000ffff157224 */ /* 0x004fe400078e0010 */
[----:B------:R-:W2:Y:S01]  /*2a240*/  LDL.LU R16, [R1+0x3c] ;  /* 0x00003c0001107983 */ /* 0x000ea20000300800 */
[----:B-1----:R-:W-:-:S02]  /*2a250*/  LEA R218, P1, R221, R2, 0x2 ;  /* 0x00000002ddda7211 */ /* 0x002fc400078210ff */
[C---:B------:R-:W-:Y:S02]  /*2a260*/  LEA R214, P2, R210.reuse, R2, 0x2 ;  /* 0x00000002d2d67211 */ /* 0x040fe400078410ff */
[-C--:B------:R-:W-:Y:S01]  /*2a270*/  LEA.HI.X.SX32 R219, R221, R0.reuse, 0x2, P1 ;  /* 0x00000000dddb7211 */ /* 0x080fe200008f16ff */
[----:B------:R-:W-:Y:S01]  /*2a280*/  IMAD.MOV.U32 R221, RZ, RZ, R19 ;  /* 0x000000ffffdd7224 */ /* 0x000fe200078e0013 */
[----:B------:R-:W-:-:S03]  /*2a290*/  LEA.HI.X.SX32 R215, R210, R0, 0x2, P2 ;  /* 0x00000000d2d77211 */ /* 0x000fc600010f16ff */
[----:B------:R1:W-:Y:S01]  /*2a2a0*/  STL.64 [R1+0x1240], R218 ;  /* 0x001240da01007387 */ /* 0x0003e20000100a00 */
[----:B------:R-:W-:-:S03]  /*2a2b0*/  IMAD.MOV.U32 R210, RZ, RZ, R208 ;  /* 0x000000ffffd27224 */ /* 0x000fc600078e00d0 */
[----:B------:R-:W3:Y:S01]  /*2a2c0*/  LDL.LU R19, [R1+0x1990] ;  /* 0x0019900001137983 */ /* 0x000ee20000300800 */
[----:B------:R-:W-:Y:S01]  /*2a2d0*/  IMAD.MOV.U32 R208, RZ, RZ, R203 ;  /* 0x000000ffffd07224 */ /* 0x000fe200078e00cb */
[C---:B-1----:R-:W-:Y:S02]  /*2a2e0*/  LEA R218, P1, R221.reuse, R2, 0x2 ;  /* 0x00000002ddda7211 */ /* 0x042fe400078210ff */
[----:B------:R1:W-:Y:S02]  /*2a2f0*/  STL.64 [R1+0x1238], R214 ;  /* 0x001238d601007387 */ /* 0x0003e40000100a00 */
[----:B------:R-:W-:-:S05]  /*2a300*/  LEA.HI.X.SX32 R219, R221, R0, 0x2, P1 ;  /* 0x00000000dddb7211 */ /* 0x000fca00008f16ff */
        /* <DEDUP_REMOVED lines=31> */
[----:B------:R-:W4:Y:S01]  /*2a500*/  LDL.LU R21, [R1+0x440] ;  /* 0x0004400001157983 */ /* 0x000f220000300800 */
[----:B--2---:R-:W-:-:S03]  /*2a510*/  IMAD.MOV.U32 R22, RZ, RZ, R16 ;  /* 0x000000ffff167224 */ /* 0x004fc600078e0010 */
[----:B------:R-:W2:Y:S01]  /*2a520*/  LDL.LU R16, [R1+0x448] ;  /* 0x0004480001107983 */ /* 0x000ea20000300800 */
[----:B------:R-:W-:Y:S01]  /*2a530*/  LEA R220, P1, R218, R2, 0x2 ;  /* 0x00000002dadc7211 */ /* 0x000fe200078210ff */
[----:B------:R-:W-:-:S03]  /*2a540*/  IMAD.MOV.U32 R219, RZ, RZ, R206 ;  /* 0x000000ffffdb7224 */ /* 0x000fc600078e00ce */
[----:B------:R-:W-:Y:S01]  /*2a550*/  LEA.HI.X.SX32 R221, R218, R0, 0x2, P1 ;  /* 0x00000000dadd7211 */ /* 0x000fe200008f16ff */
[----:B------:R-:W-:Y:S01]  /*2a560*/  IMAD.MOV.U32 R206, RZ, RZ, R207 ;  /* 0x000000ffffce7224 */ /* 0x000fe200078e00cf */
[----:B-1----:R-:W-:-:S03]  /*2a570*/  LEA R214, P2, R211, R2, 0x2 ;  /* 0x00000002d3d67211 */ /* 0x002fc600078410ff */
[----:B------:R1:W-:Y:S01]  /*2a580*/  STL.64 [R1+0x1220], R220 ;  /* 0x001220dc01007387 */ /* 0x0003e20000100a00 */
[----:B------:R-:W-:Y:S01]  /*2a590*/  LEA.HI.X.SX32 R215, R211, R0, 0x2, P2 ;  /* 0x00000000d3d77211 */ /* 0x000fe200010f16ff */
[----:B------:R-:W-:Y:S02]  /*2a5a0*/  IMAD.MOV.U32 R211, RZ, RZ, R206 ;  /* 0x000000ffffd37224 */ /* 0x000fe400078e00ce */
[----:B-1----:R-:W-:-:S05]  /*2a5b0*/  IMAD.MOV.U32 R221, RZ, RZ, R219 ;  /* 0x000000ffffdd7224 */ /* 0x002fca00078e00db */
[----:B------:R-:W-:-:S04]  /*2a5c0*/  LEA R218, P1, R221, R2, 0x2 ;  /* 0x00000002ddda7211 */ /* 0x000fc800078210ff */
        /* <DEDUP_REMOVED lines=23> */
[----:B------:R-:W-:Y:S01]  /*2a740*/  IMAD.MOV.U32 R147, RZ, RZ, R148 ;  /* 0x000000ffff937224 */ /* 0x000fe200078e0094 */
[C---:B-1----:R-:W-:Y:S01]  /*2a750*/  LEA R214, P2, R216.reuse, R2, 0x2 ;  /* 0x00000002d8d67211 */ /* 0x042fe200078410ff */
[----:B------:R-:W-:Y:S02]  /*2a760*/  IMAD.MOV.U32 R148, RZ, RZ, R149 ;  /* 0x000000ffff947224 */ /* 0x000fe400078e0095 */
[----:B------:R-:W-:Y:S01]  /*2a770*/  IMAD.MOV.U32 R149, RZ, RZ, R150 ;  /* 0x000000ffff957224 */ /* 0x000fe200078e0096 */
[----:B------:R-:W-:Y:S01]  /*2a780*/  LEA.HI.X.SX32 R215, R216, R0, 0x2, P2 ;  /* 0x00000000d8d77211 */ /* 0x000fe200010f16ff */
[----:B------:R-:W-:-:S02]  /*2a790*/  IMAD.MOV.U32 R150, RZ, RZ, R151 ;  /* 0x000000ffff967224 */ /* 0x000fc400078e0097 */
[----:B------:R-:W-:Y:S01]  /*2a7a0*/  IMAD.MOV.U32 R151, RZ, RZ, R23 ;  /* 0x000000ffff977224 */ /* 0x000fe200078e0017 */
[----:B------:R1:W-:Y:S01]  /*2a7b0*/  STL.64 [R1+0x1210], R218 ;  /* 0x001210da01007387 */ /* 0x0003e20000100a00 */
[----:B------:R-:W-:-:S03]  /*2a7c0*/  IMAD.MOV.U32 R23, RZ, RZ, R22 ;  /* 0x000000ffff177224 */ /* 0x000fc600078e0016 */
[----:B------:R3:W-:Y:S01]  /*2a7d0*/  STL.64 [R1+0x1208], R214 ;  /* 0x001208d601007387 */ /* 0x0007e20000100a00 */
[----:B----4-:R-:W-:Y:S02]  /*2a7e0*/  IMAD.MOV.U32 R22, RZ, RZ, R21 ;  /* 0x000000ffff167224 */ /* 0x010fe400078e0015 */
[----:B--2---:R-:W-:Y:S02]  /*2a7f0*/  IMAD.MOV.U32 R21, RZ, RZ, R16 ;  /* 0x000000ffff157224 */ /* 0x004fe400078e0010 */
[----:B------:R-:W2:Y:S01]  /*2a800*/  LDL.LU R16, [R1+0x40] ;  /* 0x0000400001107983 */ /* 0x000ea20000300800 */
[CC--:B-1----:R-:W-:Y:S02]  /*2a810*/  LEA R218, P1, R221.reuse, R2.reuse, 0x2 ;  /* 0x00000002ddda7211 */ /* 0x0c2fe400078210ff */
[C---:B---3--:R-:W-:Y:S02]  /*2a820*/  LEA R214, P2, R212.reuse, R2, 0x2 ;  /* 0x00000002d4d67211 */ /* 0x048fe400078410ff */
[-C--:B------:R-:W-:Y:S01]  /*2a830*/  LEA.HI.X.SX32 R219, R221, R0.reuse, 0x2, P1 ;  /* 0x00000000dddb7211 */ /* 0x080fe200008f16ff */
[----:B------:R-:W-:Y:S01]  /*2a840*/  IMAD.MOV.U32 R217, RZ, RZ, R204 ;  /* 0x000000ffffd97224 */ /* 0x000fe200078e00cc */
[----:B------:R-:W-:-:S03]  /*2a850*/  LEA.HI.X.SX32 R215, R212, R0, 0x2, P2 ;  /* 0x00000000d4d77211 */ /* 0x000fc600010f16ff */
[----:B------:R-:W-:Y:S04]  /*2a860*/  STL.64 [R1+0x1200], R218 ;  /* 0x001200da01007387 */ /* 0x000fe80000100a00 */
        /* <DEDUP_REMOVED lines=35> */
[----:B------:R-:W-:Y:S02]  /*2aaa0*/  IMAD.MOV.U32 R23, RZ, RZ, R22 ;  /* 0x000000ffff177224 */ /* 0x000fe400078e0016 */
[----:B------:R-:W-:Y:S01]  /*2aab0*/  IMAD.MOV.U32 R22, RZ, RZ, R21 ;  /* 0x000000ffff167224 */ /* 0x000fe200078e0015 */
[----:B------:R1:W-:Y:S01]  /*2aac0*/  STL.64 [R1+0x11e8], R214 ;  /* 0x0011e8d601007387 */ /* 0x0003e20000100a00 */
[----:B--2---:R-:W-:-:S03]  /*2aad0*/  IMAD.MOV.U32 R21, RZ, RZ, R16 ;  /* 0x000000ffff157224 */ /* 0x004fc600078e0010 */
[----:B------:R-:W2:Y:S01]  /*2aae0*/  LDL.LU R16, [R1+0x48] ;  /* 0x0000480001107983 */ /* 0x000ea20000300800 */
[----:B------:R-:W-:-:S04]  /*2aaf0*/  IMAD.MOV.U32 R208, RZ, RZ, R209 ;  /* 0x000000ffffd07224 */ /* 0x000fc800078e00d1 */
[----:B------:R-:W-:-:S04]  /*2ab00*/  IMAD.MOV.U32 R212, RZ, RZ, R208 ;  /* 0x000000ffffd47224 */ /* 0x000fc800078e00d0 */
[----:B------:R-:W-:Y:S01]  /*2ab10*/  IMAD.MOV.U32 R216, RZ, RZ, R212 ;  /* 0x000000ffffd87224 */ /* 0x000fe200078e00d4 */
[----:B-1----:R-:W-:-:S04]  /*2ab20*/  LEA R214, P2, R210, R2, 0x2 ;  /* 0x00000002d2d67211 */ /* 0x002fc800078410ff */
[----:B------:R-:W-:Y:S02]  /*2ab30*/  LEA R218, P1, R216, R2, 0x2 ;  /* 0x00000002d8da7211 */ /* 0x000fe400078210ff */
[-C--:B------:R-:W-:Y:S02]  /*2ab40*/  LEA.HI.X.SX32 R215, R210, R0.reuse, 0x2, P2 ;  /* 0x00000000d2d77211 */ /* 0x080fe400010f16ff */
[----:B------:R-:W-:Y:S01]  /*2ab50*/  LEA.HI.X.SX32 R219, R216, R0, 0x2, P1 ;  /* 0x00000000d8db7211 */ /* 0x000fe200008f16ff */
[----:B------:R-:W-:-:S04]  /*2ab60*/  IMAD.MOV.U32 R210, RZ, RZ, R211 ;  /* 0x000000ffffd27224 */ /* 0x000fc800078e00d3 */
        /* <DEDUP_REMOVED lines=40> */
[----:B--2---:R-:W-:-:S03]  /*2adf0*/  IMAD.MOV.U32 R21, RZ, RZ, R16 ;  /* 0x000000ffff157224 */ /* 0x004fc600078e0010 */
[----:B------:R-:W2:Y:S01]  /*2ae00*/  LDL.LU R16, [R1+0x454] ;  /* 0x0004540001107983 */ /* 0x000ea20000300800 */
[----:B------:R-:W-:-:S04]  /*2ae10*/  LEA R218, P1, R213, R2, 0x2 ;  /* 0x00000002d5da7211 */ /* 0x000fc800078210ff */
[----:B------:R-:W-:-:S05]  /*2ae20*/  LEA.HI.X.SX32 R219, R213, R0, 0x2, P1 ;  /* 0x00000000d5db7211 */ /* 0x000fca00008f16ff */
[----:B------:R3:W-:Y:S01]  /*2ae30*/  STL.64 [R1+0x11c0], R218 ;  /* 0x0011c0da01007387 */ /* 0x0007e20000100a00 */
[----:B------:R-:W-:Y:S01]  /*2ae40*/  VIADD R93, R126, UR18 ;  /* 0x000000127e5d7c36 */ /* 0x000fe20008000000 */
[-C--:B-1----:R-:W-:Y:S01]  /*2ae50*/  LEA R216, P2, R210, R2.reuse, 0x2 ;  /* 0x00000002d2d87211 */ /* 0x082fe200078410ff */
[----:B------:R-:W-:Y:S01]  /*2ae60*/  ULDC UR18, c[0x0][0x248] ;  /* 0x0000920000127ab9 */ /* 0x000fe20000000800 */
[----:B---3--:R-:W-:-:S04]  /*2ae70*/  LEA R218, P1, R126, R2, 0x2 ;  /* 0x000000027eda7211 */ /* 0x008fc800078210ff */
        /* <DEDUP_REMOVED lines=14> */
[----:B------:R-:W-:Y:S01]  /*2af60*/  VIADD R92, R93, UR21 ;  /* 0x000000155d5c7c36 */ /* 0x000fe20008000000 */
[----:B------:R1:W-:Y:S01]  /*2af70*/  STL.64 [R1+0x11b8], R216 ;  /* 0x0011b8d801007387 */ /* 0x0003e20000100a00 */
[----:B------:R-:W-:Y:S01]  /*2af80*/  IMAD.MOV.U32 R138, RZ, RZ, R139 ;  /* 0x000000ffff8a7224 */ /* 0x000fe200078e008b */
[----:B------:R-:W-:Y:S01]  /*2af90*/  ULDC UR21, c[0x0][0x248] ;  /* 0x0000920000157ab9 */ /* 0x000fe20000000800 */
[----:B------:R-:W-:Y:S02]  /*2afa0*/  IMAD.MOV.U32 R139, RZ, RZ, R140 ;  /* 0x000000ffff8b7224 */ /* 0x000fe400078e008c */
[----:B------:R-:W-:Y:S02]  /*2afb0*/  IMAD.MOV.U32 R140, RZ, RZ, R141 ;  /* 0x000000ffff8c7224 */ /* 0x000fe400078e008d */
[----:B------:R-:W-:Y:S02]  /*2afc0*/  IMAD.MOV.U32 R141, RZ, RZ, R142 ;  /* 0x000000ffff8d7224 */ /* 0x000fe400078e008e */
[----:B------:R-:W-:-:S02]  /*2afd0*/  IMAD.MOV.U32 R210, RZ, RZ, R92 ;  /* 0x000000ffffd27224 */ /* 0x000fc400078e005c */
[----:B------:R-:W-:Y:S01]  /*2afe0*/  IMAD.MOV.U32 R142, RZ, RZ, R143 ;  /* 0x000000ffff8e7224 */ /* 0x000fe200078e008f */
[C---:B-1----:R-:W-:Y:S01]  /*2aff0*/  LEA R216, P2, R93.reuse, R2, 0x2 ;  /* 0x000000025dd87211 */ /* 0x042fe200078410ff */
[----:B------:R-:W-:Y:S01]  /*2b000*/  VIADD R124, R92, UR24 ;  /* 0x000000185c7c7c36 */ /* 0x000fe20008000000 */
[----:B------:R1:W-:Y:S01]  /*2b010*/  STL.64 [R1+0x11b0], R218 ;  /* 0x0011b0da01007387 */ /* 0x0003e20000100a00 */
[----:B------:R-:W-:Y:S01]  /*2b020*/  IMAD.MOV.U32 R143, RZ, RZ, R144 ;  /* 0x000000ffff8f7224 */ /* 0x000fe200078e0090 */
[----:B------:R-:W-:Y:S01]  /*2b030*/  LEA.HI.X.SX32 R217, R93, R0, 0x2, P2 ;  /* 0x000000005dd97211 */ /* 0x000fe200010f16ff */
[----:B------:R-:W-:Y:S01]  /*2b040*/  IMAD.MOV.U32 R144, RZ, RZ, R145 ;  /* 0x000000ffff907224 */ /* 0x000fe200078e0091 */
[----:B------:R-:W-:Y:S01]  /*2b050*/  ULDC UR24, c[0x0][0x248] ;  /* 0x0000920000187ab9 */ /* 0x000fe20000000800 */
[----:B------:R-:W-:Y:S02]  /*2b060*/  IMAD.MOV.U32 R145, RZ, RZ, R146 ;  /* 0x000000ffff917224 */ /* 0x000fe400078e0092 */
[----:B------:R-:W-:Y:S01]  /*2b070*/  IMAD.MOV.U32 R146, RZ, RZ, R147 ;  /* 0x000000ffff927224 */ /* 0x000fe200078e0093 */
[----:B------:R-:W-:Y:S01]  /*2b080*/  LEA R92, P2, R124, R2, 0x2 ;  /* 0x000000027c5c7211 */ /* 0x000fe200078410ff */
[----:B------:R-:W-:-:S02]  /*2b090*/  IMAD.MOV.U32 R147, RZ, RZ, R148 ;  /* 0x000000ffff937224 */ /* 0x000fc400078e0094 */
[----:B------:R-:W-:Y:S01]  /*2b0a0*/  IMAD.MOV.U32 R148, RZ, RZ, R149 ;  /* 0x000000ffff947224 */ /* 0x000fe200078e0095 */
[----:B-1----:R-:W-:Y:S01]  /*2b0b0*/  LEA R218, P1, R210, R2, 0x2 ;  /* 0x00000002d2da7211 */ /* 0x002fe200078210ff */
[C---:B------:R-:W-:Y:S01]  /*2b0c0*/  VIADD R123, R124.reuse, UR27 ;  /* 0x0000001b7c7b7c36 */ /* 0x040fe20008000000 */
[-C--:B------:R-:W-:Y:S01]  /*2b0d0*/  LEA.HI.X.SX32 R93, R124, R0.reuse, 0x2, P2 ;  /* 0x000000007c5d7211 */ /* 0x080fe200010f16ff */
[----:B------:R-:W-:Y:S01]  /*2b0e0*/  IMAD.MOV.U32 R149, RZ, RZ, R150 ;  /* 0x000000ffff957224 */ /* 0x000fe200078e0096 */
[----:B------:R-:W-:Y:S01]  /*2b0f0*/  LEA.HI.X.SX32 R219, R210, R0, 0x2, P1 ;  /* 0x00000000d2db7211 */ /* 0x000fe200008f16ff */
[----:B------:R-:W-:Y:S01]  /*2b100*/  IMAD.MOV.U32 R150, RZ, RZ, R151 ;  /* 0x000000ffff967224 */ /* 0x000fe200078e0097 */
[----:B------:R-:W-:Y:S01]  /*2b110*/  STL.64 [R1+0x11a8], R216 ;  /* 0x0011a8d801007387 */ /* 0x000fe20000100a00 */
[----:B------:R-:W-:Y:S01]  /*2b120*/  IMAD.MOV.U32 R151, RZ, RZ, R23 ;  /* 0x000000ffff977224 */ /* 0x000fe200078e0017 */
        /* <DEDUP_REMOVED lines=52> */
[----:B------:R-:W2:Y:S04]  /*2b470*/  LDL.LU R16, [R1+0x45c] ;  /* 0x00045c0001107983 */ /* 0x000ea80000300800 */
[----:B------:R1:W-:Y:S04]  /*2b480*/  STL.64 [R1+0x11a0], R218 ;  /* 0x0011a0da01007387 */ /* 0x0003e80000100a00 */
[----:B------:R3:W-:Y:S01]  /*2b490*/  STL.64 [R1+0x1198], R92 ;  /* 0x0011985c01007387 */ /* 0x0007e20000100a00 */
[----:B-1----:R-:W-:-:S02]  /*2b4a0*/  LEA R218, P1, R123, R2, 0x2 ;  /* 0x000000027bda7211 */ /* 0x002fc400078210ff */
[C---:B---3--:R-:W-:Y:S02]  /*2b4b0*/  LEA R92, P2, R122.reuse, R2, 0x2 ;  /* 0x000000027a5c7211 */ /* 0x048fe400078410ff */
[-C--:B------:R-:W-:Y:S02]  /*2b4c0*/  LEA.HI.X.SX32 R219, R123, R0.reuse, 0x2, P1 ;  /* 0x000000007bdb7211 */ /* 0x080fe400008f16ff */
[----:B------:R-:W-:Y:S02]  /*2b4d0*/  LEA.HI.X.SX32 R93, R122, R0, 0x2, P2 ;  /* 0x000000007a5d7211 */ /* 0x000fe400010f16ff */
[C---:B------:R-:W-:Y:S01]  /*2b4e0*/  LEA R122, P1, R121.reuse, R2, 0x2 ;  /* 0x00000002797a7211 */ /* 0x040fe200078210ff */
[----:B------:R-:W-:Y:S04]  /*2b4f0*/  STL.64 [R1+0x1190], R218 ;  /* 0x001190da01007387 */ /* 0x000fe80000100a00 */
[----:B------:R1:W-:Y:S01]  /*2b500*/  STL.64 [R1+0x1188], R92 ;  /* 0x0011885c01007387 */ /* 0x0003e20000100a00 */
[----:B------:R-:W-:-:S02]  /*2b510*/  LEA.HI.X.SX32 R123, R121, R0, 0x2, P1 ;  /* 0x00000000797b7211 */ /* 0x000fc400008f16ff */
[----:B-1----:R-:W-:-:S04]  /*2b520*/  LEA R92, P2, R120, R2, 0x2 ;  /* 0x00000002785c7211 */ /* 0x002fc800078410ff */
[----:B------:R-:W-:Y:S01]  /*2b530*/  LEA.HI.X.SX32 R93, R120, R0, 0x2, P2 ;  /* 0x00000000785d7211 */ /* 0x000fe200010f16ff */
[----:B------:R-:W-:Y:S01]  /*2b540*/  STL.64 [R1+0x1180], R122 ;  /* 0x0011807a01007387 */ /* 0x000fe20000100a00 */
[----:B------:R-:W-:-:S03]  /*2b550*/  LEA R120, P1, R119, R2, 0x2 ;  /* 0x0000000277787211 */ /* 0x000fc600078210ff */
[----:B------:R1:W-:Y:S01]  /*2b560*/  STL.64 [R1+0x1178], R92 ;  /* 0x0011785c01007387 */ /* 0x0003e20000100a00 */
[----:B------:R-:W-:Y:S02]  /*2b570*/  LEA.HI.X.SX32 R121, R119, R0, 0x2, P1 ;  /* 0x0000000077797211 */ /* 0x000fe400008f16ff */
        /* <DEDUP_REMOVED lines=53> */
[----:B------:R-:W-:Y:S01]  /*2b8d0*/  LEA.HI.X.SX32 R103, R101, R0, 0x2, P1 ;  /* 0x0000000065677211 */ /* 0x000fe200008f16ff */
[----:B------:R-:W-:Y:S01]  /*2b8e0*/  VIADD R98, R99, UR53 ;  /* 0x0000003563627c36 */ /* 0x000fe20008000000 */
[----:B------:R-:W-:Y:S01]  /*2b8f0*/  ULDC UR53, c[0x0][0x248] ;  /* 0x0000920000357ab9 */ /* 0x000fe20000000800 */
[----:B-1----:R-:W-:-:S04]  /*2b900*/  LEA R92, P2, R100, R2, 0x2 ;  /* 0x00000002645c7211 */ /* 0x002fc800078410ff */
[----:B------:R-:W-:Y:S01]  /*2b910*/  LEA.HI.X.SX32 R93, R100, R0, 0x2, P2 ;  /* 0x00000000645d7211 */ /* 0x000fe200010f16ff */
[----:B------:R-:W-:Y:S01]  /*2b920*/  STL.64 [R1+0x10e0], R102 ;  /* 0x0010e06601007387 */ /* 0x000fe20000100a00 */
[C---:B------:R-:W-:Y:S01]  /*2b930*/  LEA R100, P1, R99.reuse, R2, 0x2 ;  /* 0x0000000263647211 */ /* 0x040fe200078210ff */
[C---:B------:R-:W-:Y:S01]  /*2b940*/  VIADD R97, R98.reuse, UR54 ;  /* 0x0000003662617c36 */ /* 0x040fe20008000000 */
[----:B------:R-:W-:Y:S01]  /*2b950*/  ULDC UR54, c[0x0][0x248] ;  /* 0x0000920000367ab9 */ /* 0x000fe20000000800 */
        /* <DEDUP_REMOVED lines=27> */
[----:B------:R-:W-:Y:S01]  /*2bb10*/  LEA R94, P1, R91, R2, 0x2 ;  /* 0x000000025b5e7211 */ /* 0x000fe200078210ff */
[----:B------:R-:W-:Y:S01]  /*2bb20*/  VIADD R205, R89, UR60 ;  /* 0x0000003c59cd7c36 */ /* 0x000fe20008000000 */
[----:B------:R-:W-:Y:S01]  /*2bb30*/  ULDC UR60, c[0x0][0x248] ;  /* 0x00009200003c7ab9 */ /* 0x000fe20000000800 */
[----:B------:R1:W-:Y:S01]  /*2bb40*/  STL.64 [R1+0x10a8], R92 ;  /* 0x0010a85c01007387 */ /* 0x0003e20000100a00 */
[----:B------:R-:W-:Y:S01]  /*2bb50*/  LEA.HI.X.SX32 R95, R91, R0, 0x2, P1 ;  /* 0x000000005b5f7211 */ /* 0x000fe200008f16ff */
[----:B------:R-:W-:Y:S01]  /*2bb60*/  VIADD R202, R205, UR61 ;  /* 0x0000003dcdca7c36 */ /* 0x000fe20008000000 */
[----:B------:R-:W-:Y:S01]  /*2bb70*/  ULDC UR61, c[0x0][0x248] ;  /* 0x00009200003d7ab9 */ /* 0x000fe20000000800 */
[----:B-1----:R-:W-:-:S04]  /*2bb80*/  LEA R92, P2, R89, R2, 0x2 ;  /* 0x00000002595c7211 */ /* 0x002fc800078410ff */
[----:B------:R-:W-:Y:S01]  /*2bb90*/  LEA.HI.X.SX32 R93, R89, R0, 0x2, P2 ;  /* 0x00000000595d7211 */ /* 0x000fe200010f16ff */
[----:B------:R1:W-:Y:S01]  /*2bba0*/  STL.64 [R1+0x10a0], R94 ;  /* 0x0010a05e01007387 */ /* 0x0003e20000100a00 */
[C---:B------:R-:W-:Y:S01]  /*2bbb0*/  VIADD R197, R202.reuse, UR4 ;  /* 0x00000004cac57c36 */ /* 0x040fe20008000000 */
[----:B------:R-:W-:Y:S02]  /*2bbc0*/  ULDC UR4, c[0x0][0x248] ;  /* 0x0000920000047ab9 */ /* 0x000fe40000000800 */
[----:B------:R3:W-:Y:S01]  /*2bbd0*/  STL.64 [R1+0x1098], R92 ;  /* 0x0010985c01007387 */ /* 0x0007e20000100a00 */
[----:B------:R-:W-:Y:S01]  /*2bbe0*/  VIADD R168, R197, UR6 ;  /* 0x00000006c5a87c36 */ /* 0x000fe20008000000 */
[----:B------:R-:W-:Y:S01]  /*2bbf0*/  ULDC UR6, c[0x0][0x248] ;  /* 0x0000920000067ab9 */ /* 0x000fe20000000800 */
[-C--:B-1----:R-:W-:Y:S02]  /*2bc00*/  LEA R94, P1, R205, R2.reuse, 0x2 ;  /* 0x00000002cd5e7211 */ /* 0x082fe400078210ff */
[----:B---3--:R-:W-:-:S02]  /*2bc10*/  LEA R92, P2, R202, R2, 0x2 ;  /* 0x00000002ca5c7211 */ /* 0x008fc400078410ff */
[-C--:B------:R-:W-:Y:S02]  /*2bc20*/  LEA.HI.X.SX32 R95, R205, R0.reuse, 0x2, P1 ;  /* 0x00000000cd5f7211 */ /* 0x080fe400008f16ff */
[----:B------:R-:W-:-:S03]  /*2bc30*/  LEA.HI.X.SX32 R93, R202, R0, 0x2, P2 ;  /* 0x00000000ca5d7211 */ /* 0x000fc600010f16ff */
[----:B------:R1:W-:Y:S01]  /*2bc40*/  STL.64 [R1+0x1090], R94 ;  /* 0x0010905e01007387 */ /* 0x0003e20000100a00 */
[C---:B------:R-:W-:Y:S01]  /*2bc50*/  VIADD R167, R168.reuse, UR7 ;  /* 0x00000007a8a77c36 */ /* 0x040fe20008000000 */
[----:B------:R-:W-:Y:S02]  /*2bc60*/  ULDC UR7, c[0x0][0x248] ;  /* 0x0000920000077ab9 */ /* 0x000fe40000000800 */
[----:B------:R3:W-:Y:S01]  /*2bc70*/  STL.64 [R1+0x1088], R92 ;  /* 0x0010885c01007387 */ /* 0x0007e20000100a00 */
[----:B------:R-:W-:Y:S01]  /*2bc80*/  VIADD R166, R167, UR8 ;  /* 0x00000008a7a67c36 */ /* 0x000fe20008000000 */
[----:B------:R-:W-:Y:S01]  /*2bc90*/  ULDC UR8, c[0x0][0x248] ;  /* 0x0000920000087ab9 */ /* 0x000fe20000000800 */
[CC--:B-1----:R-:W-:Y:S02]  /*2bca0*/  LEA R94, P1, R197.reuse, R2.reuse, 0x2 ;  /* 0x00000002c55e7211 */ /* 0x0c2fe400078210ff */
[----:B---3--:R-:W-:Y:S02]  /*2bcb0*/  LEA R92, P2, R168, R2, 0x2 ;  /* 0x00000002a85c7211 */ /* 0x008fe400078410ff */
[----:B------:R-:W-:-:S02]  /*2bcc0*/  LEA.HI.X.SX32 R95, R197, R0, 0x2, P1 ;  /* 0x00000000c55f7211 */ /* 0x000fc400008f16ff */
        /* <DEDUP_REMOVED lines=70> */
[----:B------:R-:W-:Y:S01]  /*2c130*/  LEA.HI.X.SX32 R93, R154, R0, 0x2, P2 ;  /* 0x000000009a5d7211 */ /* 0x000fe200010f16ff */
[----:B------:R-:W-:Y:S01]  /*2c140*/  VIADD R15, R152, UR25 ;  /* 0x00000019980f7c36 */ /* 0x000fe20008000000 */
[----:B------:R-:W-:Y:S01]  /*2c150*/  ULDC UR25, c[0x0][0x248] ;  /* 0x0000920000197ab9 */ /* 0x000fe20000000800 */
[----:B------:R1:W-:Y:S04]  /*2c160*/  STL.64 [R1+0x1010], R94 ;  /* 0x0010105e01007387 */ /* 0x0003e80000100a00 */
[----:B------:R3:W-:Y:S01]  /*2c170*/  STL.64 [R1+0x1008], R92 ;  /* 0x0010085c01007387 */ /* 0x0007e20000100a00 */
[----:B------:R-:W-:Y:S01]  /*2c180*/  VIADD R14, R15, UR26 ;  /* 0x0000001a0f0e7c36 */ /* 0x000fe20008000000 */
[----:B------:R-:W-:Y:S01]  /*2c190*/  ULDC UR26, c[0x0][0x248] ;  /* 0x00009200001a7ab9 */ /* 0x000fe20000000800 */
[----:B-1----:R-:W-:-:S02]  /*2c1a0*/  LEA R94, P1, R153, R2, 0x2 ;  /* 0x00000002995e7211 */ /* 0x002fc400078210ff */
[C---:B---3--:R-:W-:Y:S02]  /*2c1b0*/  LEA R92, P2, R152.reuse, R2, 0x2 ;  /* 0x00000002985c7211 */ /* 0x048fe400078410ff */
[-C--:B------:R-:W-:Y:S02]  /*2c1c0*/  LEA.HI.X.SX32 R95, R153, R0.reuse, 0x2, P1 ;  /* 0x00000000995f7211 */ /* 0x080fe400008f16ff */
        /* <DEDUP_REMOVED lines=12> */
[----:B------:R-:W-:Y:S01]  /*2c290*/  LEA R14, P1, R13, R2, 0x2 ;  /* 0x000000020d0e7211 */ /* 0x000fe200078210ff */
[----:B------:R-:W-:Y:S01]  /*2c2a0*/  STL.64 [R1+0xff0], R94 ;  /* 0x000ff05e01007387 */ /* 0x000fe20000100a00 */
[----:B------:R-:W-:Y:S01]  /*2c2b0*/  ULDC UR29, c[0x0][0x248] ;  /* 0x00009200001d7ab9 */ /* 0x000fe20000000800 */
[----:B------:R-:W-:Y:S01]  /*2c2c0*/  VIADD R10, R11, UR30 ;  /* 0x0000001e0b0a7c36 */ /* 0x000fe20008000000 */
[----:B------:R-:W-:Y:S01]  /*2c2d0*/  LEA.HI.X.SX32 R15, R13, R0, 0x2, P1 ;  /* 0x000000000d0f7211 */ /* 0x000fe200008f16ff */
[----:B------:R1:W-:Y:S01]  /*2c2e0*/  STL.64 [R1+0xfe8], R92 ;  /* 0x000fe85c01007387 */ /* 0x0003e20000100a00 */
[----:B------:R-:W-:Y:S01]  /*2c2f0*/  ULDC UR30, c[0x0][0x248] ;  /* 0x00009200001e7ab9 */ /* 0x000fe20000000800 */
[----:B------:R-:W-:Y:S01]  /*2c300*/  VIADD R9, R10, UR31 ;  /* 0x0000001f0a097c36 */ /* 0x000fe20008000000 */
[----:B------:R-:W-:Y:S01]  /*2c310*/  ULDC UR31, c[0x0][0x248] ;  /* 0x00009200001f7ab9 */ /* 0x000fe20000000800 */
[----:B------:R3:W-:Y:S01]  /*2c320*/  STL.64 [R1+0xfe0], R14 ;  /* 0x000fe00e01007387 */ /* 0x0007e20000100a00 */
[----:B-1----:R-:W-:-:S04]  /*2c330*/  LEA R92, P2, R12, R2, 0x2 ;  /* 0x000000020c5c7211 */ /* 0x002fc800078410ff */
[----:B------:R-:W-:Y:S02]  /*2c340*/  LEA.HI.X.SX32 R93, R12, R0, 0x2, P2 ;  /* 0x000000000c5d7211 */ /* 0x000fe400010f16ff */
[-C--:B------:R-:W-:Y:S02]  /*2c350*/  LEA R12, P1, R11, R2.reuse, 0x2 ;  /* 0x000000020b0c7211 */ /* 0x080fe400078210ff */
[C---:B---3--:R-:W-:Y:S01]  /*2c360*/  LEA R14, P2, R10.reuse, R2, 0x2 ;  /* 0x000000020a0e7211 */ /* 0x048fe200078410ff */
[----:B------:R-:W-:Y:S01]  /*2c370*/  VIADD R8, R9, UR32 ;  /* 0x0000002009087c36 */ /* 0x000fe20008000000 */
[-C--:B------:R-:W-:Y:S01]  /*2c380*/  LEA.HI.X.SX32 R13, R11, R0.reuse, 0x2, P1 ;  /* 0x000000000b0d7211 */ /* 0x080fe200008f16ff */
[----:B------:R-:W-:Y:S01]  /*2c390*/  STL.64 [R1+0xfd8], R92 ;  /* 0x000fd85c01007387 */ /* 0x000fe20000100a00 */
[----:B------:R-:W-:Y:S01]  /*2c3a0*/  LEA.HI.X.SX32 R15, R10, R0, 0x2, P2 ;  /* 0x000000000a0f7211 */ /* 0x000fe200010f16ff */
[----:B------:R-:W-:Y:S01]  /*2c3b0*/  VIADD R170, R8, UR33 ;  /* 0x0000002108aa7c36 */ /* 0x000fe20008000000 */
[C---:B------:R-:W-:Y:S01]  /*2c3c0*/  LEA R10, P1, R9.reuse, R2, 0x2 ;  /* 0x00000002090a7211 */ /* 0x040fe200078210ff */
[----:B------:R1:W-:Y:S01]  /*2c3d0*/  STL.64 [R1+0xfd0], R12 ;  /* 0x000fd00c01007387 */ /* 0x0003e20000100a00 */
[----:B------:R-:W-:Y:S01]  /*2c3e0*/  ULDC UR32, c[0x0][0x248] ;  /* 0x0000920000207ab9 */ /* 0x000fe20000000800 */
[----:B------:R-:W-:Y:S01]  /*2c3f0*/  VIADD R169, R170, UR34 ;  /* 0x00000022aaa97c36 */ /* 0x000fe20008000000 */
[----:B------:R-:W-:Y:S01]  /*2c400*/  LEA.HI.X.SX32 R11, R9, R0, 0x2, P1 ;  /* 0x00000000090b7211 */ /* 0x000fe200008f16ff */
[----:B------:R-:W-:Y:S01]  /*2c410*/  STL.64 [R1+0xfc8], R14 ;  /* 0x000fc80e01007387 */ /* 0x000fe20000100a00 */
[----:B------:R-:W-:Y:S01]  /*2c420*/  ULDC UR33, c[0x0][0x248] ;  /* 0x0000920000217ab9 */ /* 0x000fe20000000800 */
[----:B------:R-:W-:Y:S01]  /*2c430*/  ULDC UR34, c[0x0][0x248] ;  /* 0x0000920000227ab9 */ /* 0x000fe20000000800 */
[C---:B-1----:R-:W-:Y:S01]  /*2c440*/  LEA R12, P2, R8.reuse, R2, 0x2 ;  /* 0x00000002080c7211 */ /* 0x042fe200078410ff */
[----:B------:R1:W-:Y:S03]  /*2c450*/  STL.64 [R1+0xfc0], R10 ;  /* 0x000fc00a01007387 */ /* 0x0003e60000100a00 */
[----:B------:R-:W-:-:S02]  /*2c460*/  LEA.HI.X.SX32 R13, R8, R0, 0x2, P2 ;  /* 0x00000000080d7211 */ /* 0x000fc400010f16ff */
[C---:B------:R-:W-:Y:S01]  /*2c470*/  LEA R8, P1, R170.reuse, R2, 0x2 ;  /* 0x00000002aa087211 */ /* 0x040fe200078210ff */
[C---:B------:R-:W-:Y:S01]  /*2c480*/  VIADD R172, R169.reuse, UR35 ;  /* 0x00000023a9ac7c36 */ /* 0x040fe20008000000 */
[----:B------:R-:W-:Y:S02]  /*2c490*/  ULDC UR35, c[0x0][0x248] ;  /* 0x0000920000237ab9 */ /* 0x000fe40000000800 */
[----:B------:R-:W-:Y:S02]  /*2c4a0*/  LEA.HI.X.SX32 R9, R170, R0, 0x2, P1 ;  /* 0x00000000aa097211 */ /* 0x000fe400008f16ff */
[C---:B-1----:R-:W-:Y:S01]  /*2c4b0*/  LEA R10, P2, R169.reuse, R2, 0x2 ;  /* 0x00000002a90a7211 */ /* 0x042fe200078410ff */
[----:B------:R-:W-:Y:S01]  /*2c4c0*/  VIADD R171, R172, UR36 ;  /* 0x00000024acab7c36 */ /* 0x000fe20008000000 */
[----:B------:R-:W-:Y:S01]  /*2c4d0*/  STL.64 [R1+0xfb8], R12 ;  /* 0x000fb80c01007387 */ /* 0x000fe20000100a00 */
[----:B------:R-:W-:Y:S01]  /*2c4e0*/  ULDC UR36, c[0x0][0x248] ;  /* 0x0000920000247ab9 */ /* 0x000fe20000000800 */
[----:B------:R-:W-:-:S02]  /*2c4f0*/  LEA.HI.X.SX32 R11, R169, R0, 0x2, P2 ;  /* 0x00000000a90b7211 */ /* 0x000fc400010f16ff */
        /* <DEDUP_REMOVED lines=11> */
[----:B------:R-:W-:-:S03]  /*2c5b0*/  ULDC UR39, c[0x0][0x248] ;  /* 0x0000920000277ab9 */ /* 0x000fc60000000800 */
[----:B------:R1:W-:Y:S04]  /*2c5c0*/  STL.64 [R1+0xfa0], R10 ;  /* 0x000fa00a01007387 */ /* 0x0003e80000100a00 */
        /* <DEDUP_REMOVED lines=76> */
[----:B------:R-:W-:Y:S02]  /*2ca90*/  LEA.HI.X.SX32 R9, R187, R0, 0x2, P2 ;  /* 0x00000000bb097211 */ /* 0x000fe400010f16ff */
[C---:B------:R-:W-:Y:S01]  /*2caa0*/  LEA R92, P1, R190.reuse, R2, 0x2 ;  /* 0x00000002be5c7211 */ /* 0x040fe200078210ff */
[----:B------:R-:W-:Y:S01]  /*2cab0*/  VIADD R192, R189, UR55 ;  /* 0x00000037bdc07c36 */ /* 0x000fe20008000000 */
[----:B------:R-:W-:Y:S01]  /*2cac0*/  STL.64 [R1+0xf20], R10 ;  /* 0x000f200a01007387 */ /* 0x000fe20000100a00 */
[----:B------:R-:W-:Y:S01]  /*2cad0*/  ULDC UR55, c[0x0][0x248] ;  /* 0x0000920000377ab9 */ /* 0x000fe20000000800 */
[----:B------:R-:W-:-:S02]  /*2cae0*/  LEA.HI.X.SX32 R93, R190, R0, 0x2, P1 ;  /* 0x00000000be5d7211 */ /* 0x000fc400008f16ff */
[----:B------:R1:W-:Y:S01]  /*2caf0*/  STL.64 [R1+0xf18], R8 ;  /* 0x000f180801007387 */ /* 0x0003e20000100a00 */
[----:B------:R-:W-:Y:S01]  /*2cb00*/  VIADD R191, R192, UR56 ;  /* 0x00000038c0bf7c36 */ /* 0x000fe20008000000 */
[----:B------:R-:W-:Y:S02]  /*2cb10*/  ULDC UR56, c[0x0][0x248] ;  /* 0x0000920000387ab9 */ /* 0x000fe40000000800 */
[----:B------:R3:W-:Y:S01]  /*2cb20*/  STL.64 [R1+0xf10], R92 ;  /* 0x000f105c01007387 */ /* 0x0007e20000100a00 */
[----:B------:R-:W-:Y:S01]  /*2cb30*/  VIADD R194, R191, UR57 ;  /* 0x00000039bfc27c36 */ /* 0x000fe20008000000 */
[----:B------:R-:W-:Y:S01]  /*2cb40*/  ULDC UR57, c[0x0][0x248] ;  /* 0x0000920000397ab9 */ /* 0x000fe20000000800 */
[----:B-1----:R-:W-:-:S04]  /*2cb50*/  LEA R8, P2, R189, R2, 0x2 ;  /* 0x00000002bd087211 */ /* 0x002fc800078410ff */
[----:B------:R-:W-:Y:S02]  /*2cb60*/  LEA.HI.X.SX32 R9, R189, R0, 0x2, P2 ;  /* 0x00000000bd097211 */ /* 0x000fe400010f16ff */
[----:B---3--:R-:W-:Y:S01]  /*2cb70*/  LEA R92, P1, R192, R2, 0x2 ;  /* 0x00000002c05c7211 */ /* 0x008fe200078210ff */
[----:B------:R-:W-:Y:S01]  /*2cb80*/  VIADD R193, R194, UR58 ;  /* 0x0000003ac2c17c36 */ /* 0x000fe20008000000 */
[----:B------:R-:W-:Y:S01]  /*2cb90*/  ULDC UR58, c[0x0][0x248] ;  /* 0x00009200003a7ab9 */ /* 0x000fe20000000800 */
[----:B------:R1:W-:Y:S01]  /*2cba0*/  STL.64 [R1+0xf08], R8 ;  /* 0x000f080801007387 */ /* 0x0003e20000100a00 */
[----:B------:R-:W-:Y:S02]  /*2cbb0*/  LEA.HI.X.SX32 R93, R192, R0, 0x2, P1 ;  /* 0x00000000c05d7211 */ /* 0x000fe400008f16ff */
[-C--:B------:R-:W-:Y:S01]  /*2cbc0*/  LEA R94, P1, R194, R2.reuse, 0x2 ;  /* 0x00000002c25e7211 */ /* 0x080fe200078210ff */
[----:B------:R-:W-:Y:S01]  /*2cbd0*/  VIADD R196, R193, UR59 ;  /* 0x0000003bc1c47c36 */ /* 0x000fe20008000000 */
[----:B------:R-:W-:Y:S01]  /*2cbe0*/  ULDC UR59, c[0x0][0x248] ;  /* 0x00009200003b7ab9 */ /* 0x000fe20000000800 */
[----:B------:R3:W-:Y:S01]  /*2cbf0*/  STL.64 [R1+0xf00], R92 ;  /* 0x000f005c01007387 */ /* 0x0007e20000100a00 */
[----:B-1----:R-:W-:-:S04]  /*2cc00*/  LEA R8, P2, R191, R2, 0x2 ;  /* 0x00000002bf087211 */ /* 0x002fc800078410ff */
[----:B------:R-:W-:Y:S02]  /*2cc10*/  LEA.HI.X.SX32 R9, R191, R0, 0x2, P2 ;  /* 0x00000000bf097211 */ /* 0x000fe400010f16ff */
[C---:B---3--:R-:W-:Y:S02]  /*2cc20*/  LEA R92, P2, R193.reuse, R2, 0x2 ;  /* 0x00000002c15c7211 */ /* 0x048fe400078410ff */
[-C--:B------:R-:W-:Y:S01]  /*2cc30*/  LEA.HI.X.SX32 R95, R194, R0.reuse, 0x2, P1 ;  /* 0x00000000c25f7211 */ /* 0x080fe200008f16ff */
[----:B------:R-:W-:Y:S01]  /*2cc40*/  VIADD R195, R196, UR60 ;  /* 0x0000003cc4c37c36 */ /* 0x000fe20008000000 */
[----:B------:R-:W-:Y:S01]  /*2cc50*/  LEA.HI.X.SX32 R93, R193, R0, 0x2, P2 ;  /* 0x00000000c15d7211 */ /* 0x000fe200010f16ff */
[----:B------:R-:W-:Y:S01]  /*2cc60*/  STL.64 [R1+0xef8], R8 ;  /* 0x000ef80801007387 */ /* 0x000fe20000100a00 */
[----:B------:R-:W-:-:S03]  /*2cc70*/  ULDC UR60, c[0x0][0x248] ;  /* 0x00009200003c7ab9 */ /* 0x000fc60000000800 */
[----:B------:R1:W-:Y:S01]  /*2cc80*/  STL.64 [R1+0xef0], R94 ;  /* 0x000ef05e01007387 */ /* 0x0003e20000100a00 */
[----:B------:R-:W-:Y:S01]  /*2cc90*/  VIADD R199, R195, UR61 ;  /* 0x0000003dc3c77c36 */ /* 0x000fe20008000000 */
        /* <DEDUP_REMOVED lines=234> */
[-C--:B-1----:R-:W-:Y:S02]  /*2db40*/  LEA R94, P1, R167, R2.reuse, 0x2 ;  /* 0x00000002a75e7211 */ /* 0x082fe400078210ff */
        /* <DEDUP_REMOVED lines=43> */
[----:B------:R-:W-:Y:S01]  /*2de00*/  STL.64 [R1+0xd30], R94 ;  /* 0x000d305e01007387 */ /* 0x000fe20000100a00 */
[----:B------:R-:W-:-:S03]  /*2de10*/  LEA R14, P2, R11, R2, 0x2 ;  /* 0x000000020b0e7211 */ /* 0x000fc600078410ff */
[----:B------:R1:W-:Y:S01]  /*2de20*/  STL.64 [R1+0xd28], R92 ;  /* 0x000d285c01007387 */ /* 0x0003e20000100a00 */
[C---:B------:R-:W-:Y:S01]  /*2de30*/  VIADD R10, R11.reuse, UR4 ;  /* 0x000000040b0a7c36 */ /* 0x040fe20008000000 */
[----:B------:R-:W-:Y:S01]  /*2de40*/  LEA.HI.X.SX32 R15, R11, R0, 0x2, P2 ;  /* 0x000000000b0f7211 */ /* 0x000fe200010f16ff */
[----:B------:R-:W-:Y:S02]  /*2de50*/  ULDC UR4, c[0x0][0x248] ;  /* 0x0000920000047ab9 */ /* 0x000fe40000000800 */
[----:B------:R-:W-:Y:S01]  /*2de60*/  VIADD R9, R10, UR6 ;  /* 0x000000060a097c36 */ /* 0x000fe20008000000 */
[----:B------:R-:W-:Y:S01]  /*2de70*/  ULDC UR6, c[0x0][0x248] ;  /* 0x0000920000067ab9 */ /* 0x000fe20000000800 */
[----:B-1----:R-:W-:-:S04]  /*2de80*/  LEA R92, P1, R12, R2, 0x2 ;  /* 0x000000020c5c7211 */ /* 0x002fc800078210ff */
[----:B------:R-:W-:Y:S02]  /*2de90*/  LEA.HI.X.SX32 R93, R12, R0, 0x2, P1 ;  /* 0x000000000c5d7211 */ /* 0x000fe400008f16ff */
[----:B------:R-:W-:-:S03]  /*2dea0*/  LEA R12, P2, R9, R2, 0x2 ;  /* 0x00000002090c7211 */ /* 0x000fc600078410ff */
[----:B------:R-:W-:Y:S04]  /*2deb0*/  STL.64 [R1+0xd20], R92 ;  /* 0x000d205c01007387 */ /* 0x000fe80000100a00 */
        /* <DEDUP_REMOVED lines=17> */
[----:B------:R-:W-:Y:S01]  /*2dfd0*/  LEA.HI.X.SX32 R13, R8, R0, 0x2, P1 ;  /* 0x00000000080d7211 */ /* 0x000fe200008f16ff */
[C---:B------:R-:W-:Y:S01]  /*2dfe0*/  VIADD R162, R159.reuse, UR13 ;  /* 0x0000000d9fa27c36 */ /* 0x040fe20008000000 */
[C---:B------:R-:W-:Y:S01]  /*2dff0*/  LEA R8, P2, R159.reuse, R2, 0x2 ;  /* 0x000000029f087211 */ /* 0x040fe200078410ff */
[----:B------:R-:W-:Y:S02]  /*2e000*/  ULDC UR13, c[0x0][0x248] ;  /* 0x00009200000d7ab9 */ /* 0x000fe40000000800 */
[----:B------:R-:W-:Y:S04]  /*2e010*/  STL.64 [R1+0xd00], R12 ;  /* 0x000d000c01007387 */ /* 0x000fe80000100a00 */
[----:B------:R1:W-:Y:S01]  /*2e020*/  STL.64 [R1+0xcf8], R10 ;  /* 0x000cf80a01007387 */ /* 0x0003e20000100a00 */
[----:B------:R-:W-:Y:S01]  /*2e030*/  LEA.HI.X.SX32 R9, R159, R0, 0x2, P2 ;  /* 0x000000009f097211 */ /* 0x000fe200010f16ff */
[----:B------:R-:W-:Y:S01]  /*2e040*/  VIADD R161, R162, UR14 ;  /* 0x0000000ea2a17c36 */ /* 0x000fe20008000000 */
[----:B------:R-:W-:Y:S01]  /*2e050*/  ULDC UR14, c[0x0][0x248] ;  /* 0x00009200000e7ab9 */ /* 0x000fe20000000800 */
[----:B-1----:R-:W-:-:S04]  /*2e060*/  LEA R10, P1, R160, R2, 0x2 ;  /* 0x00000002a00a7211 */ /* 0x002fc800078210ff */
        /* <DEDUP_REMOVED lines=32> */
[C---:B------:R-:W-:Y:S01]  /*2e270*/  LEA R92, P1, R169.reuse, R2, 0x2 ;  /* 0x00000002a95c7211 */ /* 0x040fe200078210ff */
[----:B------:R-:W-:Y:S01]  /*2e280*/  STL.64 [R1+0xcc0], R10 ;  /* 0x000cc00a01007387 */ /* 0x000fe20000100a00 */
[----:B------:R-:W-:Y:S01]  /*2e290*/  ULDC UR21, c[0x0][0x248] ;  /* 0x0000920000157ab9 */ /* 0x000fe20000000800 */
[C---:B------:R-:W-:Y:S01]  /*2e2a0*/  VIADD R173, R170.reuse, UR22 ;  /* 0x00000016aaad7c36 */ /* 0x040fe20008000000 */
[----:B------:R-:W-:Y:S01]  /*2e2b0*/  LEA.HI.X.SX32 R93, R169, R0, 0x2, P1 ;  /* 0x00000000a95d7211 */ /* 0x000fe200008f16ff */
[----:B------:R1:W-:Y:S01]  /*2e2c0*/  STL.64 [R1+0xcb8], R8 ;  /* 0x000cb80801007387 */ /* 0x0003e20000100a00 */
[-C--:B------:R-:W-:Y:S01]  /*2e2d0*/  LEA R94, P1, R170, R2.reuse, 0x2 ;  /* 0x00000002aa5e7211 */ /* 0x080fe200078210ff */
[----:B------:R-:W-:Y:S01]  /*2e2e0*/  VIADD R175, R173, UR23 ;  /* 0x00000017adaf7c36 */ /* 0x000fe20008000000 */
[----:B------:R-:W-:Y:S01]  /*2e2f0*/  ULDC UR22, c[0x0][0x248] ;  /* 0x0000920000167ab9 */ /* 0x000fe20000000800 */
[----:B------:R3:W-:Y:S01]  /*2e300*/  STL.64 [R1+0xcb0], R92 ;  /* 0x000cb05c01007387 */ /* 0x0007e20000100a00 */
[----:B-1----:R-:W-:Y:S01]  /*2e310*/  LEA R8, P2, R168, R2, 0x2 ;  /* 0x00000002a8087211 */ /* 0x002fe200078410ff */
[----:B------:R-:W-:-:S03]  /*2e320*/  ULDC UR23, c[0x0][0x248] ;  /* 0x0000920000177ab9 */ /* 0x000fc60000000800 */
[----:B------:R-:W-:Y:S02]  /*2e330*/  LEA.HI.X.SX32 R9, R168, R0, 0x2, P2 ;  /* 0x00000000a8097211 */ /* 0x000fe400010f16ff */
[----:B---3--:R-:W-:Y:S02]  /*2e340*/  LEA R92, P2, R173, R2, 0x2 ;  /* 0x00000002ad5c7211 */ /* 0x008fe400078410ff */
        /* <DEDUP_REMOVED lines=145> */
[----:B------:R-:W-:Y:S01]  /*2ec60*/  LEA R10, P1, R9, R2, 0x2 ;  /* 0x00000002090a7211 */ /* 0x000fe200078210ff */
[----:B------:R1:W-:Y:S01]  /*2ec70*/  STL.64 [R1+0xb28], R12 ;  /* 0x000b280c01007387 */ /* 0x0003e20000100a00 */
[----:B------:R-:W-:Y:S01]  /*2ec80*/  IMAD.MOV.U32 R123, RZ, RZ, R128 ;  /* 0x000000ffff7b7224 */ /* 0x000fe200078e0080 */
[----:B------:R-:W-:Y:S01]  /*2ec90*/  LOP3.LUT R3, R3, 0xffffffef, RZ, 0xc0, !PT ;  /* 0xffffffef03037812 */ /* 0x000fe200078ec0ff */
[----:B------:R-:W-:Y:S01]  /*2eca0*/  VIADD R155, R156, UR54 ;  /* 0x000000369c9b7c36 */ /* 0x000fe20008000000 */
[----:B------:R-:W-:Y:S01]  /*2ecb0*/  LEA.HI.X.SX32 R11, R9, R0, 0x2, P1 ;  /* 0x00000000090b7211 */ /* 0x000fe200008f16ff */
[----:B------:R-:W-:Y:S01]  /*2ecc0*/  STL.64 [R1+0xc18], R14 ;  /* 0x000c180e01007387 */ /* 0x000fe20000100a00 */
[----:B------:R-:W-:Y:S01]  /*2ecd0*/  IMAD.MOV.U32 R121, RZ, RZ, R126 ;  /* 0x000000ffff797224 */ /* 0x000fe200078e007e */
[----:B------:R-:W-:Y:S01]  /*2ece0*/  ULDC UR54, c[0x0][0x22c] ;  /* 0x00008b0000367ab9 */ /* 0x000fe20000000800 */
[----:B------:R-:W-:Y:S01]  /*2ecf0*/  IMAD.MOV.U32 R124, RZ, RZ, R129 ;  /* 0x000000ffff7c7224 */ /* 0x000fe200078e0081 */
[----:B------:R-:W-:Y:S01]  /*2ed00*/  ULDC UR53, c[0x0][0x22c] ;  /* 0x00008b0000357ab9 */ /* 0x000fe20000000800 */
[----:B------:R-:W-:Y:S01]  /*2ed10*/  IMAD.MOV.U32 R122, RZ, RZ, R127 ;  /* 0x000000ffff7a7224 */ /* 0x000fe200078e007f */
[----:B------:R-:W-:Y:S01]  /*2ed20*/  LOP3.LUT R6, R6, 0xffff7fff, RZ, 0xc0, !PT ;  /* 0xffff7fff06067812 */ /* 0x000fe200078ec0ff */
        /* <DEDUP_REMOVED lines=11> */
[----:B------:R-:W-:Y:S01]  /*2ede0*/  IMAD.MOV.U32 R128, RZ, RZ, R132 ;  /* 0x000000ffff807224 */ /* 0x000fe200078e0084 */
[----:B------:R-:W-:Y:S01]  /*2edf0*/  LEA.HI.X.SX32 R11, R155, R0, 0x2, P2 ;  /* 0x000000009b0b7211 */ /* 0x000fe200010f16ff */
[----:B------:R-:W-:Y:S01]  /*2ee00*/  IMAD.MOV.U32 R126, RZ, RZ, R130 ;  /* 0x000000ffff7e7224 */ /* 0x000fe200078e0082 */
[----:B------:R1:W-:Y:S01]  /*2ee10*/  STL.64 [R1+0xb18], R8 ;  /* 0x000b180801007387 */ /* 0x0003e20000100a00 */
[----:B------:R-:W-:Y:S01]  /*2ee20*/  VIADD R159, R157, UR57 ;  /* 0x000000399d9f7c36 */ /* 0x000fe20008000000 */
[----:B------:R-:W-:Y:S01]  /*2ee30*/  ULDC UR56, c[0x0][0x22c] ;  /* 0x00008b0000387ab9 */ /* 0x000fe20000000800 */
[----:B------:R-:W-:Y:S01]  /*2ee40*/  IMAD.MOV.U32 R129, RZ, RZ, R133 ;  /* 0x000000ffff817224 */ /* 0x000fe200078e0085 */
[----:B------:R3:W-:Y:S01]  /*2ee50*/  STL.64 [R1+0xc08], R10 ;  /* 0x000c080a01007387 */ /* 0x0007e20000100a00 */
[----:B------:R-:W-:Y:S01]  /*2ee60*/  VIADD R160, R159, UR58 ;  /* 0x0000003a9fa07c36 */ /* 0x000fe20008000000 */
[----:B------:R-:W-:-:S02]  /*2ee70*/  LOP3.LUT R20, R20, 0xffffbfff, RZ, 0xc0, !PT ;  /* 0xffffbfff14147812 */ /* 0x000fc400078ec0ff */
[CC--:B-1----:R-:W-:Y:S01]  /*2ee80*/  LEA R8, P2, R157.reuse, R2.reuse, 0x2 ;  /* 0x000000029d087211 */ /* 0x0c2fe200078410ff */
[----:B------:R-:W-:Y:S01]  /*2ee90*/  IMAD.MOV.U32 R132, RZ, RZ, R136 ;  /* 0x000000ffff847224 */ /* 0x000fe200078e0088 */
[----:B------:R-:W-:Y:S01]  /*2eea0*/  LOP3.LUT R18, R18, 0x7fffffff, RZ, 0xc0, !PT ;  /* 0x7fffffff12127812 */ /* 0x000fe200078ec0ff */
[----:B------:R-:W-:Y:S01]  /*2eeb0*/  IMAD.MOV.U32 R127, RZ, RZ, R131 ;  /* 0x000000ffff7f7224 */ /* 0x000fe200078e0083 */
[C---:B---3--:R-:W-:Y:S01]  /*2eec0*/  LEA R10, P1, R158.reuse, R2, 0x2 ;  /* 0x000000029e0a7211 */ /* 0x048fe200078210ff */
[----:B------:R-:W-:Y:S01]  /*2eed0*/  IMAD.MOV.U32 R130, RZ, RZ, R134 ;  /* 0x000000ffff827224 */ /* 0x000fe200078e0086 */
[-C--:B------:R-:W-:Y:S01]  /*2eee0*/  LEA.HI.X.SX32 R9, R157, R0.reuse, 0x2, P2 ;  /* 0x000000009d097211 */ /* 0x080fe200010f16ff */
[----:B------:R-:W-:Y:S01]  /*2eef0*/  IMAD.MOV.U32 R133, RZ, RZ, R137 ;  /* 0x000000ffff857224 */ /* 0x000fe200078e0089 */
[----:B------:R-:W-:Y:S01]  /*2ef00*/  LEA.HI.X.SX32 R11, R158, R0, 0x2, P1 ;  /* 0x000000009e0b7211 */ /* 0x000fe200008f16ff */
[----:B------:R-:W-:Y:S01]  /*2ef10*/  VIADD R162, R160, UR59 ;  /* 0x0000003ba0a27c36 */ /* 0x000fe20008000000 */
[----:B------:R-:W-:Y:S01]  /*2ef20*/  ULDC UR59, c[0x0][0x22c] ;  /* 0x00008b00003b7ab9 */ /* 0x000fe20000000800 */
[----:B------:R-:W-:Y:S01]  /*2ef30*/  IMAD.MOV.U32 R118, RZ, RZ, R126 ;  /* 0x000000ffff767224 */ /* 0x000fe200078e007e */
[----:B------:R-:W-:Y:S01]  /*2ef40*/  ULDC UR58, c[0x0][0x22c] ;  /* 0x00008b00003a7ab9 */ /* 0x000fe20000000800 */
[----:B------:R1:W-:Y:S01]  /*2ef50*/  STL.64 [R1+0xb10], R10 ;  /* 0x000b100a01007387 */ /* 0x0003e20000100a00 */
[----:B------:R-:W-:Y:S01]  /*2ef60*/  VIADD R161, R162, UR60 ;  /* 0x0000003ca2a17c36 */ /* 0x000fe20008000000 */
[----:B------:R-:W-:Y:S01]  /*2ef70*/  ULDC UR60, c[0x0][0x22c] ;  /* 0x00008b00003c7ab9 */ /* 0x000fe20000000800 */
[----:B------:R-:W-:Y:S01]  /*2ef80*/  IMAD.MOV.U32 R120, RZ, RZ, R128 ;  /* 0x000000ffff787224 */ /* 0x000fe200078e0080 */
[----:B------:R3:W-:Y:S01]  /*2ef90*/  STL.64 [R1+0xc00], R8 ;  /* 0x000c000801007387 */ /* 0x0007e20000100a00 */
[----:B------:R-:W-:Y:S01]  /*2efa0*/  VIADD R166, R161, UR61 ;  /* 0x0000003da1a67c36 */ /* 0x000fe20008000000 */
[----:B------:R-:W-:Y:S01]  /*2efb0*/  ULDC UR61, c[0x0][0x22c] ;  /* 0x00008b00003d7ab9 */ /* 0x000fe20000000800 */
[----:B------:R-:W-:Y:S01]  /*2efc0*/  ULDC UR57, c[0x0][0x22c] ;  /* 0x00008b0000397ab9 */ /* 0x000fe20000000800 */
[----:B-1----:R-:W-:-:S02]  /*2efd0*/  LEA R10, P1, R159, R2, 0x2 ;  /* 0x000000029f0a7211 */ /* 0x002fc400078210ff */
[C---:B---3--:R-:W-:Y:S02]  /*2efe0*/  LEA R8, P2, R160.reuse, R2, 0x2 ;  /* 0x00000002a0087211 */ /* 0x048fe400078410ff */
[-C--:B------:R-:W-:Y:S02]  /*2eff0*/  LEA.HI.X.SX32 R11, R159, R0.reuse, 0x2, P1 ;  /* 0x000000009f0b7211 */ /* 0x080fe400008f16ff */
[----:B------:R-:W-:Y:S02]  /*2f000*/  LEA.HI.X.SX32 R9, R160, R0, 0x2, P2 ;  /* 0x00000000a0097211 */ /* 0x000fe400010f16ff */
[----:B------:R-:W-:Y:S01]  /*2f010*/  LEA R92, P1, R162, R2, 0x2 ;  /* 0x00000002a25c7211 */ /* 0x000fe200078210ff */
[----:B------:R-:W-:Y:S01]  /*2f020*/  STL.64 [R1+0xb08], R10 ;  /* 0x000b080a01007387 */ /* 0x000fe20000100a00 */
[----:B------:R-:W-:Y:S01]  /*2f030*/  VIADD R165, R166, UR4 ;  /* 0x00000004a6a57c36 */ /* 0x000fe20008000000 */
[----:B------:R-:W-:Y:S01]  /*2f040*/  ULDC UR4, c[0x0][0x248] ;  /* 0x0000920000047ab9 */ /* 0x000fe20000000800 */
[----:B------:R-:W-:Y:S01]  /*2f050*/  LEA.HI.X.SX32 R93, R162, R0, 0x2, P1 ;  /* 0x00000000a25d7211 */ /* 0x000fe200008f16ff */
[----:B------:R1:W-:Y:S01]  /*2f060*/  STL.64 [R1+0xbf8], R8 ;  /* 0x000bf80801007387 */ /* 0x0003e20000100a00 */
        /* <DEDUP_REMOVED lines=94> */
[----:B------:R1:W-:Y:S02]  /*2f650*/  STL.64 [R1+0xab8], R94 ;  /* 0x000ab85e01007387 */ /* 0x0003e40000100a00 */
[----:B------:R-:W-:Y:S01]  /*2f660*/  VIADD R12, R13, UR27 ;  /* 0x0000001b0d0c7c36 */ /* 0x000fe20008000000 */
[----:B------:R-:W-:Y:S01]  /*2f670*/  ULDC UR27, c[0x0][0x248] ;  /* 0x00009200001b7ab9 */ /* 0x000fe20000000800 */
[----:B------:R3:W-:Y:S02]  /*2f680*/  STL.64 [R1+0xba8], R92 ;  /* 0x000ba85c01007387 */ /* 0x0007e40000100a00 */
        /* <DEDUP_REMOVED lines=9> */
[----:B------:R-:W-:-:S03]  /*2f720*/  ULDC UR29, c[0x0][0x248] ;  /* 0x00009200001d7ab9 */ /* 0x000fc60000000800 */
[----:B------:R1:W-:Y:S01]  /*2f730*/  STL.64 [R1+0xba0], R92 ;  /* 0x000ba05c01007387 */ /* 0x0003e20000100a00 */
[----:B------:R-:W-:Y:S01]  /*2f740*/  VIADD R9, R10, UR30 ;  /* 0x0000001e0a097c36 */ /* 0x000fe20008000000 */
[----:B------:R-:W-:Y:S01]  /*2f750*/  LEA.HI.X.SX32 R15, R13, R0, 0x2, P1 ;  /* 0x000000000d0f7211 */ /* 0x000fe200008f16ff */
[----:B------:R-:W-:Y:S02]  /*2f760*/  ULDC UR30, c[0x0][0x248] ;  /* 0x00009200001e7ab9 */ /* 0x000fe40000000800 */
[----:B------:R-:W-:Y:S01]  /*2f770*/  VIADD R8, R9, UR31 ;  /* 0x0000001f09087c36 */ /* 0x000fe20008000000 */
[----:B------:R-:W-:Y:S01]  /*2f780*/  ULDC UR31, c[0x0][0x248] ;  /* 0x00009200001f7ab9 */ /* 0x000fe20000000800 */
[----:B-1----:R-:W-:-:S04]  /*2f790*/  LEA R92, P2, R12, R2, 0x2 ;  /* 0x000000020c5c7211 */ /* 0x002fc800078410ff */
[----:B------:R-:W-:Y:S02]  /*2f7a0*/  LEA.HI.X.SX32 R93, R12, R0, 0x2, P2 ;  /* 0x000000000c5d7211 */ /* 0x000fe400010f16ff */
[C---:B------:R-:W-:Y:S01]  /*2f7b0*/  LEA R12, P1, R11.reuse, R2, 0x2 ;  /* 0x000000020b0c7211 */ /* 0x040fe200078210ff */
[----:B------:R1:W-:Y:S01]  /*2f7c0*/  STL.64 [R1+0xaa8], R14 ;  /* 0x000aa80e01007387 */ /* 0x0003e20000100a00 */
[----:B------:R-:W-:Y:S01]  /*2f7d0*/  VIADD R153, R8, UR32 ;  /* 0x0000002008997c36 */ /* 0x000fe20008000000 */
[----:B------:R-:W-:Y:S01]  /*2f7e0*/  ULDC UR32, c[0x0][0x248] ;  /* 0x0000920000207ab9 */ /* 0x000fe20000000800 */
[----:B------:R-:W-:Y:S01]  /*2f7f0*/  LEA.HI.X.SX32 R13, R11, R0, 0x2, P1 ;  /* 0x000000000b0d7211 */ /* 0x000fe200008f16ff */
[----:B------:R-:W-:Y:S01]  /*2f800*/  STL.64 [R1+0xb98], R92 ;  /* 0x000b985c01007387 */ /* 0x000fe20000100a00 */
[----:B------:R-:W-:Y:S01]  /*2f810*/  VIADD R154, R153, UR33 ;  /* 0x00000021999a7c36 */ /* 0x000fe20008000000 */
[----:B------:R-:W-:Y:S01]  /*2f820*/  ULDC UR33, c[0x0][0x248] ;  /* 0x0000920000217ab9 */ /* 0x000fe20000000800 */
[C---:B-1----:R-:W-:Y:S01]  /*2f830*/  LEA R14, P2, R10.reuse, R2, 0x2 ;  /* 0x000000020a0e7211 */ /* 0x042fe200078410ff */
[----:B------:R1:W-:Y:S03]  /*2f840*/  STL.64 [R1+0xaa0], R12 ;  /* 0x000aa00c01007387 */ /* 0x0003e60000100a00 */
[----:B------:R-:W-:-:S02]  /*2f850*/  LEA.HI.X.SX32 R15, R10, R0, 0x2, P2 ;  /* 0x000000000a0f7211 */ /* 0x000fc400010f16ff */
[C---:B------:R-:W-:Y:S01]  /*2f860*/  LEA R10, P1, R9.reuse, R2, 0x2 ;  /* 0x00000002090a7211 */ /* 0x040fe200078210ff */
[----:B------:R-:W-:Y:S01]  /*2f870*/  VIADD R156, R154, UR34 ;  /* 0x000000229a9c7c36 */ /* 0x000fe20008000000 */
[----:B------:R-:W-:Y:S02]  /*2f880*/  ULDC UR34, c[0x0][0x22c] ;  /* 0x00008b0000227ab9 */ /* 0x000fe40000000800 */
[----:B------:R-:W-:Y:S02]  /*2f890*/  LEA.HI.X.SX32 R11, R9, R0, 0x2, P1 ;  /* 0x00000000090b7211 */ /* 0x000fe400008f16ff */
[----:B-1----:R-:W-:Y:S01]  /*2f8a0*/  LEA R12, P2, R8, R2, 0x2 ;  /* 0x00000002080c7211 */ /* 0x002fe200078410ff */
[----:B------:R-:W-:Y:S01]  /*2f8b0*/  VIADD R155, R156, UR35 ;  /* 0x000000239c9b7c36 */ /* 0x000fe20008000000 */
[----:B------:R1:W-:Y:S01]  /*2f8c0*/  STL.64 [R1+0xb90], R14 ;  /* 0x000b900e01007387 */ /* 0x0003e20000100a00 */
[----:B------:R-:W-:Y:S01]  /*2f8d0*/  IMAD.MOV.U32 R136, RZ, RZ, R140 ;  /* 0x000000ffff887224 */ /* 0x000fe200078e008c */
[----:B------:R-:W-:Y:S01]  /*2f8e0*/  LEA.HI.X.SX32 R13, R8, R0, 0x2, P2 ;  /* 0x00000000080d7211 */ /* 0x000fe200010f16ff */
[----:B------:R-:W-:Y:S01]  /*2f8f0*/  IMAD.MOV.U32 R131, RZ, RZ, R135 ;  /* 0x000000ffff837224 */ /* 0x000fe200078e0087 */
[----:B------:R-:W-:Y:S01]  /*2f900*/  LEA R8, P1, R153, R2, 0x2 ;  /* 0x0000000299087211 */ /* 0x000fe200078210ff */
[----:B------:R3:W-:Y:S01]  /*2f910*/  STL.64 [R1+0xa98], R10 ;  /* 0x000a980a01007387 */ /* 0x0007e20000100a00 */
[----:B------:R-:W-:Y:S01]  /*2f920*/  VIADD R158, R155, UR36 ;  /* 0x000000249b9e7c36 */ /* 0x000fe20008000000 */
[----:B------:R-:W-:Y:S01]  /*2f930*/  ULDC UR36, c[0x0][0x22c] ;  /* 0x00008b0000247ab9 */ /* 0x000fe20000000800 */
[----:B------:R-:W-:Y:S01]  /*2f940*/  LEA.HI.X.SX32 R9, R153, R0, 0x2, P1 ;  /* 0x0000000099097211 */ /* 0x000fe200008f16ff */
[----:B------:R-:W-:Y:S01]  /*2f950*/  STL.64 [R1+0xb88], R12 ;  /* 0x000b880c01007387 */ /* 0x000fe20000100a00 */
[----:B------:R-:W-:Y:S01]  /*2f960*/  IMAD.MOV.U32 R134, RZ, RZ, R138 ;  /* 0x000000ffff867224 */ /* 0x000fe200078e008a */
[----:B------:R-:W-:Y:S01]  /*2f970*/  ULDC UR35, c[0x0][0x22c] ;  /* 0x00008b0000237ab9 */ /* 0x000fe20000000800 */
[----:B-1----:R-:W-:-:S02]  /*2f980*/  LEA R14, P1, R156, R2, 0x2 ;  /* 0x000000029c0e7211 */ /* 0x002fc400078210ff */
[----:B---3--:R-:W-:Y:S01]  /*2f990*/  LEA R10, P2, R154, R2, 0x2 ;  /* 0x000000029a0a7211 */ /* 0x008fe200078410ff */
[----:B------:R1:W-:Y:S01]  /*2f9a0*/  STL.64 [R1+0xa90], R8 ;  /* 0x000a900801007387 */ /* 0x0003e20000100a00 */
[-C--:B------:R-:W-:Y:S02]  /*2f9b0*/  LEA.HI.X.SX32 R15, R156, R0.reuse, 0x2, P1 ;  /* 0x000000009c0f7211 */ /* 0x080fe400008f16ff */
[----:B------:R-:W-:Y:S01]  /*2f9c0*/  LEA.HI.X.SX32 R11, R154, R0, 0x2, P2 ;  /* 0x000000009a0b7211 */ /* 0x000fe200010f16ff */
[C---:B------:R-:W-:Y:S01]  /*2f9d0*/  VIADD R157, R158.reuse, UR37 ;  /* 0x000000259e9d7c36 */ /* 0x040fe20008000000 */
[-C--:B------:R-:W-:Y:S01]  /*2f9e0*/  LEA R92, P1, R158, R2.reuse, 0x2 ;  /* 0x000000029e5c7211 */ /* 0x080fe200078210ff */
[----:B------:R-:W-:Y:S01]  /*2f9f0*/  IMAD.MOV.U32 R137, RZ, RZ, R141 ;  /* 0x000000ffff897224 */ /* 0x000fe200078e008d */
[----:B------:R-:W-:Y:S01]  /*2fa00*/  ULDC UR37, c[0x0][0x22c] ;  /* 0x00008b0000257ab9 */ /* 0x000fe20000000800 */
[----:B------:R-:W-:Y:S01]  /*2fa10*/  STL.64 [R1+0xa88], R10 ;  /* 0x000a880a01007387 */ /* 0x000fe20000100a00 */
[----:B-1----:R-:W-:-:S03]  /*2fa20*/  LEA R8, P2, R155, R2, 0x2 ;  /* 0x000000029b087211 */ /* 0x002fc600078410ff */
[----:B------:R1:W-:Y:S01]  /*2fa30*/  STL.64 [R1+0xa80], R14 ;  /* 0x000a800e01007387 */ /* 0x0003e20000100a00 */
[-C--:B------:R-:W-:Y:S01]  /*2fa40*/  LEA.HI.X.SX32 R9, R155, R0.reuse, 0x2, P2 ;  /* 0x000000009b097211 */ /* 0x080fe200010f16ff */
[C---:B------:R-:W-:Y:S01]  /*2fa50*/  VIADD R161, R157.reuse, UR38 ;  /* 0x000000269da17c36 */ /* 0x040fe20008000000 */
[----:B------:R-:W-:Y:S01]  /*2fa60*/  LEA.HI.X.SX32 R93, R158, R0, 0x2, P1 ;  /* 0x000000009e5d7211 */ /* 0x000fe200008f16ff */
[----:B------:R-:W-:Y:S01]  /*2fa70*/  IMAD.MOV.U32 R140, RZ, RZ, R144 ;  /* 0x000000ffff8c7224 */ /* 0x000fe200078e0090 */
[----:B------:R-:W-:Y:S01]  /*2fa80*/  ULDC UR38, c[0x0][0x22c] ;  /* 0x00008b0000267ab9 */ /* 0x000fe20000000800 */
[----:B-1----:R-:W-:Y:S01]  /*2fa90*/  LEA R14, P2, R157, R2, 0x2 ;  /* 0x000000029d0e7211 */ /* 0x002fe200078410ff */
[----:B------:R-:W-:Y:S01]  /*2faa0*/  VIADD R162, R161, UR39 ;  /* 0x00000027a1a27c36 */ /* 0x000fe20008000000 */
[----:B------:R-:W-:Y:S01]  /*2fab0*/  STL.64 [R1+0xa78], R8 ;  /* 0x000a780801007387 */ /* 0x000fe20000100a00 */
[----:B------:R-:W-:Y:S01]  /*2fac0*/  IMAD.MOV.U32 R135, RZ, RZ, R139 ;  /* 0x000000ffff877224 */ /* 0x000fe200078e008b */
[----:B------:R-:W-:Y:S01]  /*2fad0*/  LEA.HI.X.SX32 R15, R157, R0, 0x2, P2 ;  /* 0x000000009d0f7211 */ /* 0x000fe200010f16ff */
[----:B------:R-:W-:Y:S01]  /*2fae0*/  IMAD.MOV.U32 R138, RZ, RZ, R142 ;  /* 0x000000ffff8a7224 */ /* 0x000fe200078e008e */
[----:B------:R1:W-:Y:S01]  /*2faf0*/  STL.64 [R1+0xa70], R92 ;  /* 0x000a705c01007387 */ /* 0x0003e20000100a00 */
[C---:B------:R-:W-:Y:S01]  /*2fb00*/  VIADD R171, R162.reuse, UR40 ;  /* 0x00000028a2ab7c36 */ /* 0x040fe20008000000 */
[----:B------:R-:W-:Y:S01]  /*2fb10*/  ULDC UR40, c[0x0][0x22c] ;  /* 0x00008b0000287ab9 */ /* 0x000fe20000000800 */
[----:B------:R-:W-:Y:S01]  /*2fb20*/  IMAD.MOV.U32 R141, RZ, RZ, R145 ;  /* 0x000000ffff8d7224 */ /* 0x000fe200078e0091 */
[----:B------:R3:W-:Y:S01]  /*2fb30*/  STL.64 [R1+0xa68], R14 ;  /* 0x000a680e01007387 */ /* 0x0007e20000100a00 */
[----:B------:R-:W-:Y:S01]  /*2fb40*/  VIADD R167, R171, UR41 ;  /* 0x00000029aba77c36 */ /* 0x000fe20008000000 */
[----:B------:R-:W-:Y:S01]  /*2fb50*/  ULDC UR41, c[0x0][0x22c] ;  /* 0x00008b0000297ab9 */ /* 0x000fe20000000800 */
[----:B------:R-:W-:Y:S01]  /*2fb60*/  IMAD.MOV.U32 R144, RZ, RZ, R148 ;  /* 0x000000ffff907224 */ /* 0x000fe200078e0094 */
[----:B------:R-:W-:Y:S01]  /*2fb70*/  ULDC UR39, c[0x0][0x22c] ;  /* 0x00008b0000277ab9 */ /* 0x000fe20000000800 */
[----:B-1----:R-:W-:-:S02]  /*2fb80*/  LEA R92, P2, R162, R2, 0x2 ;  /* 0x00000002a25c7211 */ /* 0x002fc400078410ff */
[C---:B---3--:R-:W-:Y:S02]  /*2fb90*/  LEA R14, P1, R161.reuse, R2, 0x2 ;  /* 0x00000002a10e7211 */ /* 0x048fe400078210ff */
[-C--:B------:R-:W-:Y:S02]  /*2fba0*/  LEA.HI.X.SX32 R93, R162, R0.reuse, 0x2, P2 ;  /* 0x00000000a25d7211 */ /* 0x080fe400010f16ff */
[----:B------:R-:W-:Y:S02]  /*2fbb0*/  LEA.HI.X.SX32 R15, R161, R0, 0x2, P1 ;  /* 0x00000000a10f7211 */ /* 0x000fe400008f16ff */
[----:B------:R-:W-:-:S03]  /*2fbc0*/  LEA R94, P1, R171, R2, 0x2 ;  /* 0x00000002ab5e7211 */ /* 0x000fc600078210ff */
[----:B------:R-:W-:Y:S01]  /*2fbd0*/  STL.64 [R1+0xa60], R14 ;  /* 0x000a600e01007387 */ /* 0x000fe20000100a00 */
[----:B------:R-:W-:Y:S01]  /*2fbe0*/  VIADD R170, R167, UR42 ;  /* 0x0000002aa7aa7c36 */ /* 0x000fe20008000000 */
[----:B------:R-:W-:Y:S01]  /*2fbf0*/  LEA.HI.X.SX32 R95, R171, R0, 0x2, P1 ;  /* 0x00000000ab5f7211 */ /* 0x000fe200008f16ff */
[----:B------:R-:W-:Y:S01]  /*2fc00*/  IMAD.MOV.U32 R139, RZ, RZ, R143 ;  /* 0x000000ffff8b7224 */ /* 0x000fe200078e008f */
[----:B------:R1:W-:Y:S01]  /*2fc10*/  STL.64 [R1+0xa58], R92 ;  /* 0x000a585c01007387 */ /* 0x0003e20000100a00 */
[----:B------:R-:W-:Y:S01]  /*2fc20*/  VIADD R169, R170, UR43 ;  /* 0x0000002baaa97c36 */ /* 0x000fe20008000000 */
[----:B------:R-:W-:Y:S01]  /*2fc30*/  ULDC UR43, c[0x0][0x22c] ;  /* 0x00008b00002b7ab9 */ /* 0x000fe20000000800 */
[----:B------:R-:W-:Y:S01]  /*2fc40*/  IMAD.MOV.U32 R142, RZ, RZ, R146 ;  /* 0x000000ffff8e7224 */ /* 0x000fe200078e0092 */
[----:B------:R3:W-:Y:S01]  /*2fc50*/  STL.64 [R1+0xa50], R94 ;  /* 0x000a505e01007387 */ /* 0x0007e20000100a00 */
[----:B------:R-:W-:Y:S01]  /*2fc60*/  IMAD.MOV.U32 R145, RZ, RZ, R149 ;  /* 0x000000ffff917224 */ /* 0x000fe200078e0095 */
[----:B------:R-:W-:Y:S01]  /*2fc70*/  ULDC UR42, c[0x0][0x22c] ;  /* 0x00008b00002a7ab9 */ /* 0x000fe20000000800 */
[----:B-1----:R-:W-:-:S04]  /*2fc80*/  LEA R92, P2, R167, R2, 0x2 ;  /* 0x00000002a75c7211 */ /* 0x002fc800078410ff */
[----:B------:R-:W-:Y:S02]  /*2fc90*/  LEA.HI.X.SX32 R93, R167, R0, 0x2, P2 ;  /* 0x00000000a75d7211 */ /* 0x000fe400010f16ff */
[C---:B---3--:R-:W-:Y:S01]  /*2fca0*/  LEA R94, P1, R170.reuse, R2, 0x2 ;  /* 0x00000002aa5e7211 */ /* 0x048fe200078210ff */
        /* <DEDUP_REMOVED lines=9> */
[----:B------:R-:W-:Y:S01]  /*2fd40*/  VIADD R165, R168, UR46 ;  /* 0x0000002ea8a57c36 */ /* 0x000fe20008000000 */
        /* <DEDUP_REMOVED lines=59> */
[----:B------:R-:W-:Y:S01]  /*30100*/  LEA R10, P2, R14, R2, 0x2 ;  /* 0x000000020e0a7211 */ /* 0x000fe200078410ff */
[----:B------:R-:W-:Y:S02]  /*30110*/  ULDC UR13, c[0x0][0x248] ;  /* 0x00009200000d7ab9 */ /* 0x000fe40000000800 */
[----:B------:R-:W-:Y:S04]  /*30120*/  STL.64 [R1+0x9e0], R92 ;  /* 0x0009e05c01007387 */ /* 0x000fe80000100a00 */
[----:B------:R1:W-:Y:S01]  /*30130*/  STL.64 [R1+0x9d8], R12 ;  /* 0x0009d80c01007387 */ /* 0x0003e20000100a00 */
[----:B------:R-:W-:Y:S01]  /*30140*/  VIADD R15, R152, UR14 ;  /* 0x0000000e980f7c36 */ /* 0x000fe20008000000 */
[----:B------:R-:W-:Y:S01]  /*30150*/  LEA.HI.X.SX32 R11, R14, R0, 0x2, P2 ;  /* 0x000000000e0b7211 */ /* 0x000fe200010f16ff */
[----:B------:R-:W-:Y:S01]  /*30160*/  ULDC UR14, c[0x0][0x248] ;  /* 0x00009200000e7ab9 */ /* 0x000fe20000000800 */
[----:B-1----:R-:W-:-:S04]  /*30170*/  LEA R12, P1, R8, R2, 0x2 ;  /* 0x00000002080c7211 */ /* 0x002fc800078210ff */
[----:B------:R-:W-:Y:S01]  /*30180*/  LEA.HI.X.SX32 R13, R8, R0, 0x2, P1 ;  /* 0x00000000080d7211 */ /* 0x000fe200008f16ff */
[C---:B------:R-:W-:Y:S01]  /*30190*/  VIADD R155, R15.reuse, UR15 ;  /* 0x0000000f0f9b7c36 */ /* 0x040fe20008000000 */
[----:B------:R-:W-:Y:S01]  /*301a0*/  LEA R8, P2, R15, R2, 0x2 ;  /* 0x000000020f087211 */ /* 0x000fe200078410ff */
[----:B------:R-:W-:Y:S02]  /*301b0*/  ULDC UR15, c[0x0][0x248] ;  /* 0x00009200000f7ab9 */ /* 0x000fe40000000800 */
[----:B------:R-:W-:Y:S01]  /*301c0*/  STL.64 [R1+0x9d0], R12 ;  /* 0x0009d00c01007387 */ /* 0x000fe20000100a00 */
[----:B------:R-:W-:Y:S01]  /*301d0*/  VIADD R154, R155, UR16 ;  /* 0x000000109b9a7c36 */ /* 0x000fe20008000000 */
[----:B------:R-:W-:Y:S01]  /*301e0*/  LEA.HI.X.SX32 R9, R15, R0, 0x2, P2 ;  /* 0x000000000f097211 */ /* 0x000fe200010f16ff */
[----:B------:R-:W-:Y:S01]  /*301f0*/  ULDC UR16, c[0x0][0x248] ;  /* 0x0000920000107ab9 */ /* 0x000fe20000000800 */
[----:B------:R1:W-:Y:S01]  /*30200*/  STL.64 [R1+0x9c8], R10 ;  /* 0x0009c80a01007387 */ /* 0x0003e20000100a00 */
[----:B------:R-:W-:Y:S01]  /*30210*/  VIADD R156, R154, UR17 ;  /* 0x000000119a9c7c36 */ /* 0x000fe20008000000 */
[----:B------:R-:W-:Y:S01]  /*30220*/  ULDC UR17, c[0x0][0x248] ;  /* 0x0000920000117ab9 */ /* 0x000fe20000000800 */
[----:B-1----:R-:W-:-:S04]  /*30230*/  LEA R10, P1, R152, R2, 0x2 ;  /* 0x00000002980a7211 */ /* 0x002fc800078210ff */
[----:B------:R-:W-:Y:S02]  /*30240*/  LEA.HI.X.SX32 R11, R152, R0, 0x2, P1 ;  /* 0x00000000980b7211 */ /* 0x000fe400008f16ff */
[C---:B------:R-:W-:Y:S01]  /*30250*/  LEA R14, P1, R155.reuse, R2, 0x2 ;  /* 0x000000029b0e7211 */ /* 0x040fe200078210ff */
[----:B------:R-:W-:Y:S01]  /*30260*/  VIADD R157, R156, UR18 ;  /* 0x000000129c9d7c36 */ /* 0x000fe20008000000 */
[----:B------:R-:W-:Y:S01]  /*30270*/  ULDC UR18, c[0x0][0x248] ;  /* 0x0000920000127ab9 */ /* 0x000fe20000000800 */
[----:B------:R-:W-:Y:S01]  /*30280*/  STL.64 [R1+0x9c0], R10 ;  /* 0x0009c00a01007387 */ /* 0x000fe20000100a00 */
[----:B------:R-:W-:-:S03]  /*30290*/  LEA.HI.X.SX32 R15, R155, R0, 0x2, P1 ;  /* 0x000000009b0f7211 */ /* 0x000fc600008f16ff */
[----:B------:R1:W-:Y:S01]  /*302a0*/  STL.64 [R1+0x9b8], R8 ;  /* 0x0009b80801007387 */ /* 0x0003e20000100a00 */
[C---:B------:R-:W-:Y:S01]  /*302b0*/  LEA R92, P1, R156.reuse, R2, 0x2 ;  /* 0x000000029c5c7211 */ /* 0x040fe200078210ff */
[----:B------:R-:W-:Y:S01]  /*302c0*/  VIADD R163, R157, UR19 ;  /* 0x000000139da37c36 */ /* 0x000fe20008000000 */
[----:B------:R-:W-:Y:S01]  /*302d0*/  ULDC UR19, c[0x0][0x248] ;  /* 0x0000920000137ab9 */ /* 0x000fe20000000800 */
[----:B------:R3:W-:Y:S01]  /*302e0*/  STL.64 [R1+0x9b0], R14 ;  /* 0x0009b00e01007387 */ /* 0x0007e20000100a00 */
[----:B------:R-:W-:Y:S01]  /*302f0*/  LEA.HI.X.SX32 R93, R156, R0, 0x2, P1 ;  /* 0x000000009c5d7211 */ /* 0x000fe200008f16ff */
[----:B------:R-:W-:Y:S01]  /*30300*/  VIADD R162, R163, UR20 ;  /* 0x00000014a3a27c36 */ /* 0x000fe20008000000 */
[----:B-1----:R-:W-:Y:S01]  /*30310*/  LEA R8, P2, R154, R2, 0x2 ;  /* 0x000000029a087211 */ /* 0x002fe200078410ff */
[----:B------:R-:W-:-:S03]  /*30320*/  ULDC UR20, c[0x0][0x248] ;  /* 0x0000920000147ab9 */ /* 0x000fc60000000800 */
[----:B------:R-:W-:Y:S02]  /*30330*/  LEA.HI.X.SX32 R9, R154, R0, 0x2, P2 ;  /* 0x000000009a097211 */ /* 0x000fe400010f16ff */
[-C--:B---3--:R-:W-:Y:S02]  /*30340*/  LEA R14, P2, R157, R2.reuse, 0x2 ;  /* 0x000000029d0e7211 */ /* 0x088fe400078410ff */
[----:B------:R-:W-:Y:S01]  /*30350*/  LEA R94, P1, R163, R2, 0x2 ;  /* 0x00000002a35e7211 */ /* 0x000fe200078210ff */
[----:B------:R-:W-:Y:S01]  /*30360*/  STL.64 [R1+0x9a8], R8 ;  /* 0x0009a80801007387 */ /* 0x000fe20000100a00 */
[-C--:B------:R-:W-:Y:S01]  /*30370*/  LEA.HI.X.SX32 R15, R157, R0.reuse, 0x2, P2 ;  /* 0x000000009d0f7211 */ /* 0x080fe200010f16ff */
[----:B------:R-:W-:Y:S01]  /*30380*/  VIADD R164, R162, UR21 ;  /* 0x00000015a2a47c36 */ /* 0x000fe20008000000 */
[----:B------:R-:W-:Y:S01]  /*30390*/  LEA.HI.X.SX32 R95, R163, R0, 0x2, P1 ;  /* 0x00000000a35f7211 */ /* 0x000fe200008f16ff */
[----:B------:R1:W-:Y:S01]  /*303a0*/  STL.64 [R1+0x9a0], R92 ;  /* 0x0009a05c01007387 */ /* 0x0003e20000100a00 */
[----:B------:R-:W-:Y:S01]  /*303b0*/  ULDC UR21, c[0x0][0x248] ;  /* 0x0000920000157ab9 */ /* 0x000fe20000000800 */
[----:B------:R-:W-:Y:S01]  /*303c0*/  VIADD R161, R164, UR22 ;  /* 0x00000016a4a17c36 */ /* 0x000fe20008000000 */
[----:B------:R-:W-:Y:S01]  /*303d0*/  ULDC UR22, c[0x0][0x248] ;  /* 0x0000920000167ab9 */ /* 0x000fe20000000800 */
[----:B------:R-:W-:Y:S01]  /*303e0*/  STL.64 [R1+0x998], R14 ;  /* 0x0009980e01007387 */ /* 0x000fe20000100a00 */
        /* <DEDUP_REMOVED lines=29> */
[----:B---3--:R-:W-:Y:S02]  /*305c0*/  LEA R92, P2, R153, R2, 0x2 ;  /* 0x00000002995c7211 */ /* 0x008fe400078410ff */
        /* <DEDUP_REMOVED lines=15> */
[----:B------:R-:W-:Y:S01]  /*306c0*/  IMAD.MOV.U32 R148, RZ, RZ, R23 ;  /* 0x000000ffff947224 */ /* 0x000fe200078e0017 */
[----:B------:R-:W-:Y:S01]  /*306d0*/  ULDC UR31, c[0x0][0x22c] ;  /* 0x00008b00001f7ab9 */ /* 0x000fe20000000800 */
[----:B------:R-:W-:Y:S01]  /*306e0*/  VIADD R8, R9, UR32 ;  /* 0x0000002009087c36 */ /* 0x000fe20008000000 */
[----:B------:R1:W-:Y:S01]  /*306f0*/  STL.64 [R1+0x938], R92 ;  /* 0x0009385c01007387 */ /* 0x0003e20000100a00 */
[----:B------:R-:W-:Y:S01]  /*30700*/  LEA.HI.X.SX32 R13, R11, R0, 0x2, P1 ;  /* 0x000000000b0d7211 */ /* 0x000fe200008f16ff */
[----:B------:R-:W-:Y:S01]  /*30710*/  IMAD.MOV.U32 R143, RZ, RZ, R147 ;  /* 0x000000ffff8f7224 */ /* 0x000fe200078e0093 */
        /* <DEDUP_REMOVED lines=22> */
[----:B------:R-:W-:Y:S01]  /*30880*/  STL.64 [R1+0x910], R8 ;  /* 0x0009100801007387 */ /* 0x000fe20000100a00 */
[----:B------:R-:W-:Y:S01]  /*30890*/  ULDC UR8, c[0x0][0x248] ;  /* 0x0000920000087ab9 */ /* 0x000fe20000000800 */
[----:B-1----:R-:W-:-:S04]  /*308a0*/  LEA R12, P2, R14, R2, 0x2 ;  /* 0x000000020e0c7211 */ /* 0x002fc800078410ff */
[----:B------:R-:W-:Y:S02]  /*308b0*/  LEA.HI.X.SX32 R13, R14, R0, 0x2, P2 ;  /* 0x000000000e0d7211 */ /* 0x000fe400010f16ff */
[----:B------:R-:W-:Y:S01]  /*308c0*/  LEA R14, P1, R154, R2, 0x2 ;  /* 0x000000029a0e7211 */ /* 0x000fe200078210ff */
[----:B------:R-:W-:Y:S01]  /*308d0*/  VIADD R157, R160, UR9 ;  /* 0x00000009a09d7c36 */ /* 0x000fe20008000000 */
[----:B------:R-:W-:Y:S01]  /*308e0*/  ULDC UR9, c[0x0][0x248] ;  /* 0x0000920000097ab9 */ /* 0x000fe20000000800 */
[----:B------:R1:W-:Y:S01]  /*308f0*/  STL.64 [R1+0x908], R12 ;  /* 0x0009080c01007387 */ /* 0x0003e20000100a00 */
[----:B------:R-:W-:Y:S01]  /*30900*/  LEA.HI.X.SX32 R15, R154, R0, 0x2, P1 ;  /* 0x000000009a0f7211 */ /* 0x000fe200008f16ff */
[----:B------:R-:W-:Y:S01]  /*30910*/  VIADD R159, R157, UR12 ;  /* 0x0000000c9d9f7c36 */ /* 0x000fe20008000000 */
[C---:B------:R-:W-:Y:S01]  /*30920*/  LEA R92, P1, R160.reuse, R2, 0x2 ;  /* 0x00000002a05c7211 */ /* 0x040fe200078210ff */
[----:B------:R-:W-:Y:S02]  /*30930*/  ULDC UR12, c[0x0][0x248] ;  /* 0x00009200000c7ab9 */ /* 0x000fe40000000800 */
[----:B------:R3:W-:Y:S01]  /*30940*/  STL.64 [R1+0x900], R14 ;  /* 0x0009000e01007387 */ /* 0x0007e20000100a00 */
[----:B------:R-:W-:-:S02]  /*30950*/  LEA.HI.X.SX32 R93, R160, R0, 0x2, P1 ;  /* 0x00000000a05d7211 */ /* 0x000fc400008f16ff */
[CC--:B-1----:R-:W-:Y:S01]  /*30960*/  LEA R12, P2, R156.reuse, R2.reuse, 0x2 ;  /* 0x000000029c0c7211 */ /* 0x0c2fe200078410ff */
[C---:B------:R-:W-:Y:S01]  /*30970*/  VIADD R158, R159.reuse, UR13 ;  /* 0x0000000d9f9e7c36 */ /* 0x040fe20008000000 */
[----:B------:R-:W-:Y:S01]  /*30980*/  LEA R94, P1, R159, R2, 0x2 ;  /* 0x000000029f5e7211 */ /* 0x000fe200078210ff */
[----:B------:R-:W-:Y:S01]  /*30990*/  ULDC UR13, c[0x0][0x248] ;  /* 0x00009200000d7ab9 */ /* 0x000fe20000000800 */
[----:B------:R-:W-:Y:S02]  /*309a0*/  LEA.HI.X.SX32 R13, R156, R0, 0x2, P2 ;  /* 0x000000009c0d7211 */ /* 0x000fe400010f16ff */
[----:B---3--:R-:W-:-:S03]  /*309b0*/  LEA R14, P2, R157, R2, 0x2 ;  /* 0x000000029d0e7211 */ /* 0x008fc600078410ff */
[----:B------:R-:W-:Y:S01]  /*309c0*/  STL.64 [R1+0x8f8], R12 ;  /* 0x0008f80c01007387 */ /* 0x000fe20000100a00 */
[-C--:B------:R-:W-:Y:S01]  /*309d0*/  LEA.HI.X.SX32 R15, R157, R0.reuse, 0x2, P2 ;  /* 0x000000009d0f7211 */ /* 0x080fe200010f16ff */
[C---:B------:R-:W-:Y:S01]  /*309e0*/  VIADD R155, R158.reuse, UR14 ;  /* 0x0000000e9e9b7c36 */ /* 0x040fe20008000000 */
        /* <DEDUP_REMOVED lines=107> */
[----:B------:R-:W-:Y:S01]  /*310a0*/  IMAD.MOV.U32 R146, RZ, RZ, R150 ;  /* 0x000000ffff927224 */ /* 0x000fe200078e0096 */
[----:B------:R-:W-:Y:S01]  /*310b0*/  ULDC UR8, c[0x0][0x22c] ;  /* 0x00008b0000087ab9 */ /* 0x000fe20000000800 */
[----:B------:R-:W-:Y:S01]  /*310c0*/  VIADD R153, R154, UR9 ;  /* 0x000000099a997c36 */ /* 0x000fe20008000000 */
[----:B------:R-:W-:Y:S01]  /*310d0*/  ULDC UR9, c[0x0][0x22c] ;  /* 0x00008b0000097ab9 */ /* 0x000fe20000000800 */
[----:B-1----:R-:W-:-:S04]  /*310e0*/  LEA R92, P2, R12, R2, 0x2 ;  /* 0x000000020c5c7211 */ /* 0x002fc800078410ff */
[----:B------:R-:W-:Y:S01]  /*310f0*/  LEA.HI.X.SX32 R93, R12, R0, 0x2, P2 ;  /* 0x000000000c5d7211 */ /* 0x000fe200010f16ff */
[----:B------:R-:W-:Y:S01]  /*31100*/  STL.64 [R1+0x840], R10 ;  /* 0x0008400a01007387 */ /* 0x000fe20000100a00 */
[----:B------:R-:W-:Y:S01]  /*31110*/  VIADD R152, R153, UR12 ;  /* 0x0000000c99987c36 */ /* 0x000fe20008000000 */
[----:B------:R-:W-:Y:S01]  /*31120*/  LEA R8, P2, R14, R2, 0x2 ;  /* 0x000000020e087211 */ /* 0x000fe200078410ff */
[----:B------:R-:W-:Y:S01]  /*31130*/  IMAD.MOV.U32 R149, RZ, RZ, R22 ;  /* 0x000000ffff957224 */ /* 0x000fe200078e0016 */
[----:B------:R1:W-:Y:S01]  /*31140*/  STL.64 [R1+0x838], R92 ;  /* 0x0008385c01007387 */ /* 0x0003e20000100a00 */
[----:B------:R-:W-:Y:S01]  /*31150*/  VIADD R13, R152, UR4 ;  /* 0x00000004980d7c36 */ /* 0x000fe20008000000 */
[----:B------:R-:W-:Y:S01]  /*31160*/  LEA.HI.X.SX32 R9, R14, R0, 0x2, P2 ;  /* 0x000000000e097211 */ /* 0x000fe200010f16ff */
[----:B------:R-:W-:Y:S01]  /*31170*/  ULDC UR4, c[0x0][0x248] ;  /* 0x0000920000047ab9 */ /* 0x000fe20000000800 */
[----:B------:R-:W-:Y:S01]  /*31180*/  IMAD.MOV.U32 R147, RZ, RZ, R151 ;  /* 0x000000ffff937224 */ /* 0x000fe200078e0097 */
[----:B------:R-:W-:Y:S01]  /*31190*/  ULDC UR12, c[0x0][0x22c] ;  /* 0x00008b00000c7ab9 */ /* 0x000fe20000000800 */
[----:B-1----:R-:W-:-:S04]  /*311a0*/  LEA R92, P1, R15, R2, 0x2 ;  /* 0x000000020f5c7211 */ /* 0x002fc800078210ff */
[----:B------:R-:W-:Y:S01]  /*311b0*/  LEA.HI.X.SX32 R93, R15, R0, 0x2, P1 ;  /* 0x000000000f5d7211 */ /* 0x000fe200008f16ff */
[----:B------:R-:W-:Y:S01]  /*311c0*/  VIADD R11, R13, UR6 ;  /* 0x000000060d0b7c36 */ /* 0x000fe20008000000 */
[C---:B------:R-:W-:Y:S01]  /*311d0*/  LEA R14, P1, R154.reuse, R2, 0x2 ;  /* 0x000000029a0e7211 */ /* 0x040fe200078210ff */
[----:B------:R-:W-:Y:S02]  /*311e0*/  ULDC UR6, c[0x0][0x248] ;  /* 0x0000920000067ab9 */ /* 0x000fe40000000800 */
[----:B------:R1:W-:Y:S01]  /*311f0*/  STL.64 [R1+0x830], R92 ;  /* 0x0008305c01007387 */ /* 0x0003e20000100a00 */
[----:B------:R-:W-:Y:S01]  /*31200*/  VIADD R10, R11, UR7 ;  /* 0x000000070b0a7c36 */ /* 0x000fe20008000000 */
[----:B------:R-:W-:Y:S01]  /*31210*/  LEA.HI.X.SX32 R15, R154, R0, 0x2, P1 ;  /* 0x000000009a0f7211 */ /* 0x000fe200008f16ff */
[----:B------:R-:W-:Y:S01]  /*31220*/  IMAD.MOV.U32 R150, RZ, RZ, R21 ;  /* 0x000000ffff967224 */ /* 0x000fe200078e0015 */
[----:B------:R3:W-:Y:S01]  /*31230*/  STL.64 [R1+0x828], R8 ;  /* 0x0008280801007387 */ /* 0x0007e20000100a00 */
[----:B--2---:R-:W-:Y:S01]  /*31240*/  IMAD.MOV.U32 R151, RZ, RZ, R16 ;  /* 0x000000ffff977224 */ /* 0x004fe200078e0010 */
[----:B------:R-:W-:Y:S01]  /*31250*/  ULDC UR7, c[0x0][0x22c] ;  /* 0x00008b0000077ab9 */ /* 0x000fe20000000800 */
[----:B-1----:R-:W-:-:S04]  /*31260*/  LEA R92, P2, R153, R2, 0x2 ;  /* 0x00000002995c7211 */ /* 0x002fc800078410ff */
[----:B------:R-:W-:Y:S01]  /*31270*/  LEA.HI.X.SX32 R93, R153, R0, 0x2, P2 ;  /* 0x00000000995d7211 */ /* 0x000fe200010f16ff */
[----:B---3--:R-:W-:Y:S01]  /*31280*/  VIADD R9, R10, UR4 ;  /* 0x000000040a097c36 */ /* 0x008fe20008000000 */
[----:B------:R-:W-:Y:S01]  /*31290*/  STL.64 [R1+0x820], R14 ;  /* 0x0008200e01007387 */ /* 0x000fe20000100a00 */
[----:B------:R-:W-:-:S03]  /*312a0*/  ULDC UR4, c[0x0][0x248] ;  /* 0x0000920000047ab9 */ /* 0x000fc60000000800 */
[----:B------:R1:W-:Y:S01]  /*312b0*/  STL.64 [R1+0x818], R92 ;  /* 0x0008185c01007387 */ /* 0x0003e20000100a00 */
[----:B------:R-:W-:Y:S01]  /*312c0*/  VIADD R8, R9, UR6 ;  /* 0x0000000609087c36 */ /* 0x000fe20008000000 */
[CC--:B------:R-:W-:Y:S01]  /*312d0*/  LEA R94, P2, R13.reuse, R2.reuse, 0x2 ;  /* 0x000000020d5e7211 */ /* 0x0c0fe200078410ff */
[----:B------:R-:W-:Y:S01]  /*312e0*/  IMAD.MOV.U32 R119, RZ, RZ, R127 ;  /* 0x000000ffff777224 */ /* 0x000fe200078e007f */
[----:B------:R-:W-:Y:S01]  /*312f0*/  ULDC UR6, c[0x0][0x22c] ;  /* 0x00008b0000067ab9 */ /* 0x000fe20000000800 */
[----:B------:R-:W-:Y:S01]  /*31300*/  VIADD R12, R8, UR4 ;  /* 0x00000004080c7c36 */ /* 0x000fe20008000000 */
[----:B-1----:R-:W-:Y:S01]  /*31310*/  LEA R92, P1, R152, R2, 0x2 ;  /* 0x00000002985c7211 */ /* 0x002fe200078210ff */
[----:B------:R-:W-:Y:S01]  /*31320*/  VIADD R14, R4, 0x6 ;  /* 0x00000006040e7836 */ /* 0x000fe20000000000 */
[-C--:B------:R-:W-:Y:S01]  /*31330*/  LEA.HI.X.SX32 R95, R13, R0.reuse, 0x2, P2 ;  /* 0x000000000d5f7211 */ /* 0x080fe200010f16ff */
[----:B------:R-:W-:Y:S01]  /*31340*/  ULDC UR4, c[0x0][0x22c] ;  /* 0x00008b0000047ab9 */ /* 0x000fe20000000800 */
[----:B------:R-:W-:-:S05]  /*31350*/  LEA.HI.X.SX32 R93, R152, R0, 0x2, P1 ;  /* 0x00000000985d7211 */ /* 0x000fca00008f16ff */
[----:B------:R1:W-:Y:S04]  /*31360*/  STL.64 [R1+0x810], R92 ;  /* 0x0008105c01007387 */ /* 0x0003e80000100a00 */
[----:B------:R2:W-:Y:S01]  /*31370*/  STL.64 [R1+0x808], R94 ;  /* 0x0008085e01007387 */ /* 0x0005e20000100a00 */
[----:B-1----:R-:W-:-:S04]  /*31380*/  LEA R92, P1, R12, R2, 0x2 ;  /* 0x000000020c5c7211 */ /* 0x002fc800078210ff */
[----:B------:R-:W-:Y:S02]  /*31390*/  LEA.HI.X.SX32 R93, R12, R0, 0x2, P1 ;  /* 0x000000000c5d7211 */ /* 0x000fe400008f16ff */
[----:B--2---:R-:W-:-:S03]  /*313a0*/  LEA R94, P2, R11, R2, 0x2 ;  /* 0x000000020b5e7211 */ /* 0x004fc600078410ff */
[----:B------:R1:W-:Y:S01]  /*313b0*/  STL.64 [R1+0x800], R92 ;  /* 0x0008005c01007387 */ /* 0x0003e20000100a00 */
[----:B------:R-:W-:Y:S02]  /*313c0*/  LEA.HI.X.SX32 R95, R11, R0, 0x2, P2 ;  /* 0x000000000b5f7211 */ /* 0x000fe400010f16ff */
[----:B-1----:R-:W-:-:S04]  /*313d0*/  LEA R92, P1, R10, R2, 0x2 ;  /* 0x000000020a5c7211 */ /* 0x002fc800078210ff */
[----:B------:R-:W-:Y:S01]  /*313e0*/  LEA.HI.X.SX32 R93, R10, R0, 0x2, P1 ;  /* 0x000000000a5d7211 */ /* 0x000fe200008f16ff */
[----:B------:R1:W-:Y:S04]  /*313f0*/  STL.64 [R1+0x7f8], R94 ;  /* 0x0007f85e01007387 */ /* 0x0003e80000100a00 */
[----:B------:R2:W-:Y:S01]  /*31400*/  STL.64 [R1+0x7f0], R92 ;  /* 0x0007f05c01007387 */ /* 0x0005e20000100a00 */
[CC--:B-1----:R-:W-:Y:S02]  /*31410*/  LEA R94, P2, R9.reuse, R2.reuse, 0x2 ;  /* 0x00000002095e7211 */ /* 0x0c2fe400078410ff */
[----:B--2---:R-:W-:Y:S02]  /*31420*/  LEA R92, P1, R8, R2, 0x2 ;  /* 0x00000002085c7211 */ /* 0x004fe400078210ff */
[----:B------:R-:W-:-:S02]  /*31430*/  LEA.HI.X.SX32 R95, R9, R0, 0x2, P2 ;  /* 0x00000000095f7211 */ /* 0x000fc400010f16ff */
[----:B------:R-:W-:Y:S01]  /*31440*/  LEA.HI.X.SX32 R93, R8, R0, 0x2, P1 ;  /* 0x00000000085d7211 */ /* 0x000fe200008f16ff */
[----:B------:R-:W-:Y:S02]  /*31450*/  VIADD R13, R4, 0x5 ;  /* 0x00000005040d7836 */ /* 0x000fe40000000000 */
[----:B------:R-:W-:Y:S01]  /*31460*/  STL.64 [R1+0x7e8], R94 ;  /* 0x0007e85e01007387 */ /* 0x000fe20000100a00 */
[----:B------:R-:W-:Y:S01]  /*31470*/  ISETP.LT.AND P2, PT, R14, UR4, !P0 ;  /* 0x000000040e007c0c */ /* 0x000fe2000c741270 */
[----:B------:R-:W-:Y:S02]  /*31480*/  ULDC UR4, c[0x0][0x22c] ;  /* 0x00008b0000047ab9 */ /* 0x000fe40000000800 */
[----:B------:R-:W-:Y:S04]  /*31490*/  STL.64 [R1+0x7e0], R92 ;  /* 0x0007e05c01007387 */ /* 0x000fe80000100a00 */
[----:B------:R-:W2:Y:S01]  /*314a0*/  LDL.LU R23, [R1+0x54] ;  /* 0x0000540001177983 */ /* 0x000ea20000300800 */
[----:B------:R-:W-:Y:S01]  /*314b0*/  ISETP.LT.AND P1, PT, R13, UR4, !P0 ;  /* 0x000000040d007c0c */ /* 0x000fe2000c721270 */
[----:B------:R-:W-:-:S02]  /*314c0*/  IMAD.MOV.U32 R8, RZ, RZ, R121 ;  /* 0x000000ffff087224 */ /* 0x000fc400078e0079 */
[----:B------:R-:W-:Y:S01]  /*314d0*/  IMAD.MOV.U32 R10, RZ, RZ, R123 ;  /* 0x000000ffff0a7224 */ /* 0x000fe200078e007b */
[----:B------:R-:W3:Y:S01]  /*314e0*/  LDL.LU R22, [R1+0x5c] ;  /* 0x00005c0001167983 */ /* 0x000ee20000300800 */
[----:B------:R-:W-:Y:S02]  /*314f0*/  IMAD.MOV.U32 R9, RZ, RZ, R122 ;  /* 0x000000ffff097224 */ /* 0x000fe400078e007a */
[----:B------:R-:W-:Y:S01]  /*31500*/  IMAD.MOV.U32 R11, RZ, RZ, R124 ;  /* 0x000000ffff0b7224 */ /* 0x000fe200078e007c */
[----:B------:R-:W4:Y:S01]  /*31510*/  LDL.LU R21, [R1+0x460] ;  /* 0x0004600001157983 */ /* 0x000f220000300800 */
[----:B------:R-:W-:Y:S01]  /*31520*/  LOP3.LUT R2, R125, 0x7f, RZ, 0xc0, !PT ;  /* 0x0000007f7d027812 */ /* 0x000fe200078ec0ff */
[----:B------:R-:W-:Y:S02]  /*31530*/  IMAD.MOV.U32 R126, RZ, RZ, R134 ;  /* 0x000000ffff7e7224 */ /* 0x000fe400078e0086 */
[----:B------:R-:W-:Y:S01]  /*31540*/  IMAD.MOV.U32 R127, RZ, RZ, R135 ;  /* 0x000000ffff7f7224 */ /* 0x000fe200078e0087 */
[----:B------:R-:W4:Y:S01]  /*31550*/  LDL.LU R16, [R1+0x468] ;  /* 0x0004680001107983 */ /* 0x000f220000300800 */
[----:B------:R-:W-:Y:S01]  /*31560*/  IMAD.MOV.U32 R128, RZ, RZ, R136 ;  /* 0x000000ffff807224 */ /* 0x000fe200078e0088 */
[----:B------:R-:W-:Y:S01]  /*31570*/  @P2 LOP3.LUT R3, R3, 0x10, RZ, 0xfc, !PT ;  /* 0x0000001003032812 */ /* 0x000fe200078efcff */
[C---:B------:R-:W-:Y:S01]  /*31580*/  VIADD R152, R4.reuse, 0x39 ;  /* 0x0000003904987836 */ /* 0x040fe20000000000 */
[----:B------:R-:W2:Y:S01]  /*31590*/  LDL.LU R12, [R1+0x404] ;  /* 0x00040400010c7983 */ /* 0x000ea20000300800 */
[----:B------:R-:W-:Y:S01]  /*315a0*/  VIADD R153, R4, 0x3a ;  /* 0x0000003a04997836 */ /* 0x000fe20000000000 */
[----:B------:R-:W-:-:S02]  /*315b0*/  ULDC UR4, c[0x0][0x22c] ;  /* 0x00008b0000047ab9 */ /* 0x000fc40000000800 */
[----:B------:R-:W2:Y:S04]  /*315c0*/  LDL.LU R13, [R1+0x40c] ;  /* 0x00040c00010d7983 */ /* 0x000ea80000300800 */
[----:B------:R-:W2:Y:S04]  /*315d0*/  LDL.LU R14, [R1+0x4] ;  /* 0x00000400010e7983 */ /* 0x000ea80000300800 */
[----:B------:R-:W2:Y:S04]  /*315e0*/  LDL.LU R15, [R1+0xc] ;  /* 0x00000c00010f7983 */ /* 0x000ea80000300800 */
[----:B------:R1:W-:Y:S01]  /*315f0*/  STSM.16.M88.4 [R5], R8 ;  /* 0x0000000805007844 */ /* 0x0003e20000000200 */
[----:B------:R-:W-:Y:S01]  /*31600*/  LEA R0, R2, UR5, 0x4 ;  /* 0x0000000502007c11 */ /* 0x000fe2000f8e20ff */
[----:B------:R-:W-:Y:S06]  /*31610*/  BAR.SYNC.DEFER_BLOCKING 0x0 ;  /* 0x0000000000007b1d */ /* 0x000fec0000010000 */
[----:B-1----:R-:W4:Y:S01]  /*31620*/  LDL.LU R8, [R1+0x410] ;  /* 0x0004100001087983 */ /* 0x002f220000300800 */
[----:B------:R-:W-:-:S02]  /*31630*/  IMAD.MOV.U32 R124, RZ, RZ, R132 ;  /* 0x000000ffff7c7224 */ /* 0x000fc400078e0084 */
[----:B------:R-:W-:Y:S01]  /*31640*/  IMAD.MOV.U32 R125, RZ, RZ, R133 ;  /* 0x000000ffff7d7224 */ /* 0x000fe200078e0085 */
[----:B------:R-:W4:Y:S01]  /*31650*/  LDL.LU R9, [R1+0x418] ;  /* 0x0004180001097983 */ /* 0x000f220000300800 */
[----:B------:R-:W-:Y:S02]  /*31660*/  IMAD.MOV.U32 R134, RZ, RZ, R142 ;  /* 0x000000ffff867224 */ /* 0x000fe400078e008e */
[----:B------:R-:W-:Y:S01]  /*31670*/  IMAD.MOV.U32 R121, RZ, RZ, R129 ;  /* 0x000000ffff797224 */ /* 0x000fe200078e0081 */
[----:B------:R-:W4:Y:S01]  /*31680*/  LDL.LU R10, [R1+0x10] ;  /* 0x00001000010a7983 */ /* 0x000f220000300800 */
[----:B------:R-:W-:Y:S02]  /*31690*/  IMAD.MOV.U32 R135, RZ, RZ, R143 ;  /* 0x000000ffff877224 */ /* 0x000fe400078e008f */
[----:B------:R-:W-:Y:S01]  /*316a0*/  IMAD.MOV.U32 R122, RZ, RZ, R130 ;  /* 0x000000ffff7a7224 */ /* 0x000fe200078e0082 */
[----:B------:R-:W4:Y:S01]  /*316b0*/  LDL.LU R11, [R1+0x18] ;  /* 0x00001800010b7983 */ /* 0x000f220000300800 */
[----:B------:R-:W-:-:S02]  /*316c0*/  IMAD.MOV.U32 R136, RZ, RZ, R144 ;  /* 0x000000ffff887224 */ /* 0x000fc400078e0090 */
[----:B------:R-:W-:Y:S01]  /*316d0*/  IMAD.MOV.U32 R123, RZ, RZ, R131 ;  /* 0x000000ffff7b7224 */ /* 0x000fe200078e0083 */
[----:B------:R-:W1:Y:S01]  /*316e0*/  LDS.128 R92, [R0] ;  /* 0x00000000005c7984 */ /* 0x000e620000000c00 */
[----:B------:R-:W-:Y:S01]  /*316f0*/  LOP3.LUT R3, R3, 0xfffffff7, RZ, 0xc0, !PT ;  /* 0xfffffff703037812 */ /* 0x000fe200078ec0ff */
[----:B------:R-:W-:Y:S01]  /*31700*/  VIADD R2, R4, 0x1 ;  /* 0x0000000104027836 */ /* 0x000fe20000000000 */
[----:B------:R-:W-:Y:S01]  /*31710*/  ULDC UR5, c[0x0][0x22c] ;  /* 0x00008b0000057ab9 */ /* 0x000fe20000000800 */
[----:B------:R-:W-:Y:S01]  /*31720*/  BAR.SYNC.DEFER_BLOCKING 0x0 ;  /* 0x0000000000007b1d */ /* 0x000fe20000010000 */
        /* <DEDUP_REMOVED lines=12> */
[----:B-1----:R-:W-:Y:S04]  /*317f0*/  STL.64 [R1+0x7d0], R92 ;  /* 0x0007d05c01007387 */ /* 0x002fe80000100a00 */
[----:B------:R-:W-:Y:S04]  /*31800*/  STL.64 [R1+0x7d8], R94 ;  /* 0x0007d85e01007387 */ /* 0x000fe80000100a00 */
[----:B--2---:R-:W-:Y:S01]  /*31810*/  STSM.16.M88.4 [R5], R12 ;  /* 0x0000000c05007844 */ /* 0x004fe20000000200 */
[----:B------:R-:W-:Y:S06]  /*31820*/  BAR.SYNC.DEFER_BLOCKING 0x0 ;  /* 0x0000000000007b1d */ /* 0x000fec0000010000 */
[----:B------:R-:W1:Y:S01]  /*31830*/  LDS.128 R12, [R0] ;  /* 0x00000000000c7984 */ /* 0x000e620000000c00 */
[----:B------:R-:W-:-:S02]  /*31840*/  IMAD.MOV.U32 R144, RZ, RZ, R23 ;  /* 0x000000ffff907224 */ /* 0x000fc400078e0017 */
[----:B---3--:R-:W-:Y:S01]  /*31850*/  IMAD.MOV.U32 R145, RZ, RZ, R22 ;  /* 0x000000ffff917224 */ /* 0x008fe200078e0016 */
[----:B------:R-:W-:Y:S01]  /*31860*/  BAR.SYNC.DEFER_BLOCKING 0x0 ;  /* 0x0000000000007b1d */ /* 0x000fe20000010000 */
[----:B----4-:R-:W-:Y:S02]  /*31870*/  IMAD.MOV.U32 R146, RZ, RZ, R21 ;  /* 0x000000ffff927224 */ /* 0x010fe400078e0015 */
[----:B------:R-:W-:-:S03]  /*31880*/  IMAD.MOV.U32 R147, RZ, RZ, R16 ;  /* 0x000000ffff937224 */ /* 0x000fc600078e0010 */
[----:B-1----:R1:W-:Y:S04]  /*31890*/  STL.64 [R1+0x7c0], R12 ;  /* 0x0007c00c01007387 */ /* 0x0023e80000100a00 */
[----:B------:R2:W-:Y:S04]  /*318a0*/  STL.64 [R1+0x7c8], R14 ;  /* 0x0007c80e01007387 */ /* 0x0005e80000100a00 */
[----:B------:R-:W3:Y:S04]  /*318b0*/  LDL.LU R148, [R1+0x60] ;  /* 0x0000600001947983 */ /* 0x000ee80000300800 */
[----:B------:R-:W4:Y:S04]  /*318c0*/  LDL.LU R149, [R1+0x68] ;  /* 0x0000680001957983 */ /* 0x000f280000300800 */
[----:B------:R-:W4:Y:S04]  /*318d0*/  LDL.LU R150, [R1+0x464] ;  /* 0x0004640001967983 */ /* 0x000f280000300800 */
[----:B------:R-:W4:Y:S04]  /*318e0*/  LDL.LU R151, [R1+0x46c] ;  /* 0x00046c0001977983 */ /* 0x000f280000300800 */
[----:B------:R-:W4:Y:S04]  /*318f0*/  LDL.LU R23, [R1+0x64] ;  /* 0x0000640001177983 */ /* 0x000f280000300800 */
[----:B------:R-:W4:Y:S04]  /*31900*/  LDL.LU R22, [R1+0x6c] ;  /* 0x00006c0001167983 */ /* 0x000f280000300800 */
[----:B------:R-:W4:Y:S04]  /*31910*/  LDL.LU R21, [R1+0x470] ;  /* 0x0004700001157983 */ /* 0x000f280000300800 */
[----:B------:R-:W4:Y:S04]  /*31920*/  LDL.LU R16, [R1+0x478] ;  /* 0x0004780001107983 */ /* 0x000f280000300800 */
[----:B------:R2:W-:Y:S01]  /*31930*/  STSM.16.M88.4 [R5], R8 ;  /* 0x0000000805007844 */ /* 0x0005e20000000200 */
[----:B------:R-:W-:Y:S01]  /*31940*/  BAR.SYNC.DEFER_BLOCKING 0x0 ;  /* 0x0000000000007b1d */ /* 0x000fe20000010000 */
[----:B-1----:R-:W-:-:S02]  /*31950*/  IMAD.MOV.U32 R12, RZ, RZ, R118 ;  /* 0x000000ffff0c7224 */ /* 0x002fc400078e0076 */
[----:B------:R-:W-:-:S03]  /*31960*/  IMAD.MOV.U32 R13, RZ, RZ, R119 ;  /* 0x000000ffff0d7224 */ /* 0x000fc600078e0077 */
[----:B------:R-:W1:Y:S01]  /*31970*/  LDS.128 R92, [R0] ;  /* 0x00000000005c7984 */ /* 0x000e620000000c00 */
[----:B--2---:R-:W-:Y:S02]  /*31980*/  IMAD.MOV.U32 R14, RZ, RZ, R120 ;  /* 0x000000ffff0e7224 */ /* 0x004fe400078e0078 */
[----:B------:R-:W-:Y:S01]  /*31990*/  IMAD.MOV.U32 R15, RZ, RZ, R121 ;  /* 0x000000ffff0f7224 */ /* 0x000fe200078e0079 */
[----:B------:R-:W-:Y:S06]  /*319a0*/  BAR.SYNC.DEFER_BLOCKING 0x0 ;  /* 0x0000000000007b1d */ /* 0x000fec0000010000 */
[----:B------:R-:W-:Y:S02]  /*319b0*/  STSM.16.M88.4 [R5], R12 ;  /* 0x0000000c05007844 */ /* 0x000fe40000000200 */
[----:B------:R-:W-:Y:S06]  /*319c0*/  BAR.SYNC.DEFER_BLOCKING 0x0 ;  /* 0x0000000000007b1d */ /* 0x000fec0000010000 */
[----:B------:R-:W2:Y:S01]  /*319d0*/  LDS.128 R12, [R0] ;  /* 0x00000000000c7984 */ /* 0x000ea20000000c00 */
        /* <DEDUP_REMOVED lines=9> */
[----:B-1----:R-:W-:Y:S01]  /*31a70*/  STL.64 [R1+0x7b0], R92 ;  /* 0x0007b05c01007387 */ /* 0x002fe20000100a00 */
[----:B------:R-:W-:-:S03]  /*31a80*/  IMAD.MOV.U32 R118, RZ, RZ, R126 ;  /* 0x000000ffff767224 */ /* 0x000fc600078e007e */
[----:B------:R-:W-:Y:S01]  /*31a90*/  STL.64 [R1+0x7b8], R94 ;  /* 0x0007b85e01007387 */ /* 0x000fe20000100a00 */
[----:B------:R-:W-:Y:S02]  /*31aa0*/  IMAD.MOV.U32 R119, RZ, RZ, R127 ;  /* 0x000000ffff777224 */ /* 0x000fe400078e007f */
[----:B------:R-:W-:Y:S01]  /*31ab0*/  IMAD.MOV.U32 R126, RZ, RZ, R134 ;  /* 0x000000ffff7e7224 */ /* 0x000fe200078e0086 */
[----:B------:R-:W-:Y:S01]  /*31ac0*/  BAR.SYNC.DEFER_BLOCKING 0x0 ;  /* 0x0000000000007b1d */ /* 0x000fe20000010000 */
[----:B------:R-:W-:Y:S02]  /*31ad0*/  IMAD.MOV.U32 R120, RZ, RZ, R128 ;  /* 0x000000ffff787224 */ /* 0x000fe400078e0080 */
[----:B------:R-:W-:Y:S02]  /*31ae0*/  IMAD.MOV.U32 R127, RZ, RZ, R135 ;  /* 0x000000ffff7f7224 */ /* 0x000fe400078e0087 */
[----:B------:R-:W-:Y:S02]  /*31af0*/  IMAD.MOV.U32 R8, RZ, RZ, R122 ;  /* 0x000000ffff087224 */ /* 0x000fe400078e007a */
[----:B------:R-:W-:-:S02]  /*31b00*/  IMAD.MOV.U32 R121, RZ, RZ, R129 ;  /* 0x000000ffff797224 */ /* 0x000fc400078e0081 */
[----:B------:R-:W-:Y:S01]  /*31b10*/  IMAD.MOV.U32 R128, RZ, RZ, R136 ;  /* 0x000000ffff807224 */ /* 0x000fe200078e0088 */
[----:B--2---:R1:W-:Y:S04]  /*31b20*/  STL.64 [R1+0x7a0], R12 ;  /* 0x0007a00c01007387 */ /* 0x0043e80000100a00 */
[----:B------:R2:W-:Y:S01]  /*31b30*/  STL.64 [R1+0x7a8], R14 ;  /* 0x0007a80e01007387 */ /* 0x0005e20000100a00 */
        /* <DEDUP_REMOVED lines=9> */
[----:B---3--:R-:W-:Y:S02]  /*31bd0*/  IMAD.MOV.U32 R147, RZ, RZ, R148 ;  /* 0x000000ffff937224 */ /* 0x008fe400078e0094 */
[----:B----4-:R-:W-:Y:S02]  /*31be0*/  IMAD.MOV.U32 R148, RZ, RZ, R149 ;  /* 0x000000ffff947224 */ /* 0x010fe400078e0095 */
[----:B------:R-:W-:Y:S02]  /*31bf0*/  IMAD.MOV.U32 R149, RZ, RZ, R150 ;  /* 0x000000ffff957224 */ /* 0x000fe400078e0096 */
[----:B------:R-:W-:Y:S02]  /*31c00*/  IMAD.MOV.U32 R150, RZ, RZ, R151 ;  /* 0x000000ffff967224 */ /* 0x000fe400078e0097 */
[----:B------:R-:W-:Y:S02]  /*31c10*/  IMAD.MOV.U32 R151, RZ, RZ, R23 ;  /* 0x000000ffff977224 */ /* 0x000fe400078e0017 */
[----:B------:R-:W-:-:S02]  /*31c20*/  IMAD.MOV.U32 R23, RZ, RZ, R22 ;  /* 0x000000ffff177224 */ /* 0x000fc400078e0016 */
[----:B------:R-:W-:Y:S02]  /*31c30*/  IMAD.MOV.U32 R22, RZ, RZ, R21 ;  /* 0x000000ffff167224 */ /* 0x000fe400078e0015 */
[----:B------:R-:W-:Y:S02]  /*31c40*/  IMAD.MOV.U32 R21, RZ, RZ, R16 ;  /* 0x000000ffff157224 */ /* 0x000fe400078e0010 */
[----:B------:R-:W3:Y:S04]  /*31c50*/  LDL.LU R16, [R1+0x70] ;  /* 0x0000700001107983 */ /* 0x000ee80000300800 */
[----:B------:R-:W4:Y:S04]  /*31c60*/  LDL.LU R134, [R1+0x444] ;  /* 0x0004440001867983 */ /* 0x000f280000300800 */
[----:B------:R-:W3:Y:S04]  /*31c70*/  LDL.LU R135, [R1+0x44c] ;  /* 0x00044c0001877983 */ /* 0x000ee80000300800 */
[----:B------:R-:W3:Y:S04]  /*31c80*/  LDL.LU R136, [R1+0x44] ;  /* 0x0000440001887983 */ /* 0x000ee80000300800 */
[----:B------:R-:W3:Y:S04]  /*31c90*/  LDL.LU R137, [R1+0x4c] ;  /* 0x00004c0001897983 */ /* 0x000ee80000300800 */
[----:B------:R-:W3:Y:S04]  /*31ca0*/  LDL.LU R138, [R1+0x450] ;  /* 0x00045000018a7983 */ /* 0x000ee80000300800 */
[----:B------:R-:W3:Y:S04]  /*31cb0*/  LDL.LU R139, [R1+0x458] ;  /* 0x00045800018b7983 */ /* 0x000ee80000300800 */
[----:B------:R-:W3:Y:S04]  /*31cc0*/  LDL.LU R140, [R1+0x50] ;  /* 0x00005000018c7983 */ /* 0x000ee80000300800 */
        /* <DEDUP_REMOVED lines=20> */
[----:B-1----:R-:W-:Y:S04]  /*31e10*/  STL.64 [R1+0x790], R92 ;  /* 0x0007905c01007387 */ /* 0x002fe80000100a00 */
[----:B------:R-:W-:Y:S01]  /*31e20*/  STL.64 [R1+0x798], R94 ;  /* 0x0007985e01007387 */ /* 0x000fe20000100a00 */
[----:B------:R-:W-:Y:S06]  /*31e30*/  BAR.SYNC.DEFER_BLOCKING 0x0 ;  /* 0x0000000000007b1d */ /* 0x000fec0000010000 */
[----:B--2---:R1:W-:Y:S04]  /*31e40*/  STL.64 [R1+0x780], R12 ;  /* 0x0007800c01007387 */ /* 0x0043e80000100a00 */
[----:B------:R2:W-:Y:S01]  /*31e50*/  STL.64 [R1+0x788], R14 ;  /* 0x0007880e01007387 */ /* 0x0005e20000100a00 */
[----:B------:R-:W-:-:S02]  /*31e60*/  IMAD.MOV.U32 R8, RZ, RZ, R122 ;  /* 0x000000ffff087224 */ /* 0x000fc400078e007a */
[----:B------:R-:W-:Y:S02]  /*31e70*/  IMAD.MOV.U32 R9, RZ, RZ, R123 ;  /* 0x000000ffff097224 */ /* 0x000fe400078e007b */
[----:B------:R-:W-:-:S05]  /*31e80*/  IMAD.MOV.U32 R10, RZ, RZ, R124 ;  /* 0x000000ffff0a7224 */ /* 0x000fca00078e007c */
[----:B------:R2:W-:Y:S01]  /*31e90*/  STSM.16.M88.4 [R5], R8 ;  /* 0x0000000805007844 */ /* 0x0005e20000000200 */
[----:B------:R-:W-:Y:S01]  /*31ea0*/  BAR.SYNC.DEFER_BLOCKING 0x0 ;  /* 0x0000000000007b1d */ /* 0x000fe20000010000 */
[----:B----4-:R-:W-:-:S05]  /*31eb0*/  IMAD.MOV.U32 R133, RZ, RZ, R134 ;  /* 0x000000ffff857224 */ /* 0x010fca00078e0086 */
[----:B------:R-:W4:Y:S01]  /*31ec0*/  LDS.128 R92, [R0] ;  /* 0x00000000005c7984 */ /* 0x000f220000000c00 */
[----:B---3--:R-:W-:Y:S02]  /*31ed0*/  IMAD.MOV.U32 R134, RZ, RZ, R135 ;  /* 0x000000ffff867224 */ /* 0x008fe400078e0087 */
[----:B------:R-:W-:Y:S02]  /*31ee0*/  IMAD.MOV.U32 R135, RZ, RZ, R136 ;  /* 0x000000ffff877224 */ /* 0x000fe400078e0088 */
[----:B------:R-:W-:Y:S02]  /*31ef0*/  IMAD.MOV.U32 R136, RZ, RZ, R137 ;  /* 0x000000ffff887224 */ /* 0x000fe400078e0089 */
[----:B------:R-:W-:Y:S02]  /*31f00*/  IMAD.MOV.U32 R137, RZ, RZ, R138 ;  /* 0x000000ffff897224 */ /* 0x000fe400078e008a */
[----:B------:R-:W-:Y:S02]  /*31f10*/  IMAD.MOV.U32 R138, RZ, RZ, R139 ;  /* 0x000000ffff8a7224 */ /* 0x000fe400078e008b */
[----:B------:R-:W-:-:S02]  /*31f20*/  IMAD.MOV.U32 R139, RZ, RZ, R140 ;  /* 0x000000ffff8b7224 */ /* 0x000fc400078e008c */
[----:B------:R-:W3:Y:S01]  /*31f30*/  LDL.LU R140, [R1+0x58] ;  /* 0x00005800018c7983 */ /* 0x000ee20000300800 */
[----:B-1----:R-:W-:Y:S02]  /*31f40*/  IMAD.MOV.U32 R12, RZ, RZ, R125 ;  /* 0x000000ffff0c7224 */ /* 0x002fe400078e007d */
[----:B------:R-:W-:Y:S02]  /*31f50*/  IMAD.MOV.U32 R13, RZ, RZ, R126 ;  /* 0x000000ffff0d7224 */ /* 0x000fe400078e007e */
[----:B--2---:R-:W-:Y:S02]  /*31f60*/  IMAD.MOV.U32 R14, RZ, RZ, R127 ;  /* 0x000000ffff0e7224 */ /* 0x004fe400078e007f */
[----:B------:R-:W-:Y:S01]  /*31f70*/  IMAD.MOV.U32 R15, RZ, RZ, R128 ;  /* 0x000000ffff0f7224 */ /* 0x000fe200078e0080 */
[----:B------:R-:W-:Y:S06]  /*31f80*/  BAR.SYNC.DEFER_BLOCKING 0x0 ;  /* 0x0000000000007b1d */ /* 0x000fec0000010000 */
[----:B------:R-:W-:Y:S02]  /*31f90*/  STSM.16.M88.4 [R5], R12 ;  /* 0x0000000c05007844 */ /* 0x000fe40000000200 */
[----:B------:R-:W-:Y:S01]  /*31fa0*/  BAR.SYNC.DEFER_BLOCKING 0x0 ;  /* 0x0000000000007b1d */ /* 0x000fe20000010000 */
[----:B------:R-:W-:-:S02]  /*31fb0*/  IMAD.MOV.U32 R8, RZ, RZ, R129 ;  /* 0x000000ffff087224 */ /* 0x000fc400078e0081 */
[----:B------:R-:W-:-:S03]  /*31fc0*/  IMAD.MOV.U32 R9, RZ, RZ, R130 ;  /* 0x000000ffff097224 */ /* 0x000fc600078e0082 */
[----:B------:R-:W1:Y:S01]  /*31fd0*/  LDS.128 R12, [R0] ;  /* 0x00000000000c7984 */ /* 0x000e620000000c00 */
[----:B------:R-:W-:Y:S02]  /*31fe0*/  IMAD.MOV.U32 R10, RZ, RZ, R131 ;  /* 0x000000ffff0a7224 */ /* 0x000fe400078e0083 */
[----:B------:R-:W-:Y:S01]  /*31ff0*/  IMAD.MOV.U32 R11, RZ, RZ, R132 ;  /* 0x000000ffff0b7224 */ /* 0x000fe200078e0084 */
[----:B------:R-:W-:Y:S06]  /*32000*/  BAR.SYNC.DEFER_BLOCKING 0x0 ;  /* 0x0000000000007b1d */ /* 0x000fec0000010000 */
[----:B------:R-:W-:Y:S04]  /*32010*/  STSM.16.M88.4 [R5], R8 ;  /* 0x0000000805007844 */ /* 0x000fe80000000200 */
[----:B----4-:R-:W-:Y:S04]  /*32020*/  STL.64 [R1+0x770], R92 ;  /* 0x0007705c01007387 */ /* 0x010fe80000100a00 */
[----:B------:R-:W-:Y:S01]  /*32030*/  STL.64 [R1+0x778], R94 ;  /* 0x0007785e01007387 */ /* 0x000fe20000100a00 */
[----:B------:R-:W-:Y:S06]  /*32040*/  BAR.SYNC.DEFER_BLOCKING 0x0 ;  /* 0x0000000000007b1d */ /* 0x000fec0000010000 */
[----:B------:R-:W2:Y:S04]  /*32050*/  LDS.128 R92, [R0] ;  /* 0x00000000005c7984 */ /* 0x000ea80000000c00 */
[----:B-1----:R1:W-:Y:S04]  /*32060*/  STL.64 [R1+0x760], R12 ;  /* 0x0007600c01007387 */ /* 0x0023e80000100a00 */
[----:B------:R4:W-:Y:S01]  /*32070*/  STL.64 [R1+0x768], R14 ;  /* 0x0007680e01007387 */ /* 0x0009e20000100a00 */
[----:B-1----:R-:W-:-:S02]  /*32080*/  IMAD.MOV.U32 R12, RZ, RZ, R133 ;  /* 0x000000ffff0c7224 */ /* 0x002fc400078e0085 */
[----:B------:R-:W-:Y:S02]  /*32090*/  IMAD.MOV.U32 R13, RZ, RZ, R134 ;  /* 0x000000ffff0d7224 */ /* 0x000fe400078e0086 */
[----:B----4-:R-:W-:Y:S02]  /*320a0*/  IMAD.MOV.U32 R14, RZ, RZ, R135 ;  /* 0x000000ffff0e7224 */ /* 0x010fe400078e0087 */
[----:B------:R-:W-:Y:S01]  /*320b0*/  IMAD.MOV.U32 R15, RZ, RZ, R136 ;  /* 0x000000ffff0f7224 */ /* 0x000fe200078e0088 */
[----:B------:R-:W-:Y:S06]  /*320c0*/  BAR.SYNC.DEFER_BLOCKING 0x0 ;  /* 0x0000000000007b1d */ /* 0x000fec0000010000 */
[----:B------:R-:W-:Y:S02]  /*320d0*/  STSM.16.M88.4 [R5], R12 ;  /* 0x0000000c05007844 */ /* 0x000fe40000000200 */
[----:B------:R-:W-:Y:S01]  /*320e0*/  BAR.SYNC.DEFER_BLOCKING 0x0 ;  /* 0x0000000000007b1d */ /* 0x000fe20000010000 */
[----:B------:R-:W-:-:S02]  /*320f0*/  IMAD.MOV.U32 R8, RZ, RZ, R137 ;  /* 0x000000ffff087224 */ /* 0x000fc400078e0089 */
[----:B------:R-:W-:-:S03]  /*32100*/  IMAD.MOV.U32 R9, RZ, RZ, R138 ;  /* 0x000000ffff097224 */ /* 0x000fc600078e008a */
[----:B------:R-:W1:Y:S01]  /*32110*/  LDS.128 R12, [R0] ;  /* 0x00000000000c7984 */ /* 0x000e620000000c00 */
[----:B------:R-:W-:-:S03]  /*32120*/  IMAD.MOV.U32 R10, RZ, RZ, R139 ;  /* 0x000000ffff0a7224 */ /* 0x000fc600078e008b */
[----:B--2---:R-:W-:Y:S04]  /*32130*/  STL.64 [R1+0x750], R92 ;  /* 0x0007505c01007387 */ /* 0x004fe80000100a00 */
[----:B------:R-:W-:Y:S01]  /*32140*/  STL.64 [R1+0x758], R94 ;  /* 0x0007585e01007387 */ /* 0x000fe20000100a00 */
[----:B------:R-:W-:Y:S06]  /*32150*/  BAR.SYNC.DEFER_BLOCKING 0x0 ;  /* 0x0000000000007b1d */ /* 0x000fec0000010000 */
[----:B-1----:R1:W-:Y:S04]  /*32160*/  STL.64 [R1+0x740], R12 ;  /* 0x0007400c01007387 */ /* 0x0023e80000100a00 */
[----:B------:R2:W-:Y:S01]  /*32170*/  STL.64 [R1+0x748], R14 ;  /* 0x0007480e01007387 */ /* 0x0005e20000100a00 */
[----:B---3--:R-:W-:-:S05]  /*32180*/  IMAD.MOV.U32 R11, RZ, RZ, R140 ;  /* 0x000000ffff0b7224 */ /* 0x008fca00078e008c */
[----:B------:R3:W-:Y:S01]  /*32190*/  STSM.16.M88.4 [R5], R8 ;  /* 0x0000000805007844 */ /* 0x0007e20000000200 */
[----:B------:R-:W-:Y:S01]  /*321a0*/  BAR.SYNC.DEFER_BLOCKING 0x0 ;  /* 0x0000000000007b1d */ /* 0x000fe20000010000 */
[----:B-1----:R-:W-:Y:S02]  /*321b0*/  IMAD.MOV.U32 R12, RZ, RZ, R141 ;  /* 0x000000ffff0c7224 */ /* 0x002fe400078e008d */
[----:B------:R-:W-:-:S03]  /*321c0*/  IMAD.MOV.U32 R13, RZ, RZ, R142 ;  /* 0x000000ffff0d7224 */ /* 0x000fc600078e008e */
[----:B------:R-:W1:Y:S01]  /*321d0*/  LDS.128 R92, [R0] ;  /* 0x00000000005c7984 */ /* 0x000e620000000c00 */
[----:B--2---:R-:W-:Y:S02]  /*321e0*/  IMAD.MOV.U32 R14, RZ, RZ, R143 ;  /* 0x000000ffff0e7224 */ /* 0x004fe400078e008f */
[----:B------:R-:W-:Y:S01]  /*321f0*/  IMAD.MOV.U32 R15, RZ, RZ, R144 ;  /* 0x000000ffff0f7224 */ /* 0x000fe200078e0090 */
[----:B------:R-:W-:Y:S06]  /*32200*/  BAR.SYNC.DEFER_BLOCKING 0x0 ;  /* 0x0000000000007b1d */ /* 0x000fec0000010000 */
[----:B------:R-:W-:Y:S02]  /*32210*/  STSM.16.M88.4 [R5], R12 ;  /* 0x0000000c05007844 */ /* 0x000fe40000000200 */
[----:B------:R-:W-:Y:S01]  /*32220*/  BAR.SYNC.DEFER_BLOCKING 0x0 ;  /* 0x0000000000007b1d */ /* 0x000fe20000010000 */
[----:B---3--:R-:W-:-:S02]  /*32230*/  IMAD.MOV.U32 R8, RZ, RZ, R145 ;  /* 0x000000ffff087224 */ /* 0x008fc400078e0091 */
[----:B------:R-:W-:-:S03]  /*32240*/  IMAD.MOV.U32 R9, RZ, RZ, R146 ;  /* 0x000000ffff097224 */ /* 0x000fc600078e0092 */
[----:B------:R-:W2:Y:S01]  /*32250*/  LDS.128 R12, [R0] ;  /* 0x00000000000c7984 */ /* 0x000ea20000000c00 */
[----:B------:R-:W-:Y:S02]  /*32260*/  IMAD.MOV.U32 R10, RZ, RZ, R147 ;  /* 0x000000ffff0a7224 */ /* 0x000fe400078e0093 */
[----:B------:R-:W-:Y:S01]  /*32270*/  IMAD.MOV.U32 R11, RZ, RZ, R148 ;  /* 0x000000ffff0b7224 */ /* 0x000fe200078e0094 */
[----:B------:R-:W-:Y:S06]  /*32280*/  BAR.SYNC.DEFER_BLOCKING 0x0 ;  /* 0x0000000000007b1d */ /* 0x000fec0000010000 */
[----:B------:R3:W-:Y:S04]  /*32290*/  STSM.16.M88.4 [R5], R8 ;  /* 0x0000000805007844 */ /* 0x0007e80000000200 */
[----:B-1----:R-:W-:Y:S04]  /*322a0*/  STL.64 [R1+0x730], R92 ;  /* 0x0007305c01007387 */ /* 0x002fe80000100a00 */
[----:B------:R-:W-:Y:S01]  /*322b0*/  STL.64 [R1+0x738], R94 ;  /* 0x0007385e01007387 */ /* 0x000fe20000100a00 */
[----:B------:R-:W-:Y:S06]  /*322c0*/  BAR.SYNC.DEFER_BLOCKING 0x0 ;  /* 0x0000000000007b1d */ /* 0x000fec0000010000 */
[----:B------:R-:W1:Y:S04]  /*322d0*/  LDS.128 R92, [R0] ;  /* 0x00000000005c7984 */ /* 0x000e680000000c00 */
[----:B--2---:R2:W-:Y:S04]  /*322e0*/  STL.64 [R1+0x720], R12 ;  /* 0x0007200c01007387 */ /* 0x0045e80000100a00 */
[----:B------:R4:W-:Y:S04]  /*322f0*/  STL.64 [R1+0x728], R14 ;  /* 0x0007280e01007387 */ /* 0x0009e80000100a00 */
[----:B---3--:R-:W3:Y:S01]  /*32300*/  LDL.LU R11, [R1+0x78] ;  /* 0x00007800010b7983 */ /* 0x008ee20000300800 */
[----:B--2---:R-:W-:-:S02]  /*32310*/  IMAD.MOV.U32 R12, RZ, RZ, R149 ;  /* 0x000000ffff0c7224 */ /* 0x004fc400078e0095 */
[----:B------:R-:W-:Y:S02]  /*32320*/  IMAD.MOV.U32 R13, RZ, RZ, R150 ;  /* 0x000000ffff0d7224 */ /* 0x000fe400078e0096 */
[----:B----4-:R-:W-:Y:S02]  /*32330*/  IMAD.MOV.U32 R14, RZ, RZ, R151 ;  /* 0x000000ffff0e7224 */ /* 0x010fe400078e0097 */
[----:B------:R-:W-:Y:S01]  /*32340*/  IMAD.MOV.U32 R15, RZ, RZ, R23 ;  /* 0x000000ffff0f7224 */ /* 0x000fe200078e0017 */
[----:B------:R-:W-:Y:S06]  /*32350*/  BAR.SYNC.DEFER_BLOCKING 0x0 ;  /* 0x0000000000007b1d */ /* 0x000fec0000010000 */
[----:B------:R-:W-:Y:S02]  /*32360*/  STSM.16.M88.4 [R5], R12 ;  /* 0x0000000c05007844 */ /* 0x000fe40000000200 */
[----:B------:R-:W-:Y:S06]  /*32370*/  BAR.SYNC.DEFER_BLOCKING 0x0 ;  /* 0x0000000000007b1d */ /* 0x000fec0000010000 */
[----:B------:R-:W2:Y:S04]  /*32380*/  LDS.128 R12, [R0] ;  /* 0x00000000000c7984 */ /* 0x000ea80000000c00 */
[----:B-1----:R-:W-:Y:S04]  /*32390*/  STL.64 [R1+0x710], R92 ;  /* 0x0007105c01007387 */ /* 0x002fe80000100a00 */
[----:B------:R-:W-:Y:S01]  /*323a0*/  STL.64 [R1+0x718], R94 ;  /* 0x0007185e01007387 */ /* 0x000fe20000100a00 */
[----:B------:R-:W-:Y:S06]  /*323b0*/  BAR.SYNC.DEFER_BLOCKING 0x0 ;  /* 0x0000000000007b1d */ /* 0x000fec0000010000 */
[----:B--2---:R1:W-:Y:S04]  /*323c0*/  STL.64 [R1+0x700], R12 ;  /* 0x0007000c01007387 */ /* 0x0043e80000100a00 */
[----:B------:R2:W-:Y:S04]  /*323d0*/  STL.64 [R1+0x708], R14 ;  /* 0x0007080e01007387 */ /* 0x0005e80000100a00 */
[----:B-1----:R-:W4:Y:S04]  /*323e0*/  LDL.LU R12, [R1+0x474] ;  /* 0x00047400010c7983 */ /* 0x002f280000300800 */
[----:B------:R-:W4:Y:S04]  /*323f0*/  LDL.LU R13, [R1+0x47c] ;  /* 0x00047c00010d7983 */ /* 0x000f280000300800 */
[----:B--2---:R-:W4:Y:S04]  /*32400*/  LDL.LU R14, [R1+0x74] ;  /* 0x00007400010e7983 */ /* 0x004f280000300800 */
[----:B------:R-:W4:Y:S01]  /*32410*/  LDL.LU R15, [R1+0x7c] ;  /* 0x00007c00010f7983 */ /* 0x000f220000300800 */
[----:B------:R-:W-:-:S02]  /*32420*/  IMAD.MOV.U32 R8, RZ, RZ, R22 ;  /* 0x000000ffff087224 */ /* 0x000fc400078e0016 */
[----:B------:R-:W-:Y:S02]  /*32430*/  IMAD.MOV.U32 R9, RZ, RZ, R21 ;  /* 0x000000ffff097224 */ /* 0x000fe400078e0015 */
[----:B------:R-:W-:-:S05]  /*32440*/  IMAD.MOV.U32 R10, RZ, RZ, R16 ;  /* 0x000000ffff0a7224 */ /* 0x000fca00078e0010 */
[----:B---3--:R1:W-:Y:S01]  /*32450*/  STSM.16.M88.4 [R5], R8 ;  /* 0x0000000805007844 */ /* 0x0083e20000000200 */
[----:B------:R-:W-:Y:S06]  /*32460*/  BAR.SYNC.DEFER_BLOCKING 0x0 ;  /* 0x0000000000007b1d */ /* 0x000fec0000010000 */
[----:B-1----:R-:W2:Y:S04]  /*32470*/  LDL.LU R8, [R1+0x480] ;  /* 0x0004800001087983 */ /* 0x002ea80000300800 */
[----:B------:R-:W2:Y:S04]  /*32480*/  LDL.LU R9, [R1+0x488] ;  /* 0x0004880001097983 */ /* 0x000ea80000300800 */
[----:B------:R-:W2:Y:S04]  /*32490*/  LDL.LU R10, [R1+0x80] ;  /* 0x00008000010a7983 */ /* 0x000ea80000300800 */
[----:B------:R-:W1:Y:S01]  /*324a0*/  LDS.128 R92, [R0] ;  /* 0x00000000005c7984 */ /* 0x000e620000000c00 */
[----:B------:R-:W-:Y:S06]  /*324b0*/  BAR.SYNC.DEFER_BLOCKING 0x0 ;  /* 0x0000000000007b1d */ /* 0x000fec0000010000 */
[----:B------:R-:W2:Y:S04]  /*324c0*/  LDL.LU R11, [R1+0x88] ;  /* 0x00008800010b7983 */ /* 0x000ea80000300800 */
[----:B----4-:R-:W-:Y:S01]  /*324d0*/  STSM.16.M88.4 [R5], R12 ;  /* 0x0000000c05007844 */ /* 0x010fe20000000200 */
[----:B------:R-:W-:Y:S06]  /*324e0*/  BAR.SYNC.DEFER_BLOCKING 0x0 ;  /* 0x0000000000007b1d */ /* 0x000fec0000010000 */
[----:B------:R-:W3:Y:S04]  /*324f0*/  LDS.128 R12, [R0] ;  /* 0x00000000000c7984 */ /* 0x000ee80000000c00 */
[----:B-1----:R-:W-:Y:S04]  /*32500*/  STL.64 [R1+0x6f0], R92 ;  /* 0x0006f05c01007387 */ /* 0x002fe80000100a00 */
[----:B------:R-:W-:Y:S01]  /*32510*/  STL.64 [R1+0x6f8], R94 ;  /* 0x0006f85e01007387 */ /* 0x000fe20000100a00 */
[----:B------:R-:W-:Y:S06]  /*32520*/  BAR.SYNC.DEFER_BLOCKING 0x0 ;  /* 0x0000000000007b1d */ /* 0x000fec0000010000 */
[----:B---3--:R1:W-:Y:S04]  /*32530*/  STL.64 [R1+0x6e0], R12 ;  /* 0x0006e00c01007387 */ /* 0x0083e80000100a00 */
[----:B------:R3:W-:Y:S04]  /*32540*/  STL.64 [R1+0x6e8], R14 ;  /* 0x0006e80e01007387 */ /* 0x0007e80000100a00 */
[----:B-1----:R-:W4:Y:S04]  /*32550*/  LDL.LU R12, [R1+0x484] ;  /* 0x00048400010c7983 */ /* 0x002f280000300800 */
[----:B------:R-:W4:Y:S04]  /*32560*/  LDL.LU R13, [R1+0x48c] ;  /* 0x00048c00010d7983 */ /* 0x000f280000300800 */
[----:B---3--:R-:W4:Y:S04]  /*32570*/  LDL.LU R14, [R1+0x84] ;  /* 0x00008400010e7983 */ /* 0x008f280000300800 */
[----:B------:R-:W4:Y:S04]  /*32580*/  LDL.LU R15, [R1+0x8c] ;  /* 0x00008c00010f7983 */ /* 0x000f280000300800 */
[----:B--2---:R1:W-:Y:S01]  /*32590*/  STSM.16.M88.4 [R5], R8 ;  /* 0x0000000805007844 */ /* 0x0043e20000000200 */
[----:B------:R-:W-:Y:S06]  /*325a0*/  BAR.SYNC.DEFER_BLOCKING 0x0 ;  /* 0x0000000000007b1d */ /* 0x000fec0000010000 */
[----:B-1----:R-:W2:Y:S04]  /*325b0*/  LDL.LU R8, [R1+0x490] ;  /* 0x0004900001087983 */ /* 0x002ea80000300800 */
[----:B------:R-:W2:Y:S04]  /*325c0*/  LDL.LU R9, [R1+0x498] ;  /* 0x0004980001097983 */ /* 0x000ea80000300800 */
[----:B------:R-:W2:Y:S04]  /*325d0*/  LDL.LU R10, [R1+0x90] ;  /* 0x00009000010a7983 */ /* 0x000ea80000300800 */
[----:B------:R-:W1:Y:S01]  /*325e0*/  LDS.128 R92, [R0] ;  /* 0x00000000005c7984 */ /* 0x000e620000000c00 */
[----:B------:R-:W-:Y:S06]  /*325f0*/  BAR.SYNC.DEFER_BLOCKING 0x0 ;  /* 0x0000000000007b1d */ /* 0x000fec0000010000 */
[----:B------:R-:W2:Y:S04]  /*32600*/  LDL.LU R11, [R1+0x98] ;  /* 0x00009800010b7983 */ /* 0x000ea80000300800 */
[----:B-1----:R-:W-:Y:S04]  /*32610*/  STL.64 [R1+0x6d0], R92 ;  /* 0x0006d05c01007387 */ /* 0x002fe80000100a00 */
[----:B------:R-:W-:Y:S04]  /*32620*/  STL.64 [R1+0x6d8], R94 ;  /* 0x0006d85e01007387 */ /* 0x000fe80000100a00 */
[----:B----4-:R-:W-:Y:S01]  /*32630*/  STSM.16.M88.4 [R5], R12 ;  /* 0x0000000c05007844 */ /* 0x010fe20000000200 */
[----:B------:R-:W-:Y:S06]  /*32640*/  BAR.SYNC.DEFER_BLOCKING 0x0 ;  /* 0x0000000000007b1d */ /* 0x000fec0000010000 */
[----:B------:R-:W1:Y:S02]  /*32650*/  LDS.128 R12, [R0] ;  /* 0x00000000000c7984 */ /* 0x000e640000000c00 */
[----:B------:R-:W-:Y:S06]  /*32660*/  BAR.SYNC.DEFER_BLOCKING 0x0 ;  /* 0x0000000000007b1d */ /* 0x000fec0000010000 */
[----:B-1----:R1:W-:Y:S04]  /*32670*/  STL.64 [R1+0x6c0], R12 ;  /* 0x0006c00c01007387 */ /* 0x0023e80000100a00 */
        /* <DEDUP_REMOVED lines=449> */
[----:B------:R-:W1:Y:S01]  /*34290*/  LDS.128 R92, [R0] ;  /* 0x00000000005c7984 */ /* 0x000e620000000c00 */
[----:B------:R-:W-:Y:S06]  /*342a0*/  BAR.SYNC.DEFER_BLOCKING 0x0 ;  /* 0x0000000000007b1d */ /* 0x000fec0000010000 */
[----:B-1----:R-:W-:Y:S04]  /*342b0*/  STL.64 [R1+0x70], R92 ;  /* 0x0000705c01007387 */ /* 0x002fe80000100a00 */
[----:B------:R-:W-:Y:S04]  /*342c0*/  STL.64 [R1+0x78], R94 ;  /* 0x0000785e01007387 */ /* 0x000fe80000100a00 */
[----:B----4-:R-:W-:Y:S01]  /*342d0*/  STSM.16.M88.4 [R5], R12 ;  /* 0x0000000c05007844 */ /* 0x010fe20000000200 */
[----:B------:R-:W-:Y:S06]  /*342e0*/  BAR.SYNC.DEFER_BLOCKING 0x0 ;  /* 0x0000000000007b1d */ /* 0x000fec0000010000 */
[----:B------:R-:W1:Y:S04]  /*342f0*/  LDS.128 R12, [R0] ;  /* 0x00000000000c7984 */ /* 0x000e680000000c00 */
[----:B-1----:R1:W-:Y:S04]  /*34300*/  STL.64 [R1+0x60], R12 ;  /* 0x0000600c01007387 */ /* 0x0023e80000100a00 */
[----:B------:R-:W-:Y:S04]  /*34310*/  STL.64 [R1+0x68], R14 ;  /* 0x0000680e01007387 */ /* 0x000fe80000100a00 */
[----:B-1----:R-:W3:Y:S04]  /*34320*/  LDL.LU R12, [R1+0x204] ;  /* 0x00020400010c7983 */ /* 0x002ee80000300800 */
[----:B------:R-:W3:Y:S01]  /*34330*/  LDL.LU R13, [R1+0x20c] ;  /* 0x00020c00010d7983 */ /* 0x000ee20000300800 */
[----:B------:R-:W-:-:S02]  /*34340*/  IMAD.MOV.U32 R10, RZ, RZ, R24 ;  /* 0x000000ffff0a7224 */ /* 0x000fc400078e0018 */
[----:B------:R-:W-:Y:S01]  /*34350*/  IMAD.MOV.U32 R11, RZ, RZ, R26 ;  /* 0x000000ffff0b7224 */ /* 0x000fe200078e001a */
[----:B------:R-:W-:Y:S06]  /*34360*/  BAR.SYNC.DEFER_BLOCKING 0x0 ;  /* 0x0000000000007b1d */ /* 0x000fec0000010000 */
[----:B--2---:R1:W-:Y:S02]  /*34370*/  STSM.16.M88.4 [R5], R8 ;  /* 0x0000000805007844 */ /* 0x0043e40000000200 */
[----:B------:R-:W-:Y:S06]  /*34380*/  BAR.SYNC.DEFER_BLOCKING 0x0 ;  /* 0x0000000000007b1d */ /* 0x000fec0000010000 */
[----:B-1----:R-:W2:Y:S04]  /*34390*/  LDL.LU R8, [R1+0x210] ;  /* 0x0002100001087983 */ /* 0x002ea80000300800 */
[----:B------:R-:W2:Y:S04]  /*343a0*/  LDL.LU R9, [R1+0x218] ;  /* 0x0002180001097983 */ /* 0x000ea80000300800 */
[----:B------:R-:W1:Y:S01]  /*343b0*/  LDS.128 R92, [R0] ;  /* 0x00000000005c7984 */ /* 0x000e620000000c00 */
[----:B------:R-:W-:-:S02]  /*343c0*/  IMAD.MOV.U32 R14, RZ, RZ, R25 ;  /* 0x000000ffff0e7224 */ /* 0x000fc400078e0019 */
[----:B------:R-:W-:Y:S01]  /*343d0*/  IMAD.MOV.U32 R15, RZ, RZ, R27 ;  /* 0x000000ffff0f7224 */ /* 0x000fe200078e001b */
[----:B------:R-:W-:Y:S06]  /*343e0*/  BAR.SYNC.DEFER_BLOCKING 0x0 ;  /* 0x0000000000007b1d */ /* 0x000fec0000010000 */
[----:B-1----:R-:W-:Y:S04]  /*343f0*/  STL.64 [R1+0x50], R92 ;  /* 0x0000505c01007387 */ /* 0x002fe80000100a00 */
[----:B------:R-:W-:Y:S01]  /*34400*/  STL.64 [R1+0x58], R94 ;  /* 0x0000585e01007387 */ /* 0x000fe20000100a00 */
[----:B------:R-:W-:-:S02]  /*34410*/  IMAD.MOV.U32 R10, RZ, RZ, R28 ;  /* 0x000000ffff0a7224 */ /* 0x000fc400078e001c */
[----:B------:R-:W-:Y:S01]  /*34420*/  IMAD.MOV.U32 R11, RZ, RZ, R30 ;  /* 0x000000ffff0b7224 */ /* 0x000fe200078e001e */
[----:B---3--:R-:W-:Y:S01]  /*34430*/  STSM.16.M88.4 [R5], R12 ;  /* 0x0000000c05007844 */ /* 0x008fe20000000200 */
[----:B------:R-:W-:Y:S06]  /*34440*/  BAR.SYNC.DEFER_BLOCKING 0x0 ;  /* 0x0000000000007b1d */ /* 0x000fec0000010000 */
[----:B------:R-:W1:Y:S02]  /*34450*/  LDS.128 R12, [R0] ;  /* 0x00000000000c7984 */ /* 0x000e640000000c00 */
[----:B------:R-:W-:Y:S06]  /*34460*/  BAR.SYNC.DEFER_BLOCKING 0x0 ;  /* 0x0000000000007b1d */ /* 0x000fec0000010000 */
[----:B-1----:R1:W-:Y:S04]  /*34470*/  STL.64 [R1+0x40], R12 ;  /* 0x0000400c01007387 */ /* 0x0023e80000100a00 */
[----:B------:R-:W-:Y:S04]  /*34480*/  STL.64 [R1+0x48], R14 ;  /* 0x0000480e01007387 */ /* 0x000fe80000100a00 */
[----:B-1----:R-:W3:Y:S04]  /*34490*/  LDL.LU R12, [R1+0x214] ;  /* 0x00021400010c7983 */ /* 0x002ee80000300800 */
[----:B------:R-:W3:Y:S04]  /*344a0*/  LDL.LU R13, [R1+0x21c] ;  /* 0x00021c00010d7983 */ /* 0x000ee80000300800 */
[----:B--2---:R1:W-:Y:S04]  /*344b0*/  STSM.16.M88.4 [R5], R8 ;  /* 0x0000000805007844 */ /* 0x0043e80000000200 */
[----:B-1----:R-:W2:Y:S04]  /*344c0*/  LDL.LU R8, [R1+0x220] ;  /* 0x0002200001087983 */ /* 0x002ea80000300800 */
[----:B------:R-:W2:Y:S01]  /*344d0*/  LDL.LU R9, [R1+0x228] ;  /* 0x0002280001097983 */ /* 0x000ea20000300800 */
[----:B------:R-:W-:-:S02]  /*344e0*/  IMAD.MOV.U32 R14, RZ, RZ, R29 ;  /* 0x000000ffff0e7224 */ /* 0x000fc400078e001d */
[----:B------:R-:W-:Y:S01]  /*344f0*/  IMAD.MOV.U32 R15, RZ, RZ, R31 ;  /* 0x000000ffff0f7224 */ /* 0x000fe200078e001f */
[----:B------:R-:W-:Y:S06]  /*34500*/  BAR.SYNC.DEFER_BLOCKING 0x0 ;  /* 0x0000000000007b1d */ /* 0x000fec0000010000 */
[----:B------:R-:W1:Y:S02]  /*34510*/  LDS.128 R28, [R0] ;  /* 0x00000000001c7984 */ /* 0x000e640000000c00 */
        /* <DEDUP_REMOVED lines=13> */
[----:B--2---:R1:W-:Y:S01]  /*345f0*/  STSM.16.M88.4 [R5], R8 ;  /* 0x0000000805007844 */ /* 0x0043e20000000200 */
[----:B------:R-:W-:Y:S06]  /*34600*/  BAR.SYNC.DEFER_BLOCKING 0x0 ;  /* 0x0000000000007b1d */ /* 0x000fec0000010000 */
[----:B-1----:R-:W2:Y:S04]  /*34610*/  LDL.LU R8, [R1+0x230] ;  /* 0x0002300001087983 */ /* 0x002ea80000300800 */
[----:B------:R-:W2:Y:S04]  /*34620*/  LDL.LU R9, [R1+0x238] ;  /* 0x0002380001097983 */ /* 0x000ea80000300800 */
[----:B------:R-:W1:Y:S01]  /*34630*/  LDS.128 R28, [R0] ;  /* 0x00000000001c7984 */ /* 0x000e620000000c00 */
[----:B------:R-:W-:-:S02]  /*34640*/  IMAD.MOV.U32 R14, RZ, RZ, R33 ;  /* 0x000000ffff0e7224 */ /* 0x000fc400078e0021 */
[----:B------:R-:W-:Y:S01]  /*34650*/  IMAD.MOV.U32 R15, RZ, RZ, R35 ;  /* 0x000000ffff0f7224 */ /* 0x000fe200078e0023 */
[----:B------:R-:W-:Y:S01]  /*34660*/  BAR.SYNC.DEFER_BLOCKING 0x0 ;  /* 0x0000000000007b1d */ /* 0x000fe20000010000 */
[----:B------:R-:W-:Y:S02]  /*34670*/  IMAD.MOV.U32 R10, RZ, RZ, R36 ;  /* 0x000000ffff0a7224 */ /* 0x000fe400078e0024 */
[----:B------:R-:W-:-:S03]  /*34680*/  IMAD.MOV.U32 R11, RZ, RZ, R38 ;  /* 0x000000ffff0b7224 */ /* 0x000fc600078e0026 */
[----:B-1----:R-:W-:Y:S04]  /*34690*/  STL.64 [R1+0x10], R28 ;  /* 0x0000101c01007387 */ /* 0x002fe80000100a00 */
[----:B------:R-:W-:Y:S04]  /*346a0*/  STL.64 [R1+0x18], R30 ;  /* 0x0000181e01007387 */ /* 0x000fe80000100a00 */
[----:B---3--:R-:W-:Y:S01]  /*346b0*/  STSM.16.M88.4 [R5], R12 ;  /* 0x0000000c05007844 */ /* 0x008fe20000000200 */
[----:B------:R-:W-:Y:S06]  /*346c0*/  BAR.SYNC.DEFER_BLOCKING 0x0 ;  /* 0x0000000000007b1d */ /* 0x000fec0000010000 */
[----:B------:R-:W1:Y:S02]  /*346d0*/  LDS.128 R12, [R0] ;  /* 0x00000000000c7984 */ /* 0x000e640000000c00 */
[----:B------:R-:W-:Y:S06]  /*346e0*/  BAR.SYNC.DEFER_BLOCKING 0x0 ;  /* 0x0000000000007b1d */ /* 0x000fec0000010000 */
[----:B--2---:R2:W-:Y:S02]  /*346f0*/  STSM.16.M88.4 [R5], R8 ;  /* 0x0000000805007844 */ /* 0x0045e40000000200 */
[----:B------:R-:W-:Y:S06]  /*34700*/  BAR.SYNC.DEFER_BLOCKING 0x0 ;  /* 0x0000000000007b1d */ /* 0x000fec0000010000 */
[----:B-1----:R1:W-:Y:S04]  /*34710*/  STL.64 [R1], R12 ;  /* 0x0000000c01007387 */ /* 0x0023e80000100a00 */
[----:B------:R-:W-:Y:S04]  /*34720*/  STL.64 [R1+0x8], R14 ;  /* 0x0000080e01007387 */ /* 0x000fe80000100a00 */
[----:B--2---:R-:W2:Y:S04]  /*34730*/  LDL.LU R8, [R1+0x234] ;  /* 0x0002340001087983 */ /* 0x004ea80000300800 */
[----:B------:R-:W2:Y:S04]  /*34740*/  LDL.LU R9, [R1+0x23c] ;  /* 0x00023c0001097983 */ /* 0x000ea80000300800 */
[----:B------:R-:W3:Y:S01]  /*34750*/  LDS.128 R248, [R0] ;  /* 0x0000000000f87984 */ /* 0x000ee20000000c00 */
[----:B------:R-:W-:-:S02]  /*34760*/  IMAD.MOV.U32 R10, RZ, RZ, R37 ;  /* 0x000000ffff0a7224 */ /* 0x000fc400078e0025 */
[----:B------:R-:W-:Y:S01]  /*34770*/  IMAD.MOV.U32 R11, RZ, RZ, R39 ;  /* 0x000000ffff0b7224 */ /* 0x000fe200078e0027 */
[----:B------:R-:W-:Y:S06]  /*34780*/  BAR.SYNC.DEFER_BLOCKING 0x0 ;  /* 0x0000000000007b1d */ /* 0x000fec0000010000 */
[----:B-1----:R-:W4:Y:S04]  /*34790*/  LDL.LU R12, [R1+0x240] ;  /* 0x00024000010c7983 */ /* 0x002f280000300800 */
[----:B------:R-:W4:Y:S04]  /*347a0*/  LDL.LU R13, [R1+0x248] ;  /* 0x00024800010d7983 */ /* 0x000f280000300800 */
[----:B---3--:R-:W-:Y:S04]  /*347b0*/  STL [R1+0x1970], R248 ;  /* 0x001970f801007387 */ /* 0x008fe80000100800 */
[----:B------:R-:W-:Y:S04]  /*347c0*/  STL [R1+0x196c], R249 ;  /* 0x00196cf901007387 */ /* 0x000fe80000100800 */
[----:B------:R-:W-:Y:S04]  /*347d0*/  STL [R1+0x1968], R250 ;  /* 0x001968fa01007387 */ /* 0x000fe80000100800 */
[----:B------:R-:W-:Y:S04]  /*347e0*/  STL [R1+0x1964], R251 ;  /* 0x001964fb01007387 */ /* 0x000fe80000100800 */
[----:B--2---:R-:W-:Y:S01]  /*347f0*/  STSM.16.M88.4 [R5], R8 ;  /* 0x0000000805007844 */ /* 0x004fe20000000200 */
[----:B------:R-:W-:Y:S06]  /*34800*/  BAR.SYNC.DEFER_BLOCKING 0x0 ;  /* 0x0000000000007b1d */ /* 0x000fec0000010000 */
[----:B------:R-:W1:Y:S04]  /*34810*/  LDS.128 R244, [R0] ;  /* 0x0000000000f47984 */ /* 0x000e680000000c00 */
[----:B-1----:R-:W-:Y:S04]  /*34820*/  STL [R1+0x1980], R244 ;  /* 0x001980f401007387 */ /* 0x002fe80000100800 */
[----:B------:R-:W-:Y:S04]  /*34830*/  STL [R1+0x197c], R245 ;  /* 0x00197cf501007387 */ /* 0x000fe80000100800 */
[----:B------:R-:W-:Y:S04]  /*34840*/  STL [R1+0x1978], R246 ;  /* 0x001978f601007387 */ /* 0x000fe80000100800 */
[----:B------:R-:W-:Y:S04]  /*34850*/  STL [R1+0x1974], R247 ;  /* 0x001974f701007387 */ /* 0x000fe80000100800 */
[----:B------:R-:W2:Y:S04]  /*34860*/  LDL.LU R8, [R1+0x244] ;  /* 0x0002440001087983 */ /* 0x000ea80000300800 */
[----:B------:R-:W2:Y:S01]  /*34870*/  LDL.LU R9, [R1+0x24c] ;  /* 0x00024c0001097983 */ /* 0x000ea20000300800 */
[----:B------:R-:W-:-:S02]  /*34880*/  IMAD.MOV.U32 R14, RZ, RZ, R40 ;  /* 0x000000ffff0e7224 */ /* 0x000fc400078e0028 */
[----:B------:R-:W-:Y:S01]  /*34890*/  IMAD.MOV.U32 R15, RZ, RZ, R42 ;  /* 0x000000ffff0f7224 */ /* 0x000fe200078e002a */
[----:B------:R-:W-:Y:S06]  /*348a0*/  BAR.SYNC.DEFER_BLOCKING 0x0 ;  /* 0x0000000000007b1d */ /* 0x000fec0000010000 */
[----:B----4-:R1:W-:Y:S02]  /*348b0*/  STSM.16.M88.4 [R5], R12 ;  /* 0x0000000c05007844 */ /* 0x0103e40000000200 */
[----:B------:R-:W-:Y:S06]  /*348c0*/  BAR.SYNC.DEFER_BLOCKING 0x0 ;  /* 0x0000000000007b1d */ /* 0x000fec0000010000 */
[----:B-1----:R-:W3:Y:S04]  /*348d0*/  LDL.LU R12, [R1+0x250] ;  /* 0x00025000010c7983 */ /* 0x002ee80000300800 */
[----:B------:R-:W3:Y:S04]  /*348e0*/  LDL.LU R13, [R1+0x258] ;  /* 0x00025800010d7983 */ /* 0x000ee80000300800 */
[----:B------:R-:W1:Y:S01]  /*348f0*/  LDS.128 R240, [R0] ;  /* 0x0000000000f07984 */ /* 0x000e620000000c00 */
[----:B------:R-:W-:-:S02]  /*34900*/  IMAD.MOV.U32 R10, RZ, RZ, R41 ;  /* 0x000000ffff0a7224 */ /* 0x000fc400078e0029 */
[----:B------:R-:W-:Y:S01]  /*34910*/  IMAD.MOV.U32 R11, RZ, RZ, R43 ;  /* 0x000000ffff0b7224 */ /* 0x000fe200078e002b */
[----:B------:R-:W-:Y:S06]  /*34920*/  BAR.SYNC.DEFER_BLOCKING 0x0 ;  /* 0x0000000000007b1d */ /* 0x000fec0000010000 */
[----:B-1----:R-:W-:Y:S04]  /*34930*/  STL [R1+0x198c], R241 ;  /* 0x00198cf101007387 */ /* 0x002fe80000100800 */
[----:B------:R-:W-:Y:S04]  /*34940*/  STL [R1+0x1988], R242 ;  /* 0x001988f201007387 */ /* 0x000fe80000100800 */
[----:B------:R-:W-:Y:S04]  /*34950*/  STL [R1+0x1984], R243 ;  /* 0x001984f301007387 */ /* 0x000fe80000100800 */
[----:B--2---:R1:W-:Y:S01]  /*34960*/  STSM.16.M88.4 [R5], R8 ;  /* 0x0000000805007844 */ /* 0x0043e20000000200 */
[----:B------:R-:W-:Y:S06]  /*34970*/  BAR.SYNC.DEFER_BLOCKING 0x0 ;  /* 0x0000000000007b1d */ /* 0x000fec0000010000 */
[----:B-1----:R-:W2:Y:S04]  /*34980*/  LDL.LU R8, [R1+0x254] ;  /* 0x0002540001087983 */ /* 0x002ea80000300800 */
[----:B------:R-:W2:Y:S04]  /*34990*/  LDL.LU R9, [R1+0x25c] ;  /* 0x00025c0001097983 */ /* 0x000ea80000300800 */
[----:B------:R-:W-:Y:S01]  /*349a0*/  LDS.128 R236, [R0] ;  /* 0x0000000000ec7984 */ /* 0x000fe20000000c00 */
[----:B------:R-:W-:-:S02]  /*349b0*/  IMAD.MOV.U32 R14, RZ, RZ, R44 ;  /* 0x000000ffff0e7224 */ /* 0x000fc400078e002c */
[----:B------:R-:W-:Y:S01]  /*349c0*/  IMAD.MOV.U32 R15, RZ, RZ, R46 ;  /* 0x000000ffff0f7224 */ /* 0x000fe200078e002e */
[----:B------:R-:W-:Y:S06]  /*349d0*/  BAR.SYNC.DEFER_BLOCKING 0x0 ;  /* 0x0000000000007b1d */ /* 0x000fec0000010000 */
[----:B---3--:R1:W-:Y:S02]  /*349e0*/  STSM.16.M88.4 [R5], R12 ;  /* 0x0000000c05007844 */ /* 0x0083e40000000200 */
[----:B------:R-:W-:Y:S06]  /*349f0*/  BAR.SYNC.DEFER_BLOCKING 0x0 ;  /* 0x0000000000007b1d */ /* 0x000fec0000010000 */
[----:B-1----:R-:W3:Y:S04]  /*34a00*/  LDL.LU R12, [R1+0x260] ;  /* 0x00026000010c7983 */ /* 0x002ee80000300800 */
[----:B------:R-:W3:Y:S04]  /*34a10*/  LDL.LU R13, [R1+0x268] ;  /* 0x00026800010d7983 */ /* 0x000ee80000300800 */
[----:B------:R-:W-:Y:S01]  /*34a20*/  LDS.128 R232, [R0] ;  /* 0x0000000000e87984 */ /* 0x000fe20000000c00 */
[----:B------:R-:W-:-:S02]  /*34a30*/  IMAD.MOV.U32 R10, RZ, RZ, R45 ;  /* 0x000000ffff0a7224 */ /* 0x000fc400078e002d */
[----:B------:R-:W-:Y:S01]  /*34a40*/  IMAD.MOV.U32 R11, RZ, RZ, R47 ;  /* 0x000000ffff0b7224 */ /* 0x000fe200078e002f */
[----:B------:R-:W-:Y:S06]  /*34a50*/  BAR.SYNC.DEFER_BLOCKING 0x0 ;  /* 0x0000000000007b1d */ /* 0x000fec0000010000 */
[----:B--2---:R1:W-:Y:S02]  /*34a60*/  STSM.16.M88.4 [R5], R8 ;  /* 0x0000000805007844 */ /* 0x0043e40000000200 */
        /* <DEDUP_REMOVED lines=59> */
[----:B------:R-:W1:Y:S01]  /*34e20*/  LDS.128 R200, [R0] ;  /* 0x0000000000c87984 */ /* 0x000e620000000c00 */
[----:B------:R-:W-:-:S02]  /*34e30*/  IMAD.MOV.U32 R10, RZ, RZ, R61 ;  /* 0x000000ffff0a7224 */ /* 0x000fc400078e003d */
[----:B------:R-:W-:Y:S01]  /*34e40*/  IMAD.MOV.U32 R11, RZ, RZ, R63 ;  /* 0x000000ffff0b7224 */ /* 0x000fe200078e003f */
[----:B------:R-:W-:Y:S06]  /*34e50*/  BAR.SYNC.DEFER_BLOCKING 0x0 ;  /* 0x0000000000007b1d */ /* 0x000fec0000010000 */
[----:B--2---:R2:W-:Y:S02]  /*34e60*/  STSM.16.M88.4 [R5], R8 ;  /* 0x0000000805007844 */ /* 0x0045e40000000200 */
[----:B------:R-:W-:Y:S06]  /*34e70*/  BAR.SYNC.DEFER_BLOCKING 0x0 ;  /* 0x0000000000007b1d */ /* 0x000fec0000010000 */
[----:B--2---:R-:W2:Y:S04]  /*34e80*/  LDL.LU R8, [R1+0x2a4] ;  /* 0x0002a40001087983 */ /* 0x004ea80000300800 */
[----:B------:R-:W2:Y:S04]  /*34e90*/  LDL.LU R9, [R1+0x2ac] ;  /* 0x0002ac0001097983 */ /* 0x000ea80000300800 */
[----:B------:R-:W4:Y:S01]  /*34ea0*/  LDS.128 R196, [R0] ;  /* 0x0000000000c47984 */ /* 0x000f220000000c00 */
[----:B------:R-:W-:-:S02]  /*34eb0*/  IMAD.MOV.U32 R14, RZ, RZ, R64 ;  /* 0x000000ffff0e7224 */ /* 0x000fc400078e0040 */
[----:B------:R-:W-:Y:S01]  /*34ec0*/  IMAD.MOV.U32 R15, RZ, RZ, R66 ;  /* 0x000000ffff0f7224 */ /* 0x000fe200078e0042 */
[----:B------:R-:W-:Y:S06]  /*34ed0*/  BAR.SYNC.DEFER_BLOCKING 0x0 ;  /* 0x0000000000007b1d */ /* 0x000fec0000010000 */
[----:B---3--:R3:W-:Y:S02]  /*34ee0*/  STSM.16.M88.4 [R5], R12 ;  /* 0x0000000c05007844 */ /* 0x0087e40000000200 */
[----:B------:R-:W-:Y:S06]  /*34ef0*/  BAR.SYNC.DEFER_BLOCKING 0x0 ;  /* 0x0000000000007b1d */ /* 0x000fec0000010000 */
[----:B---3--:R-:W3:Y:S04]  /*34f00*/  LDL.LU R12, [R1+0x2b0] ;  /* 0x0002b000010c7983 */ /* 0x008ee80000300800 */
[----:B------:R-:W3:Y:S04]  /*34f10*/  LDL.LU R13, [R1+0x2b8] ;  /* 0x0002b800010d7983 */ /* 0x000ee80000300800 */
[----:B------:R-:W4:Y:S01]  /*34f20*/  LDS.128 R192, [R0] ;  /* 0x0000000000c07984 */ /* 0x000f220000000c00 */
        /* <DEDUP_REMOVED lines=23> */
[----:B------:R-:W4:Y:S04]  /*350a0*/  LDL.LU R28, [R1+0x2d0] ;  /* 0x0002d000011c7983 */ /* 0x000f280000300800 */
[----:B------:R-:W4:Y:S04]  /*350b0*/  LDL.LU R29, [R1+0x2d8] ;  /* 0x0002d800011d7983 */ /* 0x000f280000300800 */
[----:B------:R-:W1:Y:S01]  /*350c0*/  LDS.128 R180, [R0] ;  /* 0x0000000000b47984 */ /* 0x000e620000000c00 */
[----:B------:R-:W-:-:S02]  /*350d0*/  IMAD.MOV.U32 R14, RZ, RZ, R72 ;  /* 0x000000ffff0e7224 */ /* 0x000fc400078e0048 */
[----:B------:R-:W-:Y:S01]  /*350e0*/  IMAD.MOV.U32 R15, RZ, RZ, R74 ;  /* 0x000000ffff0f7224 */ /* 0x000fe200078e004a */
[----:B------:R-:W-:Y:S01]  /*350f0*/  BAR.SYNC.DEFER_BLOCKING 0x0 ;  /* 0x0000000000007b1d */ /* 0x000fe20000010000 */
[----:B------:R-:W-:Y:S02]  /*35100*/  IMAD.MOV.U32 R10, RZ, RZ, R73 ;  /* 0x000000ffff0a7224 */ /* 0x000fe400078e0049 */
[----:B------:R-:W-:-:S03]  /*35110*/  IMAD.MOV.U32 R11, RZ, RZ, R75 ;  /* 0x000000ffff0b7224 */ /* 0x000fc600078e004b */
[----:B------:R-:W4:Y:S04]  /*35120*/  LDL.LU R32, [R1+0x2d4] ;  /* 0x0002d40001207983 */ /* 0x000f280000300800 */
[----:B------:R-:W4:Y:S04]  /*35130*/  LDL.LU R33, [R1+0x2dc] ;  /* 0x0002dc0001217983 */ /* 0x000f280000300800 */
[----:B---3--:R-:W-:Y:S01]  /*35140*/  STSM.16.M88.4 [R5], R12 ;  /* 0x0000000c05007844 */ /* 0x008fe20000000200 */
[----:B------:R-:W-:Y:S06]  /*35150*/  BAR.SYNC.DEFER_BLOCKING 0x0 ;  /* 0x0000000000007b1d */ /* 0x000fec0000010000 */
[----:B------:R-:W-:Y:S02]  /*35160*/  LDS.128 R176, [R0] ;  /* 0x0000000000b07984 */ /* 0x000fe40000000c00 */
[----:B------:R-:W-:Y:S01]  /*35170*/  BAR.SYNC.DEFER_BLOCKING 0x0 ;  /* 0x0000000000007b1d */ /* 0x000fe20000010000 */
[----:B------:R-:W-:-:S02]  /*35180*/  IMAD.MOV.U32 R30, RZ, RZ, R76 ;  /* 0x000000ffff1e7224 */ /* 0x000fc400078e004c */
[----:B------:R-:W-:-:S03]  /*35190*/  IMAD.MOV.U32 R31, RZ, RZ, R78 ;  /* 0x000000ffff1f7224 */ /* 0x000fc600078e004e */
[----:B--2---:R-:W-:Y:S02]  /*351a0*/  STSM.16.M88.4 [R5], R8 ;  /* 0x0000000805007844 */ /* 0x004fe40000000200 */
[----:B------:R-:W-:Y:S06]  /*351b0*/  BAR.SYNC.DEFER_BLOCKING 0x0 ;  /* 0x0000000000007b1d */ /* 0x000fec0000010000 */
[----:B------:R-:W2:Y:S02]  /*351c0*/  LDS.128 R172, [R0] ;  /* 0x0000000000ac7984 */ /* 0x000ea40000000c00 */
[----:B------:R-:W-:Y:S06]  /*351d0*/  BAR.SYNC.DEFER_BLOCKING 0x0 ;  /* 0x0000000000007b1d */ /* 0x000fec0000010000 */
[----:B----4-:R3:W-:Y:S02]  /*351e0*/  STSM.16.M88.4 [R5], R28 ;  /* 0x0000001c05007844 */ /* 0x0107e40000000200 */
[----:B------:R-:W-:Y:S06]  /*351f0*/  BAR.SYNC.DEFER_BLOCKING 0x0 ;  /* 0x0000000000007b1d */ /* 0x000fec0000010000 */
[----:B---3--:R-:W3:Y:S04]  /*35200*/  LDL.LU R28, [R1+0x2e0] ;  /* 0x0002e000011c7983 */ /* 0x008ee80000300800 */
[----:B------:R-:W3:Y:S04]  /*35210*/  LDL.LU R29, [R1+0x2e8] ;  /* 0x0002e800011d7983 */ /* 0x000ee80000300800 */
[----:B------:R-:W4:Y:S04]  /*35220*/  LDL.LU R36, [R1+0x2e4] ;  /* 0x0002e40001247983 */ /* 0x000f280000300800 */
[----:B------:R-:W4:Y:S04]  /*35230*/  LDL.LU R37, [R1+0x2ec] ;  /* 0x0002ec0001257983 */ /* 0x000f280000300800 */
[----:B------:R-:W2:Y:S04]  /*35240*/  LDL.LU R40, [R1+0x2f0] ;  /* 0x0002f00001287983 */ /* 0x000ea80000300800 */
[----:B------:R-:W2:Y:S04]  /*35250*/  LDL.LU R41, [R1+0x2f8] ;  /* 0x0002f80001297983 */ /* 0x000ea80000300800 */
[----:B------:R-:W2:Y:S04]  /*35260*/  LDL.LU R44, [R1+0x2f4] ;  /* 0x0002f400012c7983 */ /* 0x000ea80000300800 */
[----:B------:R-:W2:Y:S04]  /*35270*/  LDL.LU R45, [R1+0x2fc] ;  /* 0x0002fc00012d7983 */ /* 0x000ea80000300800 */
[----:B------:R-:W1:Y:S01]  /*35280*/  LDS.128 R12, [R0] ;  /* 0x00000000000c7984 */ /* 0x000e620000000c00 */
[----:B------:R-:W-:-:S02]  /*35290*/  IMAD.MOV.U32 R34, RZ, RZ, R77 ;  /* 0x000000ffff227224 */ /* 0x000fc400078e004d */
[----:B------:R-:W-:Y:S01]  /*352a0*/  IMAD.MOV.U32 R35, RZ, RZ, R79 ;  /* 0x000000ffff237224 */ /* 0x000fe200078e004f */
[----:B------:R-:W-:Y:S06]  /*352b0*/  BAR.SYNC.DEFER_BLOCKING 0x0 ;  /* 0x0000000000007b1d */ /* 0x000fec0000010000 */
[----:B------:R-:W2:Y:S04]  /*352c0*/  LDL.LU R48, [R1+0x300] ;  /* 0x0003000001307983 */ /* 0x000ea80000300800 */
[----:B------:R-:W2:Y:S04]  /*352d0*/  LDL.LU R49, [R1+0x308] ;  /* 0x0003080001317983 */ /* 0x000ea80000300800 */
[----:B------:R-:W-:Y:S01]  /*352e0*/  STSM.16.M88.4 [R5], R32 ;  /* 0x0000002005007844 */ /* 0x000fe20000000200 */
[----:B------:R-:W-:Y:S01]  /*352f0*/  BAR.SYNC.DEFER_BLOCKING 0x0 ;  /* 0x0000000000007b1d */ /* 0x000fe20000010000 */
[----:B------:R-:W-:-:S02]  /*35300*/  IMAD.MOV.U32 R30, RZ, RZ, R80 ;  /* 0x000000ffff1e7224 */ /* 0x000fc400078e0050 */
[----:B------:R-:W-:-:S03]  /*35310*/  IMAD.MOV.U32 R31, RZ, RZ, R82 ;  /* 0x000000ffff1f7224 */ /* 0x000fc600078e0052 */
[----:B------:R-:W1:Y:S02]  /*35320*/  LDS.128 R8, [R0] ;  /* 0x0000000000087984 */ /* 0x000e640000000c00 */
[----:B------:R-:W-:Y:S01]  /*35330*/  BAR.SYNC.DEFER_BLOCKING 0x0 ;  /* 0x0000000000007b1d */ /* 0x000fe20000010000 */
[----:B------:R-:W-:Y:S02]  /*35340*/  IMAD.MOV.U32 R38, RZ, RZ, R81 ;  /* 0x000000ffff267224 */ /* 0x000fe400078e0051 */
[----:B------:R-:W-:Y:S02]  /*35350*/  IMAD.MOV.U32 R39, RZ, RZ, R83 ;  /* 0x000000ffff277224 */ /* 0x000fe400078e0053 */
[----:B------:R-:W-:Y:S02]  /*35360*/  IMAD.MOV.U32 R42, RZ, RZ, R84 ;  /* 0x000000ffff2a7224 */ /* 0x000fe400078e0054 */
[----:B------:R-:W-:Y:S02]  /*35370*/  IMAD.MOV.U32 R43, RZ, RZ, R86 ;  /* 0x000000ffff2b7224 */ /* 0x000fe400078e0056 */
[----:B------:R-:W-:-:S02]  /*35380*/  IMAD.MOV.U32 R46, RZ, RZ, R85 ;  /* 0x000000ffff2e7224 */ /* 0x000fc400078e0055 */
[----:B------:R-:W-:Y:S01]  /*35390*/  IMAD.MOV.U32 R47, RZ, RZ, R87 ;  /* 0x000000ffff2f7224 */ /* 0x000fe200078e0057 */
[----:B------:R-:W-:Y:S01]  /*353a0*/  @P1 LOP3.LUT R3, R3, 0x8, RZ, 0xfc, !PT ;  /* 0x0000000803031812 */ /* 0x000fe200078efcff */
[----:B------:R-:W-:-:S03]  /*353b0*/  VIADD R27, R4, 0x3 ;  /* 0x00000003041b7836 */ /* 0x000fc60000000000 */
[----:B------:R-:W-:Y:S01]  /*353c0*/  LOP3.LUT R3, R3, 0xfffffffb, RZ, 0xc0, !PT ;  /* 0xfffffffb03037812 */ /* 0x000fe200078ec0ff */
[C---:B------:R-:W-:Y:S01]  /*353d0*/  VIADD R26, R4.reuse, 0x2 ;  /* 0x00000002041a7836 */ /* 0x040fe20000000000 */
[----:B---3--:R-:W-:Y:S01]  /*353e0*/  STSM.16.M88.4 [R5], R28 ;  /* 0x0000001c05007844 */ /* 0x008fe20000000200 */
[----:B------:R-:W-:Y:S06]  /*353f0*/  BAR.SYNC.DEFER_BLOCKING 0x0 ;  /* 0x0000000000007b1d */ /* 0x000fec0000010000 */
[----:B------:R-:W3:Y:S02]  /*35400*/  LDS.128 R32, [R0] ;  /* 0x0000000000207984 */ /* 0x000ee40000000c00 */
[----:B------:R-:W-:Y:S06]  /*35410*/  BAR.SYNC.DEFER_BLOCKING 0x0 ;  /* 0x0000000000007b1d */ /* 0x000fec0000010000 */
[----:B----4-:R-:W-:Y:S02]  /*35420*/  STSM.16.M88.4 [R5], R36 ;  /* 0x0000002405007844 */ /* 0x010fe40000000200 */
[----:B------:R-:W-:Y:S06]  /*35430*/  BAR.SYNC.DEFER_BLOCKING 0x0 ;  /* 0x0000000000007b1d */ /* 0x000fec0000010000 */
[----:B------:R-:W4:Y:S02]  /*35440*/  LDS.128 R28, [R0] ;  /* 0x00000000001c7984 */ /* 0x000f240000000c00 */
[----:B------:R-:W-:Y:S06]  /*35450*/  BAR.SYNC.DEFER_BLOCKING 0x0 ;  /* 0x0000000000007b1d */ /* 0x000fec0000010000 */
[----:B--2---:R-:W-:Y:S02]  /*35460*/  STSM.16.M88.4 [R5], R40 ;  /* 0x0000002805007844 */ /* 0x004fe40000000200 */
[----:B------:R-:W-:Y:S06]  /*35470*/  BAR.SYNC.DEFER_BLOCKING 0x0 ;  /* 0x0000000000007b1d */ /* 0x000fec0000010000 */
[----:B------:R-:W2:Y:S02]  /*35480*/  LDS.128 R40, [R0] ;  /* 0x0000000000287984 */ /* 0x000ea40000000c00 */
[----:B------:R-:W-:Y:S06]  /*35490*/  BAR.SYNC.DEFER_BLOCKING 0x0 ;  /* 0x0000000000007b1d */ /* 0x000fec0000010000 */
[----:B------:R1:W-:Y:S02]  /*354a0*/  STSM.16.M88.4 [R5], R44 ;  /* 0x0000002c05007844 */ /* 0x0003e40000000200 */
[----:B------:R-:W-:Y:S01]  /*354b0*/  BAR.SYNC.DEFER_BLOCKING 0x0 ;  /* 0x0000000000007b1d */ /* 0x000fe20000010000 */
[----:B-1----:R-:W-:-:S05]  /*354c0*/  VIADD R44, R4, 0x4 ;  /* 0x00000004042c7836 */ /* 0x002fca0000000000 */
[----:B------:R-:W-:Y:S01]  /*354d0*/  ISETP.LT.AND P1, PT, R44, UR56, !P0 ;  /* 0x000000382c007c0c */ /* 0x000fe2000c721270 */
[C---:B------:R-:W-:Y:S02]  /*354e0*/  VIADD R45, R4.reuse, 0xc ;  /* 0x0000000c042d7836 */ /* 0x040fe40000000000 */
[C---:B------:R-:W-:Y:S01]  /*354f0*/  VIADD R154, R4.reuse, 0x3b ;  /* 0x0000003b049a7836 */ /* 0x040fe20000000000 */
[----:B------:R-:W-:Y:S01]  /*35500*/  LOP3.LUT R25, R25, 0x7fffffff, RZ, 0xc0, !PT ;  /* 0x7fffffff19197812 */ /* 0x000fe200078ec0ff */
[----:B------:R-:W-:Y:S01]  /*35510*/  VIADD R46, R4, 0xd ;  /* 0x0000000d042e7836 */ /* 0x000fe20000000000 */
[----:B------:R-:W-:Y:S01]  /*35520*/  ULDC UR56, c[0x0][0x22c] ;  /* 0x00008b0000387ab9 */ /* 0x000fe20000000800 */
[----:B------:R-:W1:Y:S06]  /*35530*/  LDS.128 R36, [R0] ;  /* 0x0000000000247984 */ /* 0x000e6c0000000c00 */
[----:B------:R-:W-:-:S02]  /*35540*/  @P1 LOP3.LUT R3, R3, 0x4, RZ, 0xfc, !PT ;  /* 0x0000000403031812 */ /* 0x000fc400078efcff */
[----:B------:R-:W-:Y:S01]  /*35550*/  ISETP.LT.AND P1, PT, R27, UR55, !P0 ;  /* 0x000000371b007c0c */ /* 0x000fe2000c721270 */
[----:B------:R-:W-:Y:S01]  /*35560*/  VIADD R47, R4, 0xe ;  /* 0x0000000e042f7836 */ /* 0x000fe20000000000 */
[----:B------:R-:W-:Y:S01]  /*35570*/  LOP3.LUT R3, R3, 0xfffffffd, RZ, 0xc0, !PT ;  /* 0xfffffffd03037812 */ /* 0x000fe200078ec0ff */
[----:B------:R-:W-:Y:S01]  /*35580*/  IMAD.MOV.U32 R50, RZ, RZ, R88 ;  /* 0x000000ffff327224 */ /* 0x000fe200078e0058 */
[----:B------:R-:W-:-:S09]  /*35590*/  ULDC UR55, c[0x0][0x22c] ;  /* 0x00008b0000377ab9 */ /* 0x000fd20000000800 */
[----:B------:R-:W-:Y:S02]  /*355a0*/  @P1 LOP3.LUT R3, R3, 0x2, RZ, 0xfc, !PT ;  /* 0x0000000203031812 */ /* 0x000fe400078efcff */
[----:B------:R-:W-:Y:S01]  /*355b0*/  ISETP.LT.AND P1, PT, R26, UR54, !P0 ;  /* 0x000000361a007c0c */ /* 0x000fe2000c721270 */
[----:B------:R-:W-:Y:S01]  /*355c0*/  IMAD.MOV.U32 R51, RZ, RZ, R90 ;  /* 0x000000ffff337224 */ /* 0x000fe200078e005a */
[----:B------:R-:W-:Y:S01]  /*355d0*/  LOP3.LUT R3, R3, 0xfffffffe, RZ, 0xc0, !PT ;  /* 0xfffffffe03037812 */ /* 0x000fe200078ec0ff */
[----:B------:R-:W-:Y:S01]  /*355e0*/  BAR.SYNC.DEFER_BLOCKING 0x0 ;  /* 0x0000000000007b1d */ /* 0x000fe20000010000 */
[C---:B------:R-:W-:Y:S02]  /*355f0*/  VIADD R52, R4.reuse, 0x13 ;  /* 0x0000001304347836 */ /* 0x040fe40000000000 */
[C---:B------:R-:W-:Y:S02]  /*35600*/  VIADD R53, R4.reuse, 0x14 ;  /* 0x0000001404357836 */ /* 0x040fe40000000000 */
[----:B------:R-:W-:Y:S01]  /*35610*/  VIADD R54, R4, 0x15 ;  /* 0x0000001504367836 */ /* 0x000fe20000000000 */
[----:B------:R-:W-:-:S04]  /*35620*/  ULDC UR54, c[0x0][0x22c] ;  /* 0x00008b0000367ab9 */ /* 0x000fc80000000800 */
[----:B------:R-:W-:Y:S02]  /*35630*/  @P1 LOP3.LUT R3, R3, 0x1, RZ, 0xfc, !PT ;  /* 0x0000000103031812 */ /* 0x000fe400078efcff */
[----:B------:R-:W-:Y:S01]  /*35640*/  ISETP.LT.AND P1, PT, R2, UR53, !P0 ;  /* 0x0000003502007c0c */ /* 0x000fe2000c721270 */
[----:B------:R-:W-:Y:S01]  /*35650*/  VIADD R55, R4, 0x16 ;  /* 0x0000001604377836 */ /* 0x000fe20000000000 */
[----:B------:R-:W-:-:S11]  /*35660*/  ULDC UR53, c[0x0][0x22c] ;  /* 0x00008b0000357ab9 */ /* 0x000fd60000000800 */
[----:B------:R-:W-:Y:S02]  /*35670*/  @P1 LOP3.LUT R6, R6, 0x8000, RZ, 0xfc, !PT ;  /* 0x0000800006061812 */ /* 0x000fe400078efcff */
[----:B------:R-:W-:Y:S01]  /*35680*/  ISETP.LT.AND P1, PT, R45, UR52, !P0 ;  /* 0x000000342d007c0c */ /* 0x000fe2000c721270 */
[----:B------:R3:W-:Y:S01]  /*35690*/  STSM.16.M88.4 [R5], R48 ;  /* 0x0000003005007844 */ /* 0x0007e20000000200 */
[----:B------:R-:W-:Y:S01]  /*356a0*/  VIADD R56, R4, 0x17 ;  /* 0x0000001704387836 */ /* 0x000fe20000000000 */
[----:B------:R-:W-:-:S10]  /*356b0*/  ULDC UR52, c[0x0][0x22c] ;  /* 0x00008b0000347ab9 */ /* 0x000fd40000000800 */
[----:B------:R-:W-:Y:S02]  /*356c0*/  @P1 LOP3.LUT R20, R20, 0x4000, RZ, 0xfc, !PT ;  /* 0x0000400014141812 */ /* 0x000fe400078efcff */
[----:B------:R-:W-:Y:S01]  /*356d0*/  ISETP.LT.AND P1, PT, R46, UR51, !P0 ;  /* 0x000000332e007c0c */ /* 0x000fe2000c721270 */
[----:B------:R-:W-:Y:S01]  /*356e0*/  VIADD R57, R4, 0x18 ;  /* 0x0000001804397836 */ /* 0x000fe20000000000 */
[----:B------:R-:W-:Y:S01]  /*356f0*/  LOP3.LUT R20, R20, 0xffffdfff, RZ, 0xc0, !PT ;  /* 0xffffdfff14147812 */ /* 0x000fe200078ec0ff */
[----:B---3--:R-:W-:Y:S01]  /*35700*/  VIADD R48, R4, 0xf ;  /* 0x0000000f04307836 */ /* 0x008fe20000000000 */
[----:B------:R-:W-:-:S09]  /*35710*/  ULDC UR51, c[0x0][0x22c] ;  /* 0x00008b0000337ab9 */ /* 0x000fd20000000800 */
[----:B------:R-:W-:Y:S02]  /*35720*/  @P1 LOP3.LUT R20, R20, 0x2000, RZ, 0xfc, !PT ;  /* 0x0000200014141812 */ /* 0x000fe400078efcff */
[----:B------:R-:W-:Y:S01]  /*35730*/  ISETP.LT.AND P1, PT, R47, UR50, !P0 ;  /* 0x000000322f007c0c */ /* 0x000fe2000c721270 */
[----:B------:R-:W-:Y:S01]  /*35740*/  VIADD R49, R4, 0x10 ;  /* 0x0000001004317836 */ /* 0x000fe20000000000 */
[----:B------:R-:W-:Y:S01]  /*35750*/  LOP3.LUT R20, R20, 0xffffefff, RZ, 0xc0, !PT ;  /* 0xffffefff14147812 */ /* 0x000fe200078ec0ff */
[----:B------:R-:W-:Y:S01]  /*35760*/  VIADD R50, R4, 0x11 ;  /* 0x0000001104327836 */ /* 0x000fe20000000000 */
        /* <DEDUP_REMOVED lines=76> */
[----:B------:R-:W-:-:S11]  /*35c30*/  ULDC UR37, c[0x0][0x22c] ;  /* 0x00008b0000257ab9 */ /* 0x000fd60000000800 */
        /* <DEDUP_REMOVED lines=52> */
[C---:B------:R-:W-:Y:S02]  /*35f80*/  VIADD R164, R4.reuse, 0x45 ;  /* 0x0000004504a47836 */ /* 0x040fe40000000000 */
[C---:B------:R-:W-:Y:S01]  /*35f90*/  VIADD R252, R4.reuse, 0x4d ;  /* 0x0000004d04fc7836 */ /* 0x040fe20000000000 */
[----:B------:R-:W-:Y:S01]  /*35fa0*/  LOP3.LUT R17, R17, 0x7fffffff, RZ, 0xc0, !PT ;  /* 0x7fffffff11117812 */ /* 0x000fe200078ec0ff */
[----:B------:R-:W-:Y:S01]  /*35fb0*/  VIADD R165, R4, 0x46 ;  /* 0x0000004604a57836 */ /* 0x000fe20000000000 */
[----:B------:R-:W-:-:S05]  /*35fc0*/  ULDC UR28, c[0x0][0x22c] ;  /* 0x00008b00001c7ab9 */ /* 0x000fca0000000800 */
        /* <DEDUP_REMOVED lines=130> */
[----:B------:R-:W-:-:S10]  /*367f0*/  ULDC UR4, c[0x0][0x22c] ;  /* 0x00008b0000047ab9 */ /* 0x000fd40000000800 */
        /* <DEDUP_REMOVED lines=26> */
[----:B------:R-:W-:Y:S01]  /*369a0*/  ULDC UR56, c[0x0][0x22c] ;  /* 0x00008b0000387ab9 */ /* 0x000fe20000000800 */
[----:B------:R-:W-:-:S11]  /*369b0*/  LOP3.LUT R25, R25, 0xfbffffff, RZ, 0xc0, !PT ;  /* 0xfbffffff19197812 */ /* 0x000fd600078ec0ff */
        /* <DEDUP_REMOVED lines=19> */
[----:B------:R-:W-:Y:S02]  /*36af0*/  ISETP.LT.AND P1, PT, R164, UR51, !P0 ;  /* 0x00000033a4007c0c */ /* 0x000fe4000c721270 */
[----:B------:R-:W-:Y:S01]  /*36b00*/  LOP3.LUT R7, R7, 0x7fffffff, RZ, 0xc0, !PT ;  /* 0x7fffffff07077812 */ /* 0x000fe200078ec0ff */
[----:B------:R-:W-:Y:S01]  /*36b10*/  VIADD R47, R4, 0x7d ;  /* 0x0000007d042f7836 */ /* 0x000fe20000000000 */
[----:B------:R-:W-:Y:S01]  /*36b20*/  LOP3.LUT R25, R25, 0xffdfffff, RZ, 0xc0, !PT ;  /* 0xffdfffff19197812 */ /* 0x000fe200078ec0ff */
[----:B------:R-:W-:-:S08]  /*36b30*/  ULDC UR51, c[0x0][0x22c] ;  /* 0x00008b0000337ab9 */ /* 0x000fd00000000800 */
        /* <DEDUP_REMOVED lines=247> */
[C---:B------:R-:W-:Y:S01]  /*37ab0*/  VIADD R44, R4.reuse, 0x78 ;  /* 0x00000078042c7836 */ /* 0x040fe20000000000 */
[----:B------:R-:W-:Y:S01]  /*37ac0*/  LOP3.LUT R17, R17, 0xfffffff7, RZ, 0xc0, !PT ;  /* 0xfffffff711117812 */ /* 0x000fe200078ec0ff */
[C---:B------:R-:W-:Y:S01]  /*37ad0*/  VIADD R159, R4.reuse, 0xaf ;  /* 0x000000af049f7836 */ /* 0x040fe20000000000 */
[----:B------:R-:W-:Y:S01]  /*37ae0*/  ISETP.LT.AND P2, PT, R155, UR61, !P0 ;  /* 0x0000003d9b007c0c */ /* 0x000fe2000c741270 */
[----:B------:R-:W-:Y:S01]  /*37af0*/  ULDC UR57, c[0x0][0x22c] ;  /* 0x00008b0000397ab9 */ /* 0x000fe20000000800 */
[C---:B------:R-:W-:Y:S01]  /*37b00*/  VIADD R160, R4.reuse, 0xb0 ;  /* 0x000000b004a07836 */ /* 0x040fe20000000000 */
[----:B------:R-:W-:Y:S01]  /*37b10*/  LOP3.LUT R19, R19, 0x7fffffff, RZ, 0xc0, !PT ;  /* 0x7fffffff13137812 */ /* 0x000fe200078ec0ff */
[----:B------:R-:W-:Y:S01]  /*37b20*/  VIADD R161, R4, 0xb1 ;  /* 0x000000b104a17836 */ /* 0x000fe20000000000 */
[----:B------:R-:W-:-:S04]  /*37b30*/  ULDC UR61, c[0x0][0x22c] ;  /* 0x00008b00003d7ab9 */ /* 0x000fc80000000800 */
        /* <DEDUP_REMOVED lines=128> */
[----:B------:R-:W-:Y:S01]  /*38340*/  VIADD R16, R4, 0xca ;  /* 0x000000ca04107836 */ /* 0x000fe20000000000 */
[----:B------:R-:W-:-:S09]  /*38350*/  ULDC UR31, c[0x0][0x22c] ;  /* 0x00008b00001f7ab9 */ /* 0x000fd20000000800 */
        /* <DEDUP_REMOVED lines=127> */
[----:B------:R-:W-:Y:S01]  /*38b50*/  VIADD R133, R4, 0xe4 ;  /* 0x000000e404857836 */ /* 0x000fe20000000000 */
[----:B------:R-:W-:Y:S02]  /*38b60*/  ULDC UR60, c[0x0][0x22c] ;  /* 0x00008b00003c7ab9 */ /* 0x000fe40000000800 */
[----:B------:R-:W-:Y:S02]  /*38b70*/  @P2 LOP3.LUT R24, R24, 0x8000, RZ, 0xfc, !PT ;  /* 0x0000800018182812 */ /* 0x000fe400078efcff */
[----:B------:R-:W-:Y:S01]  /*38b80*/  ISETP.LT.AND P2, PT, R157, UR59, !P0 ;  /* 0x0000003b9d007c0c */ /* 0x000fe2000c741270 */
[----:B------:R-:W-:Y:S01]  /*38b90*/  VIADD R132, R4, 0xe5 ;  /* 0x000000e504847836 */ /* 0x000fe20000000000 */
[----:B------:R-:W-:Y:S01]  /*38ba0*/  LOP3.LUT R24, R24, 0xffffbfff, RZ, 0xc0, !PT ;  /* 0xffffbfff18187812 */ /* 0x000fe200078ec0ff */
[----:B------:R-:W-:Y:S01]  /*38bb0*/  VIADD R131, R4, 0xe6 ;  /* 0x000000e604837836 */ /* 0x000fe20000000000 */
[----:B------:R-:W-:-:S02]  /*38bc0*/  ULDC UR59, c[0x0][0x22c] ;  /* 0x00008b00003b7ab9 */ /* 0x000fc40000000800 */
        /* <DEDUP_REMOVED lines=87> */
[----:B------:R-:W-:-:S03]  /*39140*/  ULDC UR44, c[0x0][0x22c] ;  /* 0x00008b00002c7ab9 */ /* 0x000fc60000000800 */
[----:B------:R-:W-:Y:S02]  /*39150*/  @P2 LOP3.LUT R19, R19, 0x80000000, RZ, 0xfc, !PT ;  /* 0x8000000013132812 */ /* 0x000fe400078efcff */
[----:B------:R-:W-:Y:S01]  /*39160*/  ISETP.LT.AND P2, PT, R241, UR43, !P0 ;  /* 0x0000002bf1007c0c */ /* 0x000fe2000c741270 */
[C---:B------:R-:W-:Y:S01]  /*39170*/  VIADD R97, R4.reuse, 0x104 ;  /* 0x0000010404617836 */ /* 0x040fe20000000000 */
[----:B------:R-:W-:Y:S01]  /*39180*/  LOP3.LUT R19, R19, 0xbfffffff, RZ, 0xc0, !PT ;  /* 0xbfffffff13137812 */ /* 0x000fe200078ec0ff */
[----:B------:R-:W3:Y:S01]  /*39190*/  LDL.LU R241, [R1+0x198c] ;  /* 0x00198c0001f17983 */ /* 0x000ee20000300800 */
[----:B------:R-:W-:Y:S01]  /*391a0*/  VIADD R95, R4, 0x105 ;  /* 0x00000105045f7836 */ /* 0x000fe20000000000 */
[----:B------:R-:W-:Y:S01]  /*391b0*/  ULDC UR43, c[0x0][0x22c] ;  /* 0x00008b00002b7ab9 */ /* 0x000fe20000000800 */
[----:B------:R-:W-:Y:S02]  /*391c0*/  @P1 LOP3.LUT R19, R19, 0x40000000, RZ, 0xfc, !PT ;  /* 0x4000000013131812 */ /* 0x000fe400078efcff */
[----:B------:R-:W-:Y:S01]  /*391d0*/  ISETP.LT.AND P1, PT, R242, UR42, !P0 ;  /* 0x0000002af2007c0c */ /* 0x000fe2000c721270 */
[C---:B------:R-:W-:Y:S01]  /*391e0*/  VIADD R93, R4.reuse, 0x106 ;  /* 0x00000106045d7836 */ /* 0x040fe20000000000 */
[----:B------:R-:W-:Y:S01]  /*391f0*/  LOP3.LUT R19, R19, 0xdfffffff, RZ, 0xc0, !PT ;  /* 0xdfffffff13137812 */ /* 0x000fe200078ec0ff */
[----:B------:R-:W3:Y:S01]  /*39200*/  LDL.LU R242, [R1+0x1988] ;  /* 0x0019880001f27983 */ /* 0x000ee20000300800 */
[----:B------:R-:W-:Y:S01]  /*39210*/  VIADD R92, R4, 0x107 ;  /* 0x00000107045c7836 */ /* 0x000fe20000000000 */
[----:B------:R-:W-:Y:S01]  /*39220*/  ULDC UR42, c[0x0][0x22c] ;  /* 0x00008b00002a7ab9 */ /* 0x000fe20000000800 */
[----:B------:R-:W-:-:S02]  /*39230*/  @P2 LOP3.LUT R19, R19, 0x20000000, RZ, 0xfc, !PT ;  /* 0x2000000013132812 */ /* 0x000fc400078efcff */
        /* <DEDUP_REMOVED lines=66> */
[----:B------:R-:W4:Y:S01]  /*39660*/  LDL.LU R94, [R1+0x1960] ;  /* 0x00196000015e7983 */ /* 0x000f220000300800 */
[----:B------:R-:W-:Y:S01]  /*39670*/  VIADD R58, R4, 0x11b ;  /* 0x0000011b043a7836 */ /* 0x000fe20000000000 */
[----:B------:R-:W-:Y:S01]  /*39680*/  ULDC UR32, c[0x0][0x22c] ;  /* 0x00008b0000207ab9 */ /* 0x000fe20000000800 */
[----:B------:R-:W-:-:S04]  /*39690*/  @P2 LOP3.LUT R19, R19, 0x80000, RZ, 0xfc, !PT ;  /* 0x0008000013132812 */ /* 0x000fc800078efcff */
[----:B------:R-:W-:Y:S02]  /*396a0*/  LOP3.LUT R19, R19, 0xfffbffff, RZ, 0xc0, !PT ;  /* 0xfffbffff13137812 */ /* 0x000fe400078ec0ff */
[----:B------:R-:W-:Y:S01]  /*396b0*/  ISETP.LT.AND P2, PT, R96, UR31, !P0 ;  /* 0x0000001f60007c0c */ /* 0x000fe2000c741270 */
[----:B------:R-:W-:Y:S01]  /*396c0*/  VIADD R59, R4, 0x11c ;  /* 0x0000011c043b7836 */ /* 0x000fe20000000000 */
[----:B------:R-:W-:Y:S01]  /*396d0*/  @P1 LOP3.LUT R19, R19, 0x40000, RZ, 0xfc, !PT ;  /* 0x0004000013131812 */ /* 0x000fe200078efcff */
[----:B------:R-:W2:Y:S01]  /*396e0*/  LDL.LU R96, [R1+0x195c] ;  /* 0x00195c0001607983 */ /* 0x000ea20000300800 */
[----:B------:R-:W-:Y:S01]  /*396f0*/  ISETP.LT.AND P1, PT, R16, UR30, !P0 ;  /* 0x0000001e10007c0c */ /* 0x000fe2000c721270 */
[C---:B------:R-:W-:Y:S01]  /*39700*/  VIADD R60, R4.reuse, 0x11d ;  /* 0x0000011d043c7836 */ /* 0x040fe20000000000 */
[----:B------:R-:W-:Y:S01]  /*39710*/  LOP3.LUT R19, R19, 0xfffdffff, RZ, 0xc0, !PT ;  /* 0xfffdffff13137812 */ /* 0x000fe200078ec0ff */
[----:B------:R-:W3:Y:S01]  /*39720*/  LDL.LU R16, [R1+0x1958] ;  /* 0x0019580001107983 */ /* 0x000ee20000300800 */
[C---:B------:R-:W-:Y:S01]  /*39730*/  VIADD R61, R4.reuse, 0x11e ;  /* 0x0000011e043d7836 */ /* 0x040fe20000000000 */
[----:B------:R-:W-:Y:S01]  /*39740*/  ULDC UR31, c[0x0][0x22c] ;  /* 0x00008b00001f7ab9 */ /* 0x000fe20000000800 */
[----:B------:R-:W-:Y:S01]  /*39750*/  VIADD R62, R4, 0x11f ;  /* 0x0000011f043e7836 */ /* 0x000fe20000000000 */
[----:B------:R-:W-:-:S02]  /*39760*/  ULDC UR30, c[0x0][0x22c] ;  /* 0x00008b00001e7ab9 */ /* 0x000fc40000000800 */
[----:B------:R-:W-:Y:S02]  /*39770*/  @P2 LOP3.LUT R19, R19, 0x20000, RZ, 0xfc, !PT ;  /* 0x0002000013132812 */ /* 0x000fe400078efcff */
[----:B------:R-:W-:Y:S01]  /*39780*/  ISETP.LT.AND P2, PT, R21, UR29, !P0 ;  /* 0x0000001d15007c0c */ /* 0x000fe2000c741270 */
[C---:B------:R-:W-:Y:S01]  /*39790*/  VIADD R63, R4.reuse, 0x120 ;  /* 0x00000120043f7836 */ /* 0x040fe20000000000 */
[----:B------:R-:W-:Y:S01]  /*397a0*/  LOP3.LUT R19, R19, 0xfffeffff, RZ, 0xc0, !PT ;  /* 0xfffeffff13137812 */ /* 0x000fe200078ec0ff */
[----:B------:R-:W4:Y:S01]  /*397b0*/  LDL.LU R21, [R1+0x1954] ;  /* 0x0019540001157983 */ /* 0x000f220000300800 */
[----:B------:R-:W-:Y:S01]  /*397c0*/  VIADD R64, R4, 0x121 ;  /* 0x0000012104407836 */ /* 0x000fe20000000000 */
[----:B------:R-:W-:Y:S01]  /*397d0*/  ULDC UR29, c[0x0][0x22c] ;  /* 0x00008b00001d7ab9 */ /* 0x000fe20000000800 */
[----:B------:R-:W-:Y:S02]  /*397e0*/  @P1 LOP3.LUT R19, R19, 0x10000, RZ, 0xfc, !PT ;  /* 0x0001000013131812 */ /* 0x000fe400078efcff */
[----:B------:R-:W-:Y:S01]  /*397f0*/  ISETP.LT.AND P1, PT, R98, UR28, !P0 ;  /* 0x0000001c62007c0c */ /* 0x000fe2000c721270 */
[C---:B------:R-:W-:Y:S01]  /*39800*/  VIADD R65, R4.reuse, 0x122 ;  /* 0x0000012204417836 */ /* 0x040fe20000000000 */
[----:B------:R-:W-:Y:S01]  /*39810*/  LOP3.LUT R19, R19, 0xffff7fff, RZ, 0xc0, !PT ;  /* 0xffff7fff13137812 */ /* 0x000fe200078ec0ff */
[C---:B------:R-:W-:Y:S01]  /*39820*/  VIADD R66, R4.reuse, 0x123 ;  /* 0x0000012304427836 */ /* 0x040fe20000000000 */
[----:B------:R-:W-:Y:S01]  /*39830*/  MOV R98, UR11 ;  /* 0x0000000b00627c02 */ /* 0x000fe20008000f00 */
[----:B------:R-:W-:Y:S01]  /*39840*/  ULDC UR11, c[0x0][0x22c] ;  /* 0x00008b00000b7ab9 */ /* 0x000fe20000000800 */
[----:B------:R-:W-:Y:S01]  /*39850*/  @P2 LOP3.LUT R19, R19, 0x8000, RZ, 0xfc, !PT ;  /* 0x0000800013132812 */ /* 0x000fe200078efcff */
[----:B------:R-:W-:Y:S01]  /*39860*/  VIADD R67, R4, 0x124 ;  /* 0x0000012404437836 */ /* 0x000fe20000000000 */
[----:B------:R-:W-:-:S02]  /*39870*/  ULDC UR28, c[0x0][0x22c] ;  /* 0x00008b00001c7ab9 */ /* 0x000fc40000000800 */
[----:B------:R-:W-:-:S04]  /*39880*/  LOP3.LUT R19, R19, 0xffffbfff, RZ, 0xc0, !PT ;  /* 0xffffbfff13137812 */ /* 0x000fc800078ec0ff */
[----:B------:R-:W-:Y:S02]  /*39890*/  @P1 LOP3.LUT R19, R19, 0x4000, RZ, 0xfc, !PT ;  /* 0x0000400013131812 */ /* 0x000fe400078efcff */
[----:B------:R-:W-:Y:S01]  /*398a0*/  ISETP.LT.AND P1, PT, R100, UR27, !P0 ;  /* 0x0000001b64007c0c */ /* 0x000fe2000c721270 */
[C---:B------:R-:W-:Y:S01]  /*398b0*/  VIADD R68, R4.reuse, 0x125 ;  /* 0x0000012504447836 */ /* 0x040fe20000000000 */
[----:B------:R-:W-:Y:S01]  /*398c0*/  LOP3.LUT R19, R19, 0xffffdfff, RZ, 0xc0, !PT ;  /* 0xffffdfff13137812 */ /* 0x000fe200078ec0ff */
[C---:B------:R-:W-:Y:S01]  /*398d0*/  VIADD R69, R4.reuse, 0x126 ;  /* 0x0000012604457836 */ /* 0x040fe20000000000 */
[----:B------:R-:W-:Y:S01]  /*398e0*/  MOV R100, UR10 ;  /* 0x0000000a00647c02 */ /* 0x000fe20008000f00 */
[----:B------:R-:W-:Y:S01]  /*398f0*/  ULDC UR10, c[0x0][0x22c] ;  /* 0x00008b00000a7ab9 */ /* 0x000fe20000000800 */
[----:B------:R-:W-:Y:S01]  /*39900*/  VIADD R70, R4, 0x127 ;  /* 0x0000012704467836 */ /* 0x000fe20000000000 */
[----:B------:R-:W-:-:S06]  /*39910*/  ULDC UR27, c[0x0][0x22c] ;  /* 0x00008b00001b7ab9 */ /* 0x000fcc0000000800 */
[----:B------:R-:W-:Y:S02]  /*39920*/  @P1 LOP3.LUT R19, R19, 0x2000, RZ, 0xfc, !PT ;  /* 0x0000200013131812 */ /* 0x000fe400078efcff */
[----:B------:R-:W-:Y:S01]  /*39930*/  ISETP.LT.AND P1, PT, R102, UR26, !P0 ;  /* 0x0000001a66007c0c */ /* 0x000fe2000c721270 */
[C---:B------:R-:W-:Y:S01]  /*39940*/  VIADD R71, R4.reuse, 0x128 ;  /* 0x0000012804477836 */ /* 0x040fe20000000000 */
[----:B------:R-:W-:Y:S01]  /*39950*/  LOP3.LUT R19, R19, 0xffffefff, RZ, 0xc0, !PT ;  /* 0xffffefff13137812 */ /* 0x000fe200078ec0ff */
[----:B------:R-:W-:Y:S01]  /*39960*/  VIADD R72, R4, 0x129 ;  /* 0x0000012904487836 */ /* 0x000fe20000000000 */
[----:B------:R-:W-:Y:S01]  /*39970*/  MOV R102, UR61 ;  /* 0x0000003d00667c02 */ /* 0x000fe20008000f00 */
[----:B------:R-:W-:Y:S01]  /*39980*/  ULDC UR61, c[0x0][0x22c] ;  /* 0x00008b00003d7ab9 */ /* 0x000fe20000000800 */
[----:B------:R-:W-:Y:S01]  /*39990*/  ISETP.LT.AND P2, PT, R131, UR10, !P0 ;  /* 0x0000000a83007c0c */ /* 0x000fe2000c741270 */
[----:B------:R-:W-:Y:S01]  /*399a0*/  ULDC UR10, c[0x0][0x22c] ;  /* 0x00008b00000a7ab9 */ /* 0x000fe20000000800 */
[----:B------:R-:W-:-:S05]  /*399b0*/  ULDC UR26, c[0x0][0x22c] ;  /* 0x00008b00001a7ab9 */ /* 0x000fca0000000800 */
        /* <DEDUP_REMOVED lines=9> */
[----:B------:R-:W2:Y:S01]  /*39a50*/  LDL.LU R22, [R1+0x1950] ;  /* 0x0019500001167983 */ /* 0x000ea20000300800 */
        /* <DEDUP_REMOVED lines=9> */
[----:B------:R-:W2:Y:S01]  /*39af0*/  LDL.LU R23, [R1+0x194c] ;  /* 0x00194c0001177983 */ /* 0x000ea20000300800 */
[----:B------:R-:W-:-:S09]  /*39b00*/  ULDC UR23, c[0x0][0x22c] ;  /* 0x00008b0000177ab9 */ /* 0x000fd20000000800 */
[----:B------:R-:W-:Y:S02]  /*39b10*/  @P1 LOP3.LUT R19, R19, 0x200, RZ, 0xfc, !PT ;  /* 0x0000020013131812 */ /* 0x000fe400078efcff */
[----:B------:R-:W-:Y:S01]  /*39b20*/  ISETP.LT.AND P1, PT, R151, UR22, !P0 ;  /* 0x0000001697007c0c */ /* 0x000fe2000c721270 */
[C---:B------:R-:W-:Y:S01]  /*39b30*/  VIADD R76, R4.reuse, 0x12d ;  /* 0x0000012d044c7836 */ /* 0x040fe20000000000 */
[----:B------:R-:W-:Y:S01]  /*39b40*/  LOP3.LUT R19, R19, 0xfffffeff, RZ, 0xc0, !PT ;  /* 0xfffffeff13137812 */ /* 0x000fe200078ec0ff */
[----:B------:R-:W-:Y:S01]  /*39b50*/  ULDC UR22, c[0x0][0x22c] ;  /* 0x00008b0000167ab9 */ /* 0x000fe20000000800 */
[----:B------:R-:W-:Y:S01]  /*39b60*/  VIADD R77, R4, 0x12e ;  /* 0x0000012e044d7836 */ /* 0x000fe20000000000 */
[----:B------:R-:W2:Y:S08]  /*39b70*/  LDL.LU R151, [R1+0x1948] ;  /* 0x0019480001977983 */ /* 0x000eb00000300800 */
[----:B------:R-:W-:-:S02]  /*39b80*/  @P1 LOP3.LUT R19, R19, 0x100, RZ, 0xfc, !PT ;  /* 0x0000010013131812 */ /* 0x000fc400078efcff */
[----:B------:R-:W-:Y:S01]  /*39b90*/  ISETP.LT.AND P1, PT, R150, UR21, !P0 ;  /* 0x0000001596007c0c */ /* 0x000fe2000c721270 */
[----:B------:R-:W-:Y:S01]  /*39ba0*/  ULDC UR21, c[0x0][0x22c] ;  /* 0x00008b0000157ab9 */ /* 0x000fe20000000800 */
[----:B------:R-:W-:Y:S01]  /*39bb0*/  LOP3.LUT R19, R19, 0xffffff7f, RZ, 0xc0, !PT ;  /* 0xffffff7f13137812 */ /* 0x000fe200078ec0ff */
[----:B------:R-:W-:Y:S01]  /*39bc0*/  VIADD R78, R4, 0x12f ;  /* 0x0000012f044e7836 */ /* 0x000fe20000000000 */
[----:B------:R-:W2:Y:S09]  /*39bd0*/  LDL.LU R150, [R1+0x1944] ;  /* 0x0019440001967983 */ /* 0x000eb20000300800 */
        /* <DEDUP_REMOVED lines=45> */
[----:B------:R-:W-:Y:S01]  /*39eb0*/  VIADD R86, R4, 0x137 ;  /* 0x0000013704567836 */ /* 0x000fe20000000000 */
[----:B------:R-:W2:Y:S01]  /*39ec0*/  LDL.LU R142, [R1+0x1924] ;  /* 0x00192400018e7983 */ /* 0x000ea20000300800 */
[----:B---3--:R-:W-:-:S09]  /*39ed0*/  LOP3.LUT R16, R16, 0x7fffffff, RZ, 0xc0, !PT ;  /* 0x7fffffff10107812 */ /* 0x008fd200078ec0ff */
[----:B------:R-:W-:Y:S02]  /*39ee0*/  @P1 LOP3.LUT R16, R16, 0x80000000, RZ, 0xfc, !PT ;  /* 0x8000000010101812 */ /* 0x000fe400078efcff */
[----:B------:R-:W-:Y:S01]  /*39ef0*/  ISETP.LT.AND P1, PT, R141, UR12, !P0 ;  /* 0x0000000c8d007c0c */ /* 0x000fe2000c721270 */
[----:B------:R-:W-:Y:S01]  /*39f00*/  ULDC UR12, c[0x0][0x22c] ;  /* 0x00008b00000c7ab9 */ /* 0x000fe20000000800 */
[----:B------:R-:W-:Y:S01]  /*39f10*/  LOP3.LUT R16, R16, 0xbfffffff, RZ, 0xc0, !PT ;  /* 0xbfffffff10107812 */ /* 0x000fe200078ec0ff */
[----:B------:R-:W-:Y:S01]  /*39f20*/  VIADD R87, R4, 0x138 ;  /* 0x0000013804577836 */ /* 0x000fe20000000000 */
[----:B------:R-:W3:Y:S09]  /*39f30*/  LDL.LU R141, [R1+0x1920] ;  /* 0x00192000018d7983 */ /* 0x000ef20000300800 */
[----:B------:R-:W-:-:S02]  /*39f40*/  @P1 LOP3.LUT R16, R16, 0x40000000, RZ, 0xfc, !PT ;  /* 0x4000000010101812 */ /* 0x000fc400078efcff */
[----:B------:R-:W-:Y:S01]  /*39f50*/  ISETP.LT.AND P1, PT, R140, UR9, !P0 ;  /* 0x000000098c007c0c */ /* 0x000fe2000c721270 */
[----:B------:R-:W-:Y:S01]  /*39f60*/  ULDC UR9, c[0x0][0x22c] ;  /* 0x00008b0000097ab9 */ /* 0x000fe20000000800 */
[----:B------:R-:W-:Y:S01]  /*39f70*/  LOP3.LUT R16, R16, 0xdfffffff, RZ, 0xc0, !PT ;  /* 0xdfffffff10107812 */ /* 0x000fe200078ec0ff */
[C---:B------:R-:W-:Y:S01]  /*39f80*/  VIADD R88, R4.reuse, 0x139 ;  /* 0x0000013904587836 */ /* 0x040fe20000000000 */
[----:B----4-:R-:W-:Y:S01]  /*39f90*/  LOP3.LUT R21, R21, 0x7fffffff, RZ, 0xc0, !PT ;  /* 0x7fffffff15157812 */ /* 0x010fe200078ec0ff */
[----:B------:R-:W-:Y:S01]  /*39fa0*/  VIADD R90, R4, 0x13a ;  /* 0x0000013a045a7836 */ /* 0x000fe20000000000 */
[----:B------:R-:W4:Y:S07]  /*39fb0*/  LDL.LU R140, [R1+0x191c] ;  /* 0x00191c00018c7983 */ /* 0x000f2e0000300800 */
[----:B------:R-:W-:-:S02]  /*39fc0*/  @P1 LOP3.LUT R16, R16, 0x20000000, RZ, 0xfc, !PT ;  /* 0x2000000010101812 */ /* 0x000fc400078efcff */
        /* <DEDUP_REMOVED lines=9> */
[----:B------:R-:W-:Y:S01]  /*3a060*/  VIADD R153, R4, 0x13c ;  /* 0x0000013c04997836 */ /* 0x000fe20000000000 */
[----:B------:R-:W4:Y:S09]  /*3a070*/  LDL.LU R138, [R1+0x1914] ;  /* 0x00191400018a7983 */ /* 0x000f320000300800 */
        /* <DEDUP_REMOVED lines=11> */
[----:B--2---:R-:W-:Y:S01]  /*3a130*/  LOP3.LUT R22, R22, 0x7fffffff, RZ, 0xc0, !PT ;  /* 0x7fffffff16167812 */ /* 0x004fe200078ec0ff */
[----:B------:R-:W-:Y:S01]  /*3a140*/  VIADD R156, R4, 0x13f ;  /* 0x0000013f049c7836 */ /* 0x000fe20000000000 */
[----:B------:R-:W2:Y:S07]  /*3a150*/  LDL.LU R136, [R1+0x190c] ;  /* 0x00190c0001887983 */ /* 0x000eae0000300800 */
[----:B------:R-:W-:-:S02]  /*3a160*/  @P1 LOP3.LUT R16, R16, 0x2000000, RZ, 0xfc, !PT ;  /* 0x0200000010101812 */ /* 0x000fc400078efcff */
[----:B------:R-:W-:Y:S01]  /*3a170*/  ISETP.LT.AND P1, PT, R135, UR4, !P0 ;  /* 0x0000000487007c0c */ /* 0x000fe2000c721270 */
[----:B------:R-:W-:Y:S01]  /*3a180*/  ULDC UR4, c[0x0][0x22c] ;  /* 0x00008b0000047ab9 */ /* 0x000fe20000000800 */
[----:B------:R-:W-:Y:S01]  /*3a190*/  LOP3.LUT R16, R16, 0xfeffffff, RZ, 0xc0, !PT ;  /* 0xfeffffff10107812 */ /* 0x000fe200078ec0ff */
[C---:B------:R-:W-:Y:S01]  /*3a1a0*/  VIADD R157, R4.reuse, 0x140 ;  /* 0x00000140049d7836 */ /* 0x040fe20000000000 */
[----:B------:R-:W-:Y:S01]  /*3a1b0*/  LOP3.LUT R23, R23, 0x7fffffff, RZ, 0xc0, !PT ;  /* 0x7fffffff17177812 */ /* 0x000fe200078ec0ff */
[----:B------:R-:W-:Y:S01]  /*3a1c0*/  VIADD R158, R4, 0x141 ;  /* 0x00000141049e7836 */ /* 0x000fe20000000000 */
[----:B------:R-:W4:Y:S07]  /*3a1d0*/  LDL.LU R135, [R1+0x1908] ;  /* 0x0019080001877983 */ /* 0x000f2e0000300800 */
        /* <DEDUP_REMOVED lines=10> */
[C---:B------:R-:W-:Y:S01]  /*3a280*/  VIADD R160, R4.reuse, 0x143 ;  /* 0x0000014304a07836 */ /* 0x040fe20000000000 */
[----:B------:R-:W3:Y:S01]  /*3a290*/  LDL.LU R133, [R1+0x1900] ;  /* 0x0019000001857983 */ /* 0x000ee20000300800 */
[C---:B------:R-:W-:Y:S02]  /*3a2a0*/  VIADD R161, R4.reuse, 0x144 ;  /* 0x0000014404a17836 */ /* 0x040fe40000000000 */
[C---:B------:R-:W-:Y:S01]  /*3a2b0*/  VIADD R162, R4.reuse, 0x145 ;  /* 0x0000014504a27836 */ /* 0x040fe20000000000 */
[----:B------:R-:W2:Y:S01]  /*3a2c0*/  LDL.LU R132, [R1+0x18fc] ;  /* 0x0018fc0001847983 */ /* 0x000ea20000300800 */
[C---:B------:R-:W-:Y:S02]  /*3a2d0*/  VIADD R163, R4.reuse, 0x146 ;  /* 0x0000014604a37836 */ /* 0x040fe40000000000 */
[----:B------:R-:W-:Y:S01]  /*3a2e0*/  VIADD R164, R4, 0x147 ;  /* 0x0000014704a47836 */ /* 0x000fe20000000000 */
[----:B------:R-:W2:Y:S01]  /*3a2f0*/  LDL.LU R131, [R1+0x18f8] ;  /* 0x0018f80001837983 */ /* 0x000ea20000300800 */
[----:B------:R-:W-:-:S04]  /*3a300*/  @P1 LOP3.LUT R16, R16, 0x400000, RZ, 0xfc, !PT ;  /* 0x0040000010101812 */ /* 0x000fc800078efcff */
[----:B------:R-:W-:-:S04]  /*3a310*/  LOP3.LUT R16, R16, 0xffdfffff, RZ, 0xc0, !PT ;  /* 0xffdfffff10107812 */ /* 0x000fc800078ec0ff */
[----:B------:R-:W-:Y:S02]  /*3a320*/  @P3 LOP3.LUT R16, R16, 0x200000, RZ, 0xfc, !PT ;  /* 0x0020000010103812 */ /* 0x000fe400078efcff */
[----:B------:R-:W-:Y:S01]  /*3a330*/  ISETP.LT.AND P1, PT, R130, UR11, !P0 ;  /* 0x0000000b82007c0c */ /* 0x000fe2000c721270 */
[----:B------:R-:W-:Y:S01]  /*3a340*/  ULDC UR11, c[0x0][0x22c] ;  /* 0x00008b00000b7ab9 */ /* 0x000fe20000000800 */
[----:B------:R-:W-:Y:S01]  /*3a350*/  LOP3.LUT R16, R16, 0xffefffff, RZ, 0xc0, !PT ;  /* 0xffefffff10107812 */ /* 0x000fe200078ec0ff */
[----:B------:R-:W-:Y:S01]  /*3a360*/  VIADD R165, R4, 0x148 ;  /* 0x0000014804a57836 */ /* 0x000fe20000000000 */
[----:B------:R-:W-:Y:S01]  /*3a370*/  ISETP.LT.AND P3, PT, R128, UR61, !P0 ;  /* 0x0000003d80007c0c */ /* 0x000fe2000c761270 */
[----:B------:R-:W-:Y:S01]  /*3a380*/  ULDC UR61, c[0x0][0x22c] ;  /* 0x00008b00003d7ab9 */ /* 0x000fe20000000800 */
[----:B------:R-:W-:Y:S01]  /*3a390*/  @P2 LOP3.LUT R16, R16, 0x100000, RZ, 0xfc, !PT ;  /* 0x0010000010102812 */ /* 0x000fe200078efcff */
[----:B------:R-:W2:Y:S03]  /*3a3a0*/  LDL.LU R130, [R1+0x18f4] ;  /* 0x0018f40001827983 */ /* 0x000ea60000300800 */
        /* <DEDUP_REMOVED lines=8> */
[----:B------:R-:W2:Y:S04]  /*3a430*/  LDL.LU R129, [R1+0x18f0] ;  /* 0x0018f00001817983 */ /* 0x000ea80000300800 */
[----:B------:R-:W2:Y:S03]  /*3a440*/  LDL.LU R128, [R1+0x18ec] ;  /* 0x0018ec0001807983 */ /* 0x000ea60000300800 */
[----:B------:R-:W-:Y:S01]  /*3a450*/  @P1 LOP3.LUT R16, R16, 0x40000, RZ, 0xfc, !PT ;  /* 0x0004000010101812 */ /* 0x000fe200078efcff */
[----:B------:R-:W2:Y:S03]  /*3a460*/  LDL.LU R127, [R1+0x18e8] ;  /* 0x0018e800017f7983 */ /* 0x000ea60000300800 */
[----:B------:R-:W-:-:S04]  /*3a470*/  LOP3.LUT R16, R16, 0xfffdffff, RZ, 0xc0, !PT ;  /* 0xfffdffff10107812 */ /* 0x000fc800078ec0ff */
[----:B------:R-:W-:Y:S02]  /*3a480*/  @P3 LOP3.LUT R16, R16, 0x20000, RZ, 0xfc, !PT ;  /* 0x0002000010103812 */ /* 0x000fe400078efcff */
[----:B------:R-:W-:Y:S01]  /*3a490*/  ISETP.LT.AND P1, PT, R126, UR11, !P0 ;  /* 0x0000000b7e007c0c */ /* 0x000fe2000c721270 */
[----:B------:R-:W-:Y:S01]  /*3a4a0*/  ULDC UR11, c[0x0][0x22c] ;  /* 0x00008b00000b7ab9 */ /* 0x000fe20000000800 */
[----:B------:R-:W-:Y:S01]  /*3a4b0*/  LOP3.LUT R16, R16, 0xfffeffff, RZ, 0xc0, !PT ;  /* 0xfffeffff10107812 */ /* 0x000fe200078ec0ff */
[----:B------:R-:W2:Y:S03]  /*3a4c0*/  LDL.LU R126, [R1+0x18e4] ;  /* 0x0018e400017e7983 */ /* 0x000ea60000300800 */
[----:B------:R-:W-:-:S04]  /*3a4d0*/  @P2 LOP3.LUT R16, R16, 0x10000, RZ, 0xfc, !PT ;  /* 0x0001000010102812 */ /* 0x000fc800078efcff */
[----:B------:R-:W-:-:S04]  /*3a4e0*/  LOP3.LUT R16, R16, 0xffff7fff, RZ, 0xc0, !PT ;  /* 0xffff7fff10107812 */ /* 0x000fc800078ec0ff */
[----:B------:R-:W-:Y:S02]  /*3a4f0*/  @P1 LOP3.LUT R16, R16, 0x8000, RZ, 0xfc, !PT ;  /* 0x0000800010101812 */ /* 0x000fe400078efcff */
[----:B------:R-:W-:Y:S01]  /*3a500*/  ISETP.LT.AND P1, PT, R125, UR60, !P0 ;  /* 0x0000003c7d007c0c */ /* 0x000fe2000c721270 */
[----:B------:R-:W-:Y:S01]  /*3a510*/  ULDC UR60, c[0x0][0x22c] ;  /* 0x00008b00003c7ab9 */ /* 0x000fe20000000800 */
[----:B------:R-:W-:Y:S01]  /*3a520*/  ISETP.LT.AND P3, PT, R124, UR61, !P0 ;  /* 0x0000003d7c007c0c */ /* 0x000fe2000c761270 */
[----:B------:R-:W-:Y:S01]  /*3a530*/  ULDC UR61, c[0x0][0x22c] ;  /* 0x00008b00003d7ab9 */ /* 0x000fe20000000800 */
[----:B------:R-:W-:Y:S01]  /*3a540*/  LOP3.LUT R16, R16, 0xffffbfff, RZ, 0xc0, !PT ;  /* 0xffffbfff10107812 */ /* 0x000fe200078ec0ff */
[----:B------:R-:W2:Y:S01]  /*3a550*/  LDL.LU R125, [R1+0x18e0] ;  /* 0x0018e000017d7983 */ /* 0x000ea20000300800 */
[----:B------:R-:W-:Y:S01]  /*3a560*/  ISETP.LT.AND P2, PT, R123, UR10, !P0 ;  /* 0x0000000a7b007c0c */ /* 0x000fe2000c741270 */
[----:B------:R-:W-:Y:S02]  /*3a570*/  ULDC UR10, c[0x0][0x22c] ;  /* 0x00008b00000a7ab9 */ /* 0x000fe40000000800 */
[----:B------:R-:W2:Y:S04]  /*3a580*/  LDL.LU R124, [R1+0x18dc] ;  /* 0x0018dc00017c7983 */ /* 0x000ea80000300800 */
        /* <DEDUP_REMOVED lines=16> */
[----:B------:R-:W-:Y:S01]  /*3a690*/  VIADD R167, R4, 0x14a ;  /* 0x0000014a04a77836 */ /* 0x000fe20000000000 */
[----:B------:R-:W-:Y:S01]  /*3a6a0*/  ISETP.LT.AND P2, PT, R119, UR10, !P0 ;  /* 0x0000000a77007c0c */ /* 0x000fe2000c741270 */
[----:B------:R-:W-:Y:S01]  /*3a6b0*/  ULDC UR10, c[0x0][0x22c] ;  /* 0x00008b00000a7ab9 */ /* 0x000fe20000000800 */
[----:B------:R-:W2:Y:S04]  /*3a6c0*/  LDL.LU R121, [R1+0x18d0] ;  /* 0x0018d00001797983 */ /* 0x000ea80000300800 */
[----:B------:R-:W2:Y:S01]  /*3a6d0*/  LDL.LU R120, [R1+0x18cc] ;  /* 0x0018cc0001787983 */ /* 0x000ea20000300800 */
[----:B------:R-:W-:-:S03]  /*3a6e0*/  @P1 LOP3.LUT R16, R16, 0x400, RZ, 0xfc, !PT ;  /* 0x0000040010101812 */ /* 0x000fc600078efcff */
[----:B------:R-:W2:Y:S01]  /*3a6f0*/  LDL.LU R119, [R1+0x18c8] ;  /* 0x0018c80001777983 */ /* 0x000ea20000300800 */
        /* <DEDUP_REMOVED lines=19> */
[----:B------:R-:W4:Y:S03]  /*3a830*/  LDL.LU R115, [R1+0x18b8] ;  /* 0x0018b80001737983 */ /* 0x000f260000300800 */
        /* <DEDUP_REMOVED lines=15> */
[----:B------:R-:W-:Y:S01]  /*3a930*/  ISETP.LT.AND P2, PT, R111, UR10, !P0 ;  /* 0x0000000a6f007c0c */ /* 0x000fe2000c741270 */
[----:B------:R-:W-:Y:S01]  /*3a940*/  ULDC UR10, c[0x0][0x22c] ;  /* 0x00008b00000a7ab9 */ /* 0x000fe20000000800 */
[----:B------:R-:W2:Y:S04]  /*3a950*/  LDL.LU R113, [R1+0x18b0] ;  /* 0x0018b00001717983 */ /* 0x000ea80000300800 */
[----:B------:R-:W2:Y:S01]  /*3a960*/  LDL.LU R112, [R1+0x18ac] ;  /* 0x0018ac0001707983 */ /* 0x000ea20000300800 */
[----:B------:R-:W-:-:S02]  /*3a970*/  @P1 LOP3.LUT R16, R16, 0x4, RZ, 0xfc, !PT ;  /* 0x0000000410101812 */ /* 0x000fc400078efcff */
[----:B------:R-:W-:Y:S01]  /*3a980*/  ISETP.LT.AND P1, PT, R110, UR11, !P0 ;  /* 0x0000000b6e007c0c */ /* 0x000fe2000c721270 */
[----:B------:R-:W-:Y:S01]  /*3a990*/  ULDC UR11, c[0x0][0x22c] ;  /* 0x00008b00000b7ab9 */ /* 0x000fe20000000800 */
[----:B------:R-:W-:Y:S01]  /*3a9a0*/  LOP3.LUT R16, R16, 0xfffffffd, RZ, 0xc0, !PT ;  /* 0xfffffffd10107812 */ /* 0x000fe200078ec0ff */
[----:B------:R-:W3:Y:S10]  /*3a9b0*/  LDL.LU R111, [R1+0x18a8] ;  /* 0x0018a800016f7983 */ /* 0x000ef40000300800 */
[----:B------:R-:W-:Y:S01]  /*3a9c0*/  @P1 LOP3.LUT R21, R21, 0x80000000, RZ, 0xfc, !PT ;  /* 0x8000000015151812 */ /* 0x000fe200078efcff */
[----:B------:R-:W2:Y:S01]  /*3a9d0*/  LDL.LU R110, [R1+0x18a4] ;  /* 0x0018a400016e7983 */ /* 0x000ea20000300800 */
[----:B------:R-:W-:Y:S01]  /*3a9e0*/  ISETP.LT.AND P1, PT, R109, UR60, !P0 ;  /* 0x0000003c6d007c0c */ /* 0x000fe2000c721270 */
[----:B------:R-:W-:Y:S01]  /*3a9f0*/  ULDC UR60, c[0x0][0x22c] ;  /* 0x00008b00003c7ab9 */ /* 0x000fe20000000800 */
[----:B------:R-:W-:Y:S01]  /*3aa00*/  @P3 LOP3.LUT R16, R16, 0x2, RZ, 0xfc, !PT ;  /* 0x0000000210103812 */ /* 0x000fe200078efcff */
[----:B------:R-:W4:Y:S01]  /*3aa10*/  LDL.LU R109, [R1+0x18a0] ;  /* 0x0018a000016d7983 */ /* 0x000f220000300800 */
[----:B------:R-:W-:Y:S01]  /*3aa20*/  ISETP.LT.AND P3, PT, R108, UR61, !P0 ;  /* 0x0000003d6c007c0c */ /* 0x000fe2000c761270 */
[----:B------:R-:W-:Y:S01]  /*3aa30*/  ULDC UR61, c[0x0][0x22c] ;  /* 0x00008b00003d7ab9 */ /* 0x000fe20000000800 */
[----:B------:R-:W-:Y:S01]  /*3aa40*/  LOP3.LUT R21, R21, 0xbfffffff, RZ, 0xc0, !PT ;  /* 0xbfffffff15157812 */ /* 0x000fe200078ec0ff */
[----:B------:R-:W2:Y:S01]  /*3aa50*/  LDL.LU R108, [R1+0x189c] ;  /* 0x00189c00016c7983 */ /* 0x000ea20000300800 */
[----:B------:R-:W-:-:S05]  /*3aa60*/  LOP3.LUT R16, R16, 0xfffffffe, RZ, 0xc0, !PT ;  /* 0xfffffffe10107812 */ /* 0x000fca00078ec0ff */
[----:B------:R-:W-:Y:S02]  /*3aa70*/  @P1 LOP3.LUT R21, R21, 0x40000000, RZ, 0xfc, !PT ;  /* 0x4000000015151812 */ /* 0x000fe400078efcff */
[----:B------:R-:W-:Y:S02]  /*3aa80*/  @P2 LOP3.LUT R16, R16, 0x1, RZ, 0xfc, !PT ;  /* 0x0000000110102812 */ /* 0x000fe400078efcff */
[----:B------:R-:W-:Y:S01]  /*3aa90*/  ISETP.LT.AND P2, PT, R107, UR10, !P0 ;  /* 0x0000000a6b007c0c */ /* 0x000fe2000c741270 */
[----:B------:R-:W-:Y:S01]  /*3aaa0*/  ULDC UR10, c[0x0][0x22c] ;  /* 0x00008b00000a7ab9 */ /* 0x000fe20000000800 */
[----:B------:R-:W-:Y:S01]  /*3aab0*/  LOP3.LUT R21, R21, 0xdfffffff, RZ, 0xc0, !PT ;  /* 0xdfffffff15157812 */ /* 0x000fe200078ec0ff */
[----:B------:R-:W3:Y:S03]  /*3aac0*/  LDL.LU R107, [R1+0x1898] ;  /* 0x00189800016b7983 */ /* 0x000ee60000300800 */
[----:B------:R-:W-:Y:S01]  /*3aad0*/  @P3 LOP3.LUT R21, R21, 0x20000000, RZ, 0xfc, !PT ;  /* 0x2000000015153812 */ /* 0x000fe200078efcff */
[----:B------:R-:W-:Y:S01]  /*3aae0*/  BAR.SYNC.DEFER_BLOCKING 0x0 ;  /* 0x0000000000007b1d */ /* 0x000fe20000010000 */
[----:B------:R-:W-:-:S02]  /*3aaf0*/  ISETP.LT.AND P1, PT, R106, UR11, !P0 ;  /* 0x0000000b6a007c0c */ /* 0x000fc4000c721270 */
[----:B------:R-:W-:-:S03]  /*3ab00*/  LOP3.LUT R21, R21, 0xefffffff, RZ, 0xc0, !PT ;  /* 0xefffffff15157812 */ /* 0x000fc600078ec0ff */
[----:B------:R-:W-:Y:S01]  /*3ab10*/  ULDC UR11, c[0x0][0x22c] ;  /* 0x00008b00000b7ab9 */ /* 0x000fe20000000800 */
[----:B------:R-:W-:Y:S01]  /*3ab20*/  @P2 LOP3.LUT R21, R21, 0x10000000, RZ, 0xfc, !PT ;  /* 0x1000000015152812 */ /* 0x000fe200078efcff */
[----:B------:R-:W2:Y:S01]  /*3ab30*/  LDL.LU R106, [R1+0x1894] ;  /* 0x00189400016a7983 */ /* 0x000ea20000300800 */
[----:B------:R-:W-:Y:S02]  /*3ab40*/  ISETP.LT.AND P2, PT, R105, UR60, !P0 ;  /* 0x0000003c69007c0c */ /* 0x000fe4000c741270 */
[----:B------:R-:W-:Y:S01]  /*3ab50*/  LOP3.LUT R21, R21, 0xf7ffffff, RZ, 0xc0, !PT ;  /* 0xf7ffffff15157812 */ /* 0x000fe200078ec0ff */
[----:B------:R-:W-:Y:S01]  /*3ab60*/  VIADD R169, R4, 0x14c ;  /* 0x0000014c04a97836 */ /* 0x000fe20000000000 */
[----:B------:R-:W4:Y:S02]  /*3ab70*/  LDL.LU R105, [R1+0x1890] ;  /* 0x0018900001697983 */ /* 0x000f240000300800 */
[----:B------:R-:W-:Y:S02]  /*3ab80*/  @P1 LOP3.LUT R21, R21, 0x8000000, RZ, 0xfc, !PT ;  /* 0x0800000015151812 */ /* 0x000fe400078efcff */
[----:B------:R-:W-:-:S02]  /*3ab90*/  ISETP.LT.AND P1, PT, R103, UR61, !P0 ;  /* 0x0000003d67007c0c */ /* 0x000fc4000c721270 */
[----:B------:R-:W-:-:S04]  /*3aba0*/  LOP3.LUT R21, R21, 0xfbffffff, RZ, 0xc0, !PT ;  /* 0xfbffffff15157812 */ /* 0x000fc800078ec0ff */
[----:B------:R-:W-:-:S04]  /*3abb0*/  @P2 LOP3.LUT R21, R21, 0x4000000, RZ, 0xfc, !PT ;  /* 0x0400000015152812 */ /* 0x000fc800078efcff */
[----:B------:R-:W-:Y:S02]  /*3abc0*/  LOP3.LUT R21, R21, 0xfdffffff, RZ, 0xc0, !PT ;  /* 0xfdffffff15157812 */ /* 0x000fe400078ec0ff */
[----:B------:R-:W-:Y:S02]  /*3abd0*/  ISETP.LT.AND P2, PT, R101, UR10, !P0 ;  /* 0x0000000a65007c0c */ /* 0x000fe4000c741270 */
[----:B------:R-:W-:Y:S02]  /*3abe0*/  @P1 LOP3.LUT R21, R21, 0x2000000, RZ, 0xfc, !PT ;  /* 0x0200000015151812 */ /* 0x000fe400078efcff */
[----:B------:R-:W-:Y:S02]  /*3abf0*/  ISETP.LT.AND P1, PT, R99, UR11, !P0 ;  /* 0x0000000b63007c0c */ /* 0x000fe4000c721270 */
[----:B------:R-:W-:Y:S02]  /*3ac00*/  R2UR UR11, R98 ;  /* 0x00000000620b72ca */ /* 0x000fe400000e0000 */
[----:B------:R-:W-:-:S02]  /*3ac10*/  LOP3.LUT R21, R21, 0xfeffffff, RZ, 0xc0, !PT ;  /* 0xfeffffff15157812 */ /* 0x000fc400078ec0ff */
[----:B------:R-:W-:-:S03]  /*3ac20*/  R2UR UR10, R100 ;  /* 0x00000000640a72ca */ /* 0x000fc600000e0000 */
[----:B------:R-:W-:Y:S02]  /*3ac30*/  @P2 LOP3.LUT R21, R21, 0x1000000, RZ, 0xfc, !PT ;  /* 0x0100000015152812 */ /* 0x000fe400078efcff */
[----:B------:R-:W-:Y:S02]  /*3ac40*/  R2UR UR61, R102 ;  /* 0x00000000663d72ca */ /* 0x000fe400000e0000 */
[----:B------:R-:W-:Y:S02]  /*3ac50*/  LOP3.LUT R21, R21, 0xff7fffff, RZ, 0xc0, !PT ;  /* 0xff7fffff15157812 */ /* 0x000fe400078ec0ff */
[----:B------:R-:W-:Y:S02]  /*3ac60*/  ISETP.LT.AND P2, PT, R97, UR11, !P0 ;  /* 0x0000000b61007c0c */ /* 0x000fe4000c741270 */
[----:B------:R-:W-:Y:S02]  /*3ac70*/  @P1 LOP3.LUT R21, R21, 0x800000, RZ, 0xfc, !PT ;  /* 0x0080000015151812 */ /* 0x000fe400078efcff */
[----:B------:R-:W-:-:S02]  /*3ac80*/  ISETP.LT.AND P1, PT, R95, UR10, !P0 ;  /* 0x0000000a5f007c0c */ /* 0x000fc4000c721270 */
[----:B------:R-:W-:Y:S02]  /*3ac90*/  LOP3.LUT R21, R21, 0xffbfffff, RZ, 0xc0, !PT ;  /* 0xffbfffff15157812 */ /* 0x000fe400078ec0ff */
[----:B------:R-:W-:Y:S02]  /*3aca0*/  R2UR UR60, R104 ;  /* 0x00000000683c72ca */ /* 0x000fe400000e0000 */
[----:B------:R-:W2:Y:S03]  /*3acb0*/  LDL.LU R104, [R1+0x188c] ;  /* 0x00188c0001687983 */ /* 0x000ea60000300800 */
[----:B------:R-:W-:Y:S01]  /*3acc0*/  @P2 LOP3.LUT R21, R21, 0x400000, RZ, 0xfc, !PT ;  /* 0x0040000015152812 */ /* 0x000fe200078efcff */
[----:B------:R-:W3:Y:S01]  /*3acd0*/  LDL.LU R103, [R1+0x1888] ;  /* 0x0018880001677983 */ /* 0x000ee20000300800 */
[----:B------:R-:W-:Y:S01]  /*3ace0*/  ISETP.LT.AND P2, PT, R93, UR61, !P0 ;  /* 0x0000003d5d007c0c */ /* 0x000fe2000c741270 */
[----:B------:R-:W-:Y:S01]  /*3acf0*/  VIADD R170, R4, 0x14d ;  /* 0x0000014d04aa7836 */ /* 0x000fe20000000000 */
[----:B------:R-:W-:Y:S01]  /*3ad00*/  LOP3.LUT R21, R21, 0xffdfffff, RZ, 0xc0, !PT ;  /* 0xffdfffff15157812 */ /* 0x000fe200078ec0ff */
[----:B------:R-:W2:Y:S01]  /*3ad10*/  LDL.LU R102, [R1+0x1884] ;  /* 0x0018840001667983 */ /* 0x000ea20000300800 */
[----:B------:R-:W-:Y:S01]  /*3ad20*/  R2UR UR11, R96 ;  /* 0x00000000600b72ca */ /* 0x000fe200000e0000 */
[----:B------:R-:W-:Y:S01]  /*3ad30*/  VIADD R171, R4, 0x14e ;  /* 0x0000014e04ab7836 */ /* 0x000fe20000000000 */
[----:B------:R-:W-:Y:S01]  /*3ad40*/  @P1 LOP3.LUT R21, R21, 0x200000, RZ, 0xfc, !PT ;  /* 0x0020000015151812 */ /* 0x000fe200078efcff */
[----:B------:R-:W4:Y:S01]  /*3ad50*/  LDL.LU R101, [R1+0x1880] ;  /* 0x0018800001657983 */ /* 0x000f220000300800 */
[----:B------:R-:W-:Y:S01]  /*3ad60*/  ISETP.LT.AND P1, PT, R92, UR60, !P0 ;  /* 0x0000003c5c007c0c */ /* 0x000fe2000c721270 */
[----:B------:R-:W-:Y:S01]  /*3ad70*/  VIADD R252, R4, 0x14f ;  /* 0x0000014f04fc7836 */ /* 0x000fe20000000000 */
[----:B------:R-:W-:Y:S01]  /*3ad80*/  LOP3.LUT R21, R21, 0xffefffff, RZ, 0xc0, !PT ;  /* 0xffefffff15157812 */ /* 0x000fe200078ec0ff */
[----:B------:R-:W2:Y:S01]  /*3ad90*/  LDL.LU R100, [R1+0x187c] ;  /* 0x00187c0001647983 */ /* 0x000ea20000300800 */
[----:B------:R-:W-:Y:S01]  /*3ada0*/  R2UR UR10, R94 ;  /* 0x000000005e0a72ca */ /* 0x000fe200000e0000 */
[----:B------:R-:W-:Y:S01]  /*3adb0*/  ULDC UR61, c[0x0][0x22c] ;  /* 0x00008b00003d7ab9 */ /* 0x000fe20000000800 */
[----:B------:R-:W-:Y:S01]  /*3adc0*/  @P2 LOP3.LUT R21, R21, 0x100000, RZ, 0xfc, !PT ;  /* 0x0010000015152812 */ /* 0x000fe200078efcff */
[----:B------:R-:W3:Y:S01]  /*3add0*/  LDL.LU R99, [R1+0x1878] ;  /* 0x0018780001637983 */ /* 0x000ee20000300800 */
[----:B------:R-:W-:Y:S01]  /*3ade0*/  ISETP.LT.AND P2, PT, R91, UR59, !P0 ;  /* 0x0000003b5b007c0c */ /* 0x000fe2000c741270 */
[----:B------:R-:W-:Y:S01]  /*3adf0*/  ULDC UR60, c[0x0][0x22c] ;  /* 0x00008b00003c7ab9 */ /* 0x000fe20000000800 */
[----:B------:R-:W-:Y:S01]  /*3ae00*/  LOP3.LUT R21, R21, 0xfff7ffff, RZ, 0xc0, !PT ;  /* 0xfff7ffff15157812 */ /* 0x000fe200078ec0ff */
[----:B------:R-:W2:Y:S01]  /*3ae10*/  LDL.LU R98, [R1+0x1874] ;  /* 0x0018740001627983 */ /* 0x000ea20000300800 */
[----:B------:R-:W-:Y:S01]  /*3ae20*/  LOP3.LUT R3, R3, 0x7fffffff, RZ, 0xc0, !PT ;  /* 0x7fffffff03037812 */ /* 0x000fe200078ec0ff */
[----:B------:R-:W-:Y:S01]  /*3ae30*/  ULDC UR59, c[0x0][0x22c] ;  /* 0x00008b00003b7ab9 */ /* 0x000fe20000000800 */
[----:B------:R-:W-:Y:S01]  /*3ae40*/  @P1 LOP3.LUT R21, R21, 0x80000, RZ, 0xfc, !PT ;  /* 0x0008000015151812 */ /* 0x000fe200078efcff */
[----:B------:R-:W4:Y:S01]  /*3ae50*/  LDL.LU R97, [R1+0x1870] ;  /* 0x0018700001617983 */ /* 0x000f220000300800 */
[----:B------:R-:W-:Y:S01]  /*3ae60*/  ISETP.LT.AND P1, PT, R89, UR58, !P0 ;  /* 0x0000003a59007c0c */ /* 0x000fe2000c721270 */
[----:B------:R-:W-:Y:S01]  /*3ae70*/  ULDC UR58, c[0x0][0x22c] ;  /* 0x00008b00003a7ab9 */ /* 0x000fe20000000800 */
[----:B------:R-:W-:Y:S01]  /*3ae80*/  LOP3.LUT R21, R21, 0xfffbffff, RZ, 0xc0, !PT ;  /* 0xfffbffff15157812 */ /* 0x000fe200078ec0ff */
[----:B------:R-:W2:Y:S03]  /*3ae90*/  LDL.LU R96, [R1+0x186c] ;  /* 0x00186c0001607983 */ /* 0x000ea60000300800 */
[----:B------:R-:W-:Y:S01]  /*3aea0*/  @P2 LOP3.LUT R21, R21, 0x40000, RZ, 0xfc, !PT ;  /* 0x0004000015152812 */ /* 0x000fe200078efcff */
[----:B------:R-:W3:Y:S01]  /*3aeb0*/  LDL.LU R95, [R1+0x1868] ;  /* 0x00186800015f7983 */ /* 0x000ee20000300800 */
[----:B------:R-:W-:Y:S01]  /*3aec0*/  ISETP.LT.AND P2, PT, R2, UR57, !P0 ;  /* 0x0000003902007c0c */ /* 0x000fe2000c741270 */
[----:B------:R-:W-:Y:S01]  /*3aed0*/  ULDC UR57, c[0x0][0x22c] ;  /* 0x00008b0000397ab9 */ /* 0x000fe20000000800 */
[----:B------:R-:W-:Y:S01]  /*3aee0*/  LOP3.LUT R21, R21, 0xfffdffff, RZ, 0xc0, !PT ;  /* 0xfffdffff15157812 */ /* 0x000fe200078ec0ff */
[----:B------:R-:W2:Y:S03]  /*3aef0*/  LDL.LU R94, [R1+0x1864] ;  /* 0x00186400015e7983 */ /* 0x000ea60000300800 */
[----:B------:R-:W-:Y:S01]  /*3af00*/  @P1 LOP3.LUT R21, R21, 0x20000, RZ, 0xfc, !PT ;  /* 0x0002000015151812 */ /* 0x000fe200078efcff */
[----:B------:R-:W4:Y:S01]  /*3af10*/  LDL.LU R93, [R1+0x1860] ;  /* 0x00186000015d7983 */ /* 0x000f220000300800 */
[----:B------:R-:W-:-:S02]  /*3af20*/  ISETP.LT.AND P1, PT, R26, UR56, !P0 ;  /* 0x000000381a007c0c */ /* 0x000fc4000c721270 */
[----:B------:R-:W-:Y:S01]  /*3af30*/  LOP3.LUT R21, R21, 0xfffeffff, RZ, 0xc0, !PT ;  /* 0xfffeffff15157812 */ /* 0x000fe200078ec0ff */
[----:B------:R-:W2:Y:S01]  /*3af40*/  LDL.LU R92, [R1+0x185c] ;  /* 0x00185c00015c7983 */ /* 0x000ea20000300800 */
[C---:B------:R-:W-:Y:S01]  /*3af50*/  VIADD R26, R4.reuse, 0x151 ;  /* 0x00000151041a7836 */ /* 0x040fe20000000000 */
[----:B------:R-:W-:Y:S01]  /*3af60*/  ULDC UR56, c[0x0][0x22c] ;  /* 0x00008b0000387ab9 */ /* 0x000fe20000000800 */
[----:B------:R-:W-:Y:S01]  /*3af70*/  @P2 LOP3.LUT R21, R21, 0x10000, RZ, 0xfc, !PT ;  /* 0x0001000015152812 */ /* 0x000fe200078efcff */
[----:B------:R-:W3:Y:S01]  /*3af80*/  LDL.LU R91, [R1+0x1858] ;  /* 0x00185800015b7983 */ /* 0x000ee20000300800 */
[----:B------:R-:W-:Y:S02]  /*3af90*/  ISETP.LT.AND P2, PT, R27, UR55, !P0 ;  /* 0x000000371b007c0c */ /* 0x000fe4000c741270 */
[----:B------:R-:W-:Y:S01]  /*3afa0*/  LOP3.LUT R21, R21, 0xffff7fff, RZ, 0xc0, !PT ;  /* 0xffff7fff15157812 */ /* 0x000fe200078ec0ff */
[----:B------:R-:W4:Y:S01]  /*3afb0*/  LDL.LU R89, [R1+0x1854] ;  /* 0x0018540001597983 */ /* 0x000f220000300800 */
[----:B------:R-:W-:Y:S01]  /*3afc0*/  VIADD R27, R4, 0x150 ;  /* 0x00000150041b7836 */ /* 0x000fe20000000000 */
[----:B------:R-:W-:Y:S01]  /*3afd0*/  ULDC UR55, c[0x0][0x22c] ;  /* 0x00008b0000377ab9 */ /* 0x000fe20000000800 */
[----:B------:R-:W-:-:S02]  /*3afe0*/  @P1 LOP3.LUT R21, R21, 0x8000, RZ, 0xfc, !PT ;  /* 0x0000800015151812 */ /* 0x000fc400078efcff */
[----:B------:R-:W-:Y:S01]  /*3aff0*/  ISETP.LT.AND P1, PT, R44, UR54, !P0 ;  /* 0x000000362c007c0c */ /* 0x000fe2000c721270 */
[----:B------:R-:W-:Y:S01]  /*3b000*/  ULDC UR54, c[0x0][0x22c] ;  /* 0x00008b0000367ab9 */ /* 0x000fe20000000800 */
[----:B------:R-:W-:-:S04]  /*3b010*/  LOP3.LUT R21, R21, 0xffffbfff, RZ, 0xc0, !PT ;  /* 0xffffbfff15157812 */ /* 0x000fc800078ec0ff */
[----:B------:R-:W-:Y:S02]  /*3b020*/  @P2 LOP3.LUT R21, R21, 0x4000, RZ, 0xfc, !PT ;  /* 0x0000400015152812 */ /* 0x000fe400078efcff */
        /* <DEDUP_REMOVED lines=57> */
[----:B------:R-:W-:-:S04]  /*3b3c0*/  ULDC UR39, c[0x0][0x22c] ;  /* 0x00008b0000277ab9 */ /* 0x000fc80000000800 */
        /* <DEDUP_REMOVED lines=136> */
[----:B------:R-:W-:Y:S02]  /*3bc50*/  ISETP.LT.AND P3, PT, R156, UR5, !P0 ;  /* 0x000000059c007c0c */ /* 0x000fe4000c761270 */
        /* <DEDUP_REMOVED lines=54> */
[----:B------:R-:W-:Y:S01]  /*3bfc0*/  LOP3.LUT R23, R23, 0xfffffbff, RZ, 0xc0, !PT ;  /* 0xfffffbff17177812 */ /* 0x000fe200078ec0ff */
[----:B------:R-:W-:-:S03]  /*3bfd0*/  VIADD R27, R4, 0x152 ;  /* 0x00000152041b7836 */ /* 0x000fc60000000000 */
        /* <DEDUP_REMOVED lines=29> */
[----:B------:R-:W-:Y:S01]  /*3c1b0*/  ISETP.LT.AND P2, PT, R26, UR33, !P0 ;  /* 0x000000211a007c0c */ /* 0x000fe2000c741270 */
[C---:B------:R-:W-:Y:S01]  /*3c1c0*/  VIADD R26, R4.reuse, 0x15b ;  /* 0x0000015b041a7836 */ /* 0x040fe20000000000 */
[----:B------:R-:W-:Y:S01]  /*3c1d0*/  LOP3.LUT R23, R23, 0xfffffffb, RZ, 0xc0, !PT ;  /* 0xfffffffb17177812 */ /* 0x000fe200078ec0ff */
[----:B------:R-:W-:-:S03]  /*3c1e0*/  VIADD R27, R4, 0x15a ;  /* 0x0000015a041b7836 */ /* 0x000fc60000000000 */
[----:B------:R-:W-:Y:S02]  /*3c1f0*/  @P1 LOP3.LUT R23, R23, 0x4, RZ, 0xfc, !PT ;  /* 0x0000000417171812 */ /* 0x000fe400078efcff */
[----:B------:R-:W-:Y:S02]  /*3c200*/  ISETP.LT.AND P1, PT, R26, UR35, !P0 ;  /* 0x000000231a007c0c */ /* 0x000fe4000c721270 */
[----:B------:R-:W-:Y:S01]  /*3c210*/  ISETP.LT.AND P3, PT, R27, UR34, !P0 ;  /* 0x000000221b007c0c */ /* 0x000fe2000c761270 */
[----:B------:R-:W-:Y:S01]  /*3c220*/  VIADD R27, R4, 0x15c ;  /* 0x0000015c041b7836 */ /* 0x000fe20000000000 */
[----:B------:R-:W-:-:S04]  /*3c230*/  LOP3.LUT R23, R23, 0xfffffffd, RZ, 0xc0, !PT ;  /* 0xfffffffd17177812 */ /* 0x000fc800078ec0ff */
[----:B------:R-:W-:Y:S02]  /*3c240*/  @P2 LOP3.LUT R23, R23, 0x2, RZ, 0xfc, !PT ;  /* 0x0000000217172812 */ /* 0x000fe400078efcff */
[----:B------:R-:W-:Y:S01]  /*3c250*/  ISETP.LT.AND P2, PT, R27, UR36, !P0 ;  /* 0x000000241b007c0c */ /* 0x000fe2000c741270 */
[----:B------:R-:W-:Y:S01]  /*3c260*/  VIADD R26, R4, 0x15d ;  /* 0x0000015d041a7836 */ /* 0x000fe20000000000 */
[----:B------:R-:W-:Y:S02]  /*3c270*/  LOP3.LUT R23, R23, 0xfffffffe, RZ, 0xc0, !PT ;  /* 0xfffffffe17177812 */ /* 0x000fe400078ec0ff */
[----:B------:R-:W-:Y:S02]  /*3c280*/  @P1 LOP3.LUT R3, R3, 0x80000000, RZ, 0xfc, !PT ;  /* 0x8000000003031812 */ /* 0x000fe400078efcff */
[----:B------:R-:W-:Y:S02]  /*3c290*/  @P3 LOP3.LUT R23, R23, 0x1, RZ, 0xfc, !PT ;  /* 0x0000000117173812 */ /* 0x000fe400078efcff */
[----:B------:R-:W-:-:S02]  /*3c2a0*/  ISETP.LT.AND P3, PT, R26, UR37, !P0 ;  /* 0x000000251a007c0c */ /* 0x000fc4000c761270 */
        /* <DEDUP_REMOVED lines=76> */
[----:B------:R-:W-:-:S04]  /*3c770*/  LOP3.LUT R3, R3, 0xfffff7ff, RZ, 0xc0, !PT ;  /* 0xfffff7ff03037812 */ /* 0x000fc800078ec0ff */
[----:B------:R-:W-:-:S04]  /*3c780*/  @P3 LOP3.LUT R3, R3, 0x800, RZ, 0xfc, !PT ;  /* 0x0000080003033812 */ /* 0x000fc800078efcff */
[----:B------:R-:W-:-:S04]  /*3c790*/  LOP3.LUT R3, R3, 0xfffffbff, RZ, 0xc0, !PT ;  /* 0xfffffbff03037812 */ /* 0x000fc800078ec0ff */
[----:B------:R-:W-:Y:S02]  /*3c7a0*/  @P1 LOP3.LUT R3, R3, 0x400, RZ, 0xfc, !PT ;  /* 0x0000040003031812 */ /* 0x000fe400078efcff */
[C---:B------:R-:W-:Y:S01]  /*3c7b0*/  ISETP.LT.AND P1, PT, R4.reuse, UR4, !P0 ;  /* 0x0000000404007c0c */ /* 0x040fe2000c721270 */
[C---:B------:R-:W-:Y:S02]  /*3c7c0*/  VIADD R27, R4.reuse, 0x171 ;  /* 0x00000171041b7836 */ /* 0x040fe40000000000 */
[C---:B------:R-:W-:Y:S01]  /*3c7d0*/  VIADD R26, R4.reuse, 0x172 ;  /* 0x00000172041a7836 */ /* 0x040fe20000000000 */
[----:B------:R-:W-:Y:S01]  /*3c7e0*/  LOP3.LUT R3, R3, 0xfffffdff, RZ, 0xc0, !PT ;  /* 0xfffffdff03037812 */ /* 0x000fe200078ec0ff */
[C---:B------:R-:W-:Y:S01]  /*3c7f0*/  VIADD R44, R4.reuse, 0x173 ;  /* 0x00000173042c7836 */ /* 0x040fe20000000000 */
[----:B------:R-:W-:Y:S01]  /*3c800*/  ISETP.LT.AND P2, PT, R27, UR57, !P0 ;  /* 0x000000391b007c0c */ /* 0x000fe2000c741270 */
[----:B------:R-:W-:Y:S01]  /*3c810*/  VIADD R27, R4, 0x174 ;  /* 0x00000174041b7836 */ /* 0x000fe20000000000 */
[----:B------:R-:W-:Y:S01]  /*3c820*/  ISETP.LT.AND P3, PT, R26, UR58, !P0 ;  /* 0x0000003a1a007c0c */ /* 0x000fe2000c761270 */
[----:B------:R-:W-:Y:S01]  /*3c830*/  VIADD R26, R4, 0x175 ;  /* 0x00000175041a7836 */ /* 0x000fe20000000000 */
[----:B------:R-:W-:-:S02]  /*3c840*/  ISETP.LT.AND P4, PT, R44, UR59, !P0 ;  /* 0x0000003b2c007c0c */ /* 0x000fc4000c781270 */
[----:B------:R-:W-:Y:S02]  /*3c850*/  ISETP.LT.AND P5, PT, R27, UR60, !P0 ;  /* 0x0000003c1b007c0c */ /* 0x000fe4000c7a1270 */
[----:B------:R-:W-:Y:S02]  /*3c860*/  @P1 LOP3.LUT R3, R3, 0x200, RZ, 0xfc, !PT ;  /* 0x0000020003031812 */ /* 0x000fe400078efcff */
[----:B------:R-:W-:Y:S02]  /*3c870*/  ISETP.LT.AND P6, PT, R26, UR61, !P0 ;  /* 0x0000003d1a007c0c */ /* 0x000fe4000c7c1270 */
[----:B------:R-:W-:Y:S01]  /*3c880*/  LOP3.LUT P1, RZ, R6, 0x8000, RZ, 0xc0, !PT ;  /* 0x0000800006ff7812 */ /* 0x000fe2000782c0ff */
[----:B------:R-:W2:Y:S04]  /*3c890*/  LDL.LU R26, [R1+0x7d0] ;  /* 0x0007d000011a7983 */ /* 0x000ea80000300800 */
[----:B------:R-:W1:Y:S01]  /*3c8a0*/  LDS.128 R48, [R0] ;  /* 0x0000000000307984 */ /* 0x000e620000000c00 */
[----:B----4-:R-:W-:-:S02]  /*3c8b0*/  IMAD.MOV.U32 R46, RZ, RZ, R89 ;  /* 0x000000ffff2e7224 */ /* 0x010fc400078e0059 */
[----:B---3--:R-:W-:Y:S01]  /*3c8c0*/  IMAD.MOV.U32 R47, RZ, RZ, R91 ;  /* 0x000000ffff2f7224 */ /* 0x008fe200078e005b */
[----:B------:R3:W-:Y:S01]  /*3c8d0*/  STL.64 [R1+0x1938], R202 ;  /* 0x001938ca01007387 */ /* 0x0007e20000100a00 */
[----:B------:R-:W-:Y:S02]  /*3c8e0*/  IMAD.MOV.U32 R54, RZ, RZ, R93 ;  /* 0x000000ffff367224 */ /* 0x000fe400078e005d */
[----:B------:R-:W-:Y:S01]  /*3c8f0*/  IMAD.MOV.U32 R55, RZ, RZ, R95 ;  /* 0x000000ffff377224 */ /* 0x000fe200078e005f */
[----:B------:R-:W-:Y:S01]  /*3c900*/  BAR.SYNC.DEFER_BLOCKING 0x0 ;  /* 0x0000000000007b1d */ /* 0x000fe20000010000 */
[----:B------:R-:W-:Y:S02]  /*3c910*/  IMAD.MOV.U32 R62, RZ, RZ, R97 ;  /* 0x000000ffff3e7224 */ /* 0x000fe400078e0061 */
[----:B------:R-:W-:Y:S02]  /*3c920*/  IMAD.MOV.U32 R63, RZ, RZ, R99 ;  /* 0x000000ffff3f7224 */ /* 0x000fe400078e0063 */
[----:B------:R-:W-:-:S02]  /*3c930*/  IMAD.MOV.U32 R70, RZ, RZ, R101 ;  /* 0x000000ffff467224 */ /* 0x000fc400078e0065 */
[----:B------:R-:W-:Y:S01]  /*3c940*/  IMAD.MOV.U32 R71, RZ, RZ, R103 ;  /* 0x000000ffff477224 */ /* 0x000fe200078e0067 */
[----:B---3--:R-:W3:Y:S01]  /*3c950*/  LDL.LU.64 R202, [R1+0x17e0] ;  /* 0x0017e00001ca7983 */ /* 0x008ee20000300a00 */
[----:B------:R-:W-:Y:S01]  /*3c960*/  IMAD.MOV.U32 R78, RZ, RZ, R105 ;  /* 0x000000ffff4e7224 */ /* 0x000fe200078e0069 */
[----:B------:R-:W-:Y:S01]  /*3c970*/  LOP3.LUT R6, R6, 0xffffffdf, RZ, 0xc0, !PT ;  /* 0xffffffdf06067812 */ /* 0x000fe200078ec0ff */
[----:B------:R-:W-:Y:S01]  /*3c980*/  IMAD.MOV.U32 R79, RZ, RZ, R107 ;  /* 0x000000ffff4f7224 */ /* 0x000fe200078e006b */
[----:B------:R-:W-:Y:S01]  /*3c990*/  STL.64 [R1+0x1930], R198 ;  /* 0x001930c601007387 */ /* 0x000fe20000100a00 */
[----:B------:R-:W-:Y:S01]  /*3c9a0*/  IMAD.MOV.U32 R86, RZ, RZ, R109 ;  /* 0x000000ffff567224 */ /* 0x000fe200078e006d */
[----:B------:R-:W-:Y:S01]  /*3c9b0*/  @P0 LOP3.LUT R6, R6, 0x20, RZ, 0xfc, !PT ;  /* 0x0000002006060812 */ /* 0x000fe200078efcff */
[----:B------:R-:W-:Y:S01]  /*3c9c0*/  IMAD.MOV.U32 R87, RZ, RZ, R111 ;  /* 0x000000ffff577224 */ /* 0x000fe200078e006f */
[----:B------:R-:W-:Y:S01]  /*3c9d0*/  STL.64 [R1+0x1928], R192 ;  /* 0x001928c001007387 */ /* 0x000fe20000100a00 */
[----:B------:R-:W-:Y:S01]  /*3c9e0*/  IMAD.MOV.U32 R95, RZ, RZ, R115 ;  /* 0x000000ffff5f7224 */ /* 0x000fe200078e0073 */
[----:B------:R-:W-:Y:S01]  /*3c9f0*/  LOP3.LUT P0, RZ, R3, 0x200, RZ, 0xc0, !PT ;  /* 0x0000020003ff7812 */ /* 0x000fe2000780c0ff */
[----:B------:R-:W-:Y:S01]  /*3ca00*/  IMAD.MOV.U32 R154, RZ, RZ, R133 ;  /* 0x000000ffff9a7224 */ /* 0x000fe200078e0085 */
[----:B------:R-:W-:Y:S01]  /*3ca10*/  STL.64 [R1+0x1920], R188 ;  /* 0x001920bc01007387 */ /* 0x000fe20000100a00 */
[----:B------:R-:W-:Y:S01]  /*3ca20*/  IMAD.MOV.U32 R155, RZ, RZ, R135 ;  /* 0x000000ffff9b7224 */ /* 0x000fe200078e0087 */
[----:B------:R-:W-:Y:S01]  /*3ca30*/  LOP3.LUT R20, R20, 0xfff7ffff, RZ, 0xc0, !PT ;  /* 0xfff7ffff14147812 */ /* 0x000fe200078ec0ff */
[----:B------:R-:W-:Y:S01]  /*3ca40*/  IMAD.MOV.U32 R158, RZ, RZ, R137 ;  /* 0x000000ffff9e7224 */ /* 0x000fe200078e0089 */
[----:B------:R-:W-:Y:S01]  /*3ca50*/  STL.64 [R1+0x1918], R194 ;  /* 0x001918c201007387 */ /* 0x000fe20000100a00 */
[----:B--2---:R-:W-:Y:S01]  /*3ca60*/  IMAD.MOV.U32 R103, RZ, RZ, R119 ;  /* 0x000000ffff677224 */ /* 0x004fe200078e0077 */
[----:B------:R-:W-:Y:S01]  /*3ca70*/  @P2 LOP3.LUT R20, R20, 0x80000, RZ, 0xfc, !PT ;  /* 0x0008000014142812 */ /* 0x000fe200078efcff */
[----:B------:R-:W-:Y:S01]  /*3ca80*/  IMAD.MOV.U32 R159, RZ, RZ, R139 ;  /* 0x000000ffff9f7224 */ /* 0x000fe200078e008b */
[----:B------:R-:W-:Y:S01]  /*3ca90*/  STL [R1+0x1910], R191 ;  /* 0x001910bf01007387 */ /* 0x000fe20000100800 */
[----:B------:R-:W-:Y:S01]  /*3caa0*/  IMAD.MOV.U32 R111, RZ, RZ, R123 ;  /* 0x000000ffff6f7224 */ /* 0x000fe200078e007b */
[----:B------:R-:W-:Y:S01]  /*3cab0*/  LOP3.LUT R20, R20, 0xfffbffff, RZ, 0xc0, !PT ;  /* 0xfffbffff14147812 */ /* 0x000fe200078ec0ff */
[----:B------:R-:W-:Y:S01]  /*3cac0*/  IMAD.MOV.U32 R162, RZ, RZ, R141 ;  /* 0x000000ffffa27224 */ /* 0x000fe200078e008d */
[----:B------:R-:W-:Y:S01]  /*3cad0*/  STL.64 [R1+0x1908], R184 ;  /* 0x001908b801007387 */ /* 0x000fe20000100a00 */
[----:B------:R-:W-:Y:S01]  /*3cae0*/  IMAD.MOV.U32 R119, RZ, RZ, R127 ;  /* 0x000000ffff777224 */ /* 0x000fe200078e007f */
[----:B------:R-:W-:Y:S01]  /*3caf0*/  @P3 LOP3.LUT R20, R20, 0x40000, RZ, 0xfc, !PT ;  /* 0x0004000014143812 */ /* 0x000fe200078efcff */
[----:B------:R-:W-:Y:S01]  /*3cb00*/  IMAD.MOV.U32 R163, RZ, RZ, R143 ;  /* 0x000000ffffa37224 */ /* 0x000fe200078e008f */
[----:B------:R-:W-:Y:S01]  /*3cb10*/  STL [R1+0x1900], R186 ;  /* 0x001900ba01007387 */ /* 0x000fe20000100800 */
[----:B------:R-:W-:-:S02]  /*3cb20*/  IMAD.MOV.U32 R127, RZ, RZ, R131 ;  /* 0x000000ffff7f7224 */ /* 0x000fc400078e0083 */
[----:B------:R-:W-:Y:S01]  /*3cb30*/  IMAD.MOV.U32 R166, RZ, RZ, R145 ;  /* 0x000000ffffa67224 */ /* 0x000fe200078e0091 */
[----:B------:R-:W-:Y:S01]  /*3cb40*/  STL.64 [R1+0x18f8], R180 ;  /* 0x0018f8b401007387 */ /* 0x000fe20000100a00 */
[----:B------:R-:W-:Y:S02]  /*3cb50*/  IMAD.MOV.U32 R167, RZ, RZ, R147 ;  /* 0x000000ffffa77224 */ /* 0x000fe400078e0093 */
[----:B------:R-:W-:Y:S01]  /*3cb60*/  IMAD.MOV.U32 R170, RZ, RZ, R149 ;  /* 0x000000ffffaa7224 */ /* 0x000fe200078e0095 */
[----:B------:R-:W-:Y:S01]  /*3cb70*/  STL [R1+0x18f0], R187 ;  /* 0x0018f0bb01007387 */ /* 0x000fe20000100800 */
[----:B------:R-:W-:Y:S01]  /*3cb80*/  IMAD.MOV.U32 R171, RZ, RZ, R151 ;  /* 0x000000ffffab7224 */ /* 0x000fe200078e0097 */
[----:B------:R-:W-:Y:S01]  /*3cb90*/  LOP3.LUT R6, R6, 0xffffffbf, RZ, 0xc0, !PT ;  /* 0xffffffbf06067812 */ /* 0x000fe200078ec0ff */
[----:B------:R-:W-:Y:S01]  /*3cba0*/  ULDC UR4, c[0x0][0x22c] ;  /* 0x00008b0000047ab9 */ /* 0x000fe20000000800 */
[----:B------:R-:W-:Y:S01]  /*3cbb0*/  STL.64 [R1+0x18e8], R182 ;  /* 0x0018e8b601007387 */ /* 0x000fe20000100a00 */
[----:B------:R-:W-:Y:S01]  /*3cbc0*/  LOP3.LUT R20, R20, 0xfffdffff, RZ, 0xc0, !PT ;  /* 0xfffdffff14147812 */ /* 0x000fe200078ec0ff */
[----:B------:R-:W-:-:S02]  /*3cbd0*/  ULDC UR5, c[0x0][0x22c] ;  /* 0x00008b0000057ab9 */ /* 0x000fc40000000800 */
[----:B------:R-:W-:Y:S01]  /*3cbe0*/  STL [R1+0x18e0], R172 ;  /* 0x0018e0ac01007387 */ /* 0x000fe20000100800 */
[----:B------:R-:W-:-:S03]  /*3cbf0*/  @P4 LOP3.LUT R20, R20, 0x20000, RZ, 0xfc, !PT ;  /* 0x0002000014144812 */ /* 0x000fc600078efcff */
[----:B------:R-:W-:Y:S01]  /*3cc00*/  STL.64 [R1+0x18d8], R176 ;  /* 0x0018d8b001007387 */ /* 0x000fe20000100a00 */
[----:B------:R-:W-:-:S03]  /*3cc10*/  LOP3.LUT R20, R20, 0xfffeffff, RZ, 0xc0, !PT ;  /* 0xfffeffff14147812 */ /* 0x000fc600078ec0ff */
[----:B------:R-:W-:Y:S01]  /*3cc20*/  STL [R1+0x18d0], R173 ;  /* 0x0018d0ad01007387 */ /* 0x000fe20000100800 */
[----:B------:R-:W-:-:S03]  /*3cc30*/  @P5 LOP3.LUT R20, R20, 0x10000, RZ, 0xfc, !PT ;  /* 0x0001000014145812 */ /* 0x000fc600078efcff */
[----:B------:R-:W-:Y:S01]  /*3cc40*/  STL.64 [R1+0x18c8], R178 ;  /* 0x0018c8b201007387 */ /* 0x000fe20000100a00 */
[----:B------:R-:W-:-:S03]  /*3cc50*/  LOP3.LUT R20, R20, 0xffff7fff, RZ, 0xc0, !PT ;  /* 0xffff7fff14147812 */ /* 0x000fc600078ec0ff */
[----:B------:R-:W-:Y:S01]  /*3cc60*/  STL [R1+0x18c0], R12 ;  /* 0x0018c00c01007387 */ /* 0x000fe20000100800 */
[----:B------:R-:W-:-:S03]  /*3cc70*/  @P6 LOP3.LUT R20, R20, 0x8000, RZ, 0xfc, !PT ;  /* 0x0000800014146812 */ /* 0x000fc600078efcff */
[----:B------:R-:W-:Y:S04]  /*3cc80*/  STL.64 [R1+0x18b8], R174 ;  /* 0x0018b8ae01007387 */ /* 0x000fe80000100a00 */
[----:B------:R-:W-:Y:S04]  /*3cc90*/  STL [R1+0x18b0], R13 ;  /* 0x0018b00d01007387 */ /* 0x000fe80000100800 */
        /* <DEDUP_REMOVED lines=8> */
[----:B-1----:R-:W-:Y:S04]  /*3cd20*/  STL.64 [R1+0x1868], R36 ;  /* 0x0018682401007387 */ /* 0x002fe80000100a00 */
[----:B------:R-:W-:Y:S04]  /*3cd30*/  STL.64 [R1+0x1860], R42 ;  /* 0x0018602a01007387 */ /* 0x000fe80000100a00 */
[----:B------:R-:W-:Y:S04]  /*3cd40*/  STL.64 [R1+0x1858], R38 ;  /* 0x0018582601007387 */ /* 0x000fe80000100a00 */
[----:B------:R-:W2:Y:S04]  /*3cd50*/  LDL.LU R44, [R1+0x304] ;  /* 0x00030400012c7983 */ /* 0x000ea80000300800 */
[----:B------:R-:W2:Y:S04]  /*3cd60*/  LDL.LU R45, [R1+0x30c] ;  /* 0x00030c00012d7983 */ /* 0x000ea80000300800 */
[----:B--2---:R1:W-:Y:S01]  /*3cd70*/  STSM.16.M88.4 [R5], R44 ;  /* 0x0000002c05007844 */ /* 0x0043e20000000200 */
[----:B------:R-:W-:Y:S06]  /*3cd80*/  BAR.SYNC.DEFER_BLOCKING 0x0 ;  /* 0x0000000000007b1d */ /* 0x000fec0000010000 */
[----:B-1----:R-:W2:Y:S04]  /*3cd90*/  LDL.LU R44, [R1+0x310] ;  /* 0x00031000012c7983 */ /* 0x002ea80000300800 */
[----:B------:R-:W2:Y:S01]  /*3cda0*/  LDL.LU R45, [R1+0x318] ;  /* 0x00031800012d7983 */ /* 0x000ea20000300800 */
[----:B------:R-:W-:-:S02]  /*3cdb0*/  IMAD.MOV.U32 R46, RZ, RZ, R92 ;  /* 0x000000ffff2e7224 */ /* 0x000fc400078e005c */
[----:B------:R-:W-:Y:S01]  /*3cdc0*/  IMAD.MOV.U32 R47, RZ, RZ, R94 ;  /* 0x000000ffff2f7224 */ /* 0x000fe200078e005e */
[----:B------:R-:W4:Y:S04]  /*3cdd0*/  LDL.LU R52, [R1+0x314] ;  /* 0x0003140001347983 */ /* 0x000f280000300800 */
[----:B------:R-:W4:Y:S04]  /*3cde0*/  LDL.LU R53, [R1+0x31c] ;  /* 0x00031c0001357983 */ /* 0x000f280000300800 */
[----:B------:R-:W1:Y:S01]  /*3cdf0*/  LDS.128 R56, [R0] ;  /* 0x0000000000387984 */ /* 0x000e620000000c00 */
[----:B------:R-:W-:Y:S06]  /*3ce00*/  BAR.SYNC.DEFER_BLOCKING 0x0 ;  /* 0x0000000000007b1d */ /* 0x000fec0000010000 */
[----:B--2---:R-:W-:Y:S02]  /*3ce10*/  STSM.16.M88.4 [R5], R44 ;  /* 0x0000002c05007844 */ /* 0x004fe40000000200 */
[----:B------:R-:W-:Y:S06]  /*3ce20*/  BAR.SYNC.DEFER_BLOCKING 0x0 ;  /* 0x0000000000007b1d */ /* 0x000fec0000010000 */
[----:B------:R-:W2:Y:S02]  /*3ce30*/  LDS.128 R44, [R0] ;  /* 0x00000000002c7984 */ /* 0x000ea40000000c00 */
[----:B------:R-:W-:Y:S06]  /*3ce40*/  BAR.SYNC.DEFER_BLOCKING 0x0 ;  /* 0x0000000000007b1d */ /* 0x000fec0000010000 */
[----:B----4-:R4:W-:Y:S02]  /*3ce50*/  STSM.16.M88.4 [R5], R52 ;  /* 0x0000003405007844 */ /* 0x0109e40000000200 */
[----:B------:R-:W-:Y:S06]  /*3ce60*/  BAR.SYNC.DEFER_BLOCKING 0x0 ;  /* 0x0000000000007b1d */ /* 0x000fec0000010000 */
[----:B----4-:R-:W4:Y:S04]  /*3ce70*/  LDL.LU R52, [R1+0x320] ;  /* 0x0003200001347983 */ /* 0x010f280000300800 */
[----:B------:R-:W4:Y:S01]  /*3ce80*/  LDL.LU R53, [R1+0x328] ;  /* 0x0003280001357983 */ /* 0x000f220000300800 */
[----:B------:R-:W-:-:S02]  /*3ce90*/  IMAD.MOV.U32 R54, RZ, RZ, R96 ;  /* 0x000000ffff367224 */ /* 0x000fc400078e0060 */
[----:B------:R-:W-:Y:S01]  /*3cea0*/  IMAD.MOV.U32 R55, RZ, RZ, R98 ;  /* 0x000000ffff377224 */ /* 0x000fe200078e0062 */
[----:B------:R-:W3:Y:S04]  /*3ceb0*/  LDL.LU R60, [R1+0x324] ;  /* 0x00032400013c7983 */ /* 0x000ee80000300800 */
[----:B------:R-:W3:Y:S04]  /*3cec0*/  LDL.LU R61, [R1+0x32c] ;  /* 0x00032c00013d7983 */ /* 0x000ee80000300800 */
[----:B------:R-:W2:Y:S01]  /*3ced0*/  LDS.128 R64, [R0] ;  /* 0x0000000000407984 */ /* 0x000ea20000000c00 */
[----:B------:R-:W-:Y:S06]  /*3cee0*/  BAR.SYNC.DEFER_BLOCKING 0x0 ;  /* 0x0000000000007b1d */ /* 0x000fec0000010000 */
[----:B----4-:R-:W-:Y:S02]  /*3cef0*/  STSM.16.M88.4 [R5], R52 ;  /* 0x0000003405007844 */ /* 0x010fe40000000200 */
[----:B------:R-:W-:Y:S06]  /*3cf00*/  BAR.SYNC.DEFER_BLOCKING 0x0 ;  /* 0x0000000000007b1d */ /* 0x000fec0000010000 */
[----:B------:R-:W4:Y:S02]  /*3cf10*/  LDS.128 R52, [R0] ;  /* 0x0000000000347984 */ /* 0x000f240000000c00 */
[----:B------:R-:W-:Y:S06]  /*3cf20*/  BAR.SYNC.DEFER_BLOCKING 0x0 ;  /* 0x0000000000007b1d */ /* 0x000fec0000010000 */
[----:B---3--:R3:W-:Y:S02]  /*3cf30*/  STSM.16.M88.4 [R5], R60 ;  /* 0x0000003c05007844 */ /* 0x0087e40000000200 */
[----:B------:R-:W-:Y:S06]  /*3cf40*/  BAR.SYNC.DEFER_BLOCKING 0x0 ;  /* 0x0000000000007b1d */ /* 0x000fec0000010000 */
[----:B---3--:R-:W3:Y:S04]  /*3cf50*/  LDL.LU R60, [R1+0x330] ;  /* 0x00033000013c7983 */ /* 0x008ee80000300800 */
[----:B------:R-:W3:Y:S01]  /*3cf60*/  LDL.LU R61, [R1+0x338] ;  /* 0x00033800013d7983 */ /* 0x000ee20000300800 */
[----:B------:R-:W-:-:S02]  /*3cf70*/  IMAD.MOV.U32 R62, RZ, RZ, R100 ;  /* 0x000000ffff3e7224 */ /* 0x000fc400078e0064 */
[----:B------:R-:W-:Y:S01]  /*3cf80*/  IMAD.MOV.U32 R63, RZ, RZ, R102 ;  /* 0x000000ffff3f7224 */ /* 0x000fe200078e0066 */
[----:B------:R-:W2:Y:S04]  /*3cf90*/  LDL.LU R68, [R1+0x334] ;  /* 0x0003340001447983 */ /* 0x000ea80000300800 */
[----:B------:R-:W2:Y:S04]  /*3cfa0*/  LDL.LU R69, [R1+0x33c] ;  /* 0x00033c0001457983 */ /* 0x000ea80000300800 */
[----:B------:R-:W4:Y:S01]  /*3cfb0*/  LDS.128 R72, [R0] ;  /* 0x0000000000487984 */ /* 0x000f220000000c00 */
[----:B------:R-:W-:Y:S06]  /*3cfc0*/  BAR.SYNC.DEFER_BLOCKING 0x0 ;  /* 0x0000000000007b1d */ /* 0x000fec0000010000 */
[----:B---3--:R-:W-:Y:S02]  /*3cfd0*/  STSM.16.M88.4 [R5], R60 ;  /* 0x0000003c05007844 */ /* 0x008fe40000000200 */
[----:B------:R-:W-:Y:S06]  /*3cfe0*/  BAR.SYNC.DEFER_BLOCKING 0x0 ;  /* 0x0000000000007b1d */ /* 0x000fec0000010000 */
[----:B------:R-:W3:Y:S02]  /*3cff0*/  LDS.128 R60, [R0] ;  /* 0x00000000003c7984 */ /* 0x000ee40000000c00 */
[----:B------:R-:W-:Y:S06]  /*3d000*/  BAR.SYNC.DEFER_BLOCKING 0x0 ;  /* 0x0000000000007b1d */ /* 0x000fec0000010000 */
[----:B--2---:R2:W-:Y:S02]  /*3d010*/  STSM.16.M88.4 [R5], R68 ;  /* 0x0000004405007844 */ /* 0x0045e40000000200 */
[----:B------:R-:W-:Y:S06]  /*3d020*/  BAR.SYNC.DEFER_BLOCKING 0x0 ;  /* 0x0000000000007b1d */ /* 0x000fec0000010000 */
[----:B--2---:R-:W2:Y:S04]  /*3d030*/  LDL.LU R68, [R1+0x340] ;  /* 0x0003400001447983 */ /* 0x004ea80000300800 */
[----:B------:R-:W2:Y:S01]  /*3d040*/  LDL.LU R69, [R1+0x348] ;  /* 0x0003480001457983 */ /* 0x000ea20000300800 */
[----:B------:R-:W-:-:S02]  /*3d050*/  IMAD.MOV.U32 R70, RZ, RZ, R104 ;  /* 0x000000ffff467224 */ /* 0x000fc400078e0068 */
[----:B------:R-:W-:Y:S01]  /*3d060*/  IMAD.MOV.U32 R71, RZ, RZ, R106 ;  /* 0x000000ffff477224 */ /* 0x000fe200078e006a */
[----:B------:R-:W4:Y:S04]  /*3d070*/  LDL.LU R76, [R1+0x344] ;  /* 0x00034400014c7983 */ /* 0x000f280000300800 */
[----:B------:R-:W4:Y:S04]  /*3d080*/  LDL.LU R77, [R1+0x34c] ;  /* 0x00034c00014d7983 */ /* 0x000f280000300800 */
[----:B------:R-:W3:Y:S01]  /*3d090*/  LDS.128 R80, [R0] ;  /* 0x0000000000507984 */ /* 0x000ee20000000c00 */
        /* <DEDUP_REMOVED lines=26> */
[----:B------:R-:W2:Y:S01]  /*3d240*/  LDL.LU R93, [R1+0x36c] ;  /* 0x00036c00015d7983 */ /* 0x000ea20000300800 */
[----:B------:R-:W-:-:S03]  /*3d250*/  IMAD.MOV.U32 R94, RZ, RZ, R113 ;  /* 0x000000ffff5e7224 */ /* 0x000fc600078e0071 */
        /* <DEDUP_REMOVED lines=13> */
[----:B------:R-:W4:Y:S01]  /*3d330*/  LDL.LU R101, [R1+0x37c] ;  /* 0x00037c0001657983 */ /* 0x000f220000300800 */
[----:B------:R-:W-:-:S03]  /*3d340*/  IMAD.MOV.U32 R102, RZ, RZ, R117 ;  /* 0x000000ffff667224 */ /* 0x000fc600078e0075 */
        /* <DEDUP_REMOVED lines=13> */
[----:B------:R-:W3:Y:S01]  /*3d420*/  LDL.LU R109, [R1+0x38c] ;  /* 0x00038c00016d7983 */ /* 0x000ee20000300800 */
[----:B------:R-:W-:-:S03]  /*3d430*/  IMAD.MOV.U32 R110, RZ, RZ, R121 ;  /* 0x000000ffff6e7224 */ /* 0x000fc600078e0079 */
        /* <DEDUP_REMOVED lines=21> */
[----:B--2---:R2:W-:Y:S04]  /*3d590*/  STSM.16.M88.4 [R5], R116 ;  /* 0x0000007405007844 */ /* 0x0045e80000000200 */
[----:B--2---:R-:W2:Y:S04]  /*3d5a0*/  LDL.LU R116, [R1+0x3a0] ;  /* 0x0003a00001747983 */ /* 0x004ea80000300800 */
[----:B------:R-:W2:Y:S01]  /*3d5b0*/  LDL.LU R117, [R1+0x3a8] ;  /* 0x0003a80001757983 */ /* 0x000ea20000300800 */
[----:B------:R-:W-:-:S02]  /*3d5c0*/  IMAD.MOV.U32 R118, RZ, RZ, R128 ;  /* 0x000000ffff767224 */ /* 0x000fc400078e0080 */
[----:B------:R-:W-:Y:S01]  /*3d5d0*/  IMAD.MOV.U32 R119, RZ, RZ, R130 ;  /* 0x000000ffff777224 */ /* 0x000fe200078e0082 */
[----:B------:R-:W4:Y:S04]  /*3d5e0*/  LDL.LU R124, [R1+0x3a4] ;  /* 0x0003a400017c7983 */ /* 0x000f280000300800 */
[----:B------:R-:W4:Y:S01]  /*3d5f0*/  LDL.LU R125, [R1+0x3ac] ;  /* 0x0003ac00017d7983 */ /* 0x000f220000300800 */
[----:B------:R-:W-:Y:S01]  /*3d600*/  IMAD.MOV.U32 R126, RZ, RZ, R129 ;  /* 0x000000ffff7e7224 */ /* 0x000fe200078e0081 */
[----:B------:R-:W-:Y:S06]  /*3d610*/  BAR.SYNC.DEFER_BLOCKING 0x0 ;  /* 0x0000000000007b1d */ /* 0x000fec0000010000 */
[----:B------:R-:W3:Y:S02]  /*3d620*/  LDS.128 R128, [R0] ;  /* 0x0000000000807984 */ /* 0x000ee40000000c00 */
[----:B------:R-:W-:Y:S06]  /*3d630*/  BAR.SYNC.DEFER_BLOCKING 0x0 ;  /* 0x0000000000007b1d */ /* 0x000fec0000010000 */
[----:B--2---:R-:W-:Y:S02]  /*3d640*/  STSM.16.M88.4 [R5], R116 ;  /* 0x0000007405007844 */ /* 0x004fe40000000200 */
[----:B------:R-:W-:Y:S06]  /*3d650*/  BAR.SYNC.DEFER_BLOCKING 0x0 ;  /* 0x0000000000007b1d */ /* 0x000fec0000010000 */
[----:B------:R-:W2:Y:S02]  /*3d660*/  LDS.128 R116, [R0] ;  /* 0x0000000000747984 */ /* 0x000ea40000000c00 */
[----:B------:R-:W-:Y:S06]  /*3d670*/  BAR.SYNC.DEFER_BLOCKING 0x0 ;  /* 0x0000000000007b1d */ /* 0x000fec0000010000 */
[----:B----4-:R4:W-:Y:S04]  /*3d680*/  STSM.16.M88.4 [R5], R124 ;  /* 0x0000007c05007844 */ /* 0x0109e80000000200 */
[----:B----4-:R-:W4:Y:S04]  /*3d690*/  LDL.LU R124, [R1+0x3b0] ;  /* 0x0003b000017c7983 */ /* 0x010f280000300800 */
[----:B------:R-:W4:Y:S01]  /*3d6a0*/  LDL.LU R125, [R1+0x3b8] ;  /* 0x0003b800017d7983 */ /* 0x000f220000300800 */
[----:B------:R-:W-:-:S02]  /*3d6b0*/  IMAD.MOV.U32 R126, RZ, RZ, R132 ;  /* 0x000000ffff7e7224 */ /* 0x000fc400078e0084 */
[----:B------:R-:W-:Y:S01]  /*3d6c0*/  IMAD.MOV.U32 R127, RZ, RZ, R134 ;  /* 0x000000ffff7f7224 */ /* 0x000fe200078e0086 */
[----:B------:R-:W3:Y:S04]  /*3d6d0*/  LDL.LU R152, [R1+0x3b4] ;  /* 0x0003b40001987983 */ /* 0x000ee80000300800 */
[----:B------:R-:W3:Y:S01]  /*3d6e0*/  LDL.LU R153, [R1+0x3bc] ;  /* 0x0003bc0001997983 */ /* 0x000ee20000300800 */
[----:B------:R-:W-:Y:S06]  /*3d6f0*/  BAR.SYNC.DEFER_BLOCKING 0x0 ;  /* 0x0000000000007b1d */ /* 0x000fec0000010000 */
[----:B------:R-:W2:Y:S02]  /*3d700*/  LDS.128 R132, [R0] ;  /* 0x0000000000847984 */ /* 0x000ea40000000c00 */
[----:B------:R-:W-:Y:S06]  /*3d710*/  BAR.SYNC.DEFER_BLOCKING 0x0 ;  /* 0x0000000000007b1d */ /* 0x000fec0000010000 */
[----:B----4-:R-:W-:Y:S02]  /*3d720*/  STSM.16.M88.4 [R5], R124 ;  /* 0x0000007c05007844 */ /* 0x010fe40000000200 */
[----:B------:R-:W-:Y:S06]  /*3d730*/  BAR.SYNC.DEFER_BLOCKING 0x0 ;  /* 0x0000000000007b1d */ /* 0x000fec0000010000 */
[----:B------:R-:W4:Y:S02]  /*3d740*/  LDS.128 R124, [R0] ;  /* 0x00000000007c7984 */ /* 0x000f240000000c00 */
[----:B------:R-:W-:Y:S06]  /*3d750*/  BAR.SYNC.DEFER_BLOCKING 0x0 ;  /* 0x0000000000007b1d */ /* 0x000fec0000010000 */
[----:B---3--:R3:W-:Y:S04]  /*3d760*/  STSM.16.M88.4 [R5], R152 ;  /* 0x0000009805007844 */ /* 0x0087e80000000200 */
[----:B---3--:R-:W3:Y:S04]  /*3d770*/  LDL.LU R152, [R1+0x3c0] ;  /* 0x0003c00001987983 */ /* 0x008ee80000300800 */
[----:B------:R-:W3:Y:S01]  /*3d780*/  LDL.LU R153, [R1+0x3c8] ;  /* 0x0003c80001997983 */ /* 0x000ee20000300800 */
[----:B------:R-:W-:-:S02]  /*3d790*/  IMAD.MOV.U32 R154, RZ, RZ, R136 ;  /* 0x000000ffff9a7224 */ /* 0x000fc400078e0088 */
[----:B------:R-:W-:Y:S01]  /*3d7a0*/  IMAD.MOV.U32 R155, RZ, RZ, R138 ;  /* 0x000000ffff9b7224 */ /* 0x000fe200078e008a */
[----:B------:R-:W2:Y:S04]  /*3d7b0*/  LDL.LU R156, [R1+0x3c4] ;  /* 0x0003c400019c7983 */ /* 0x000ea80000300800 */
[----:B------:R-:W2:Y:S01]  /*3d7c0*/  LDL.LU R157, [R1+0x3cc] ;  /* 0x0003cc00019d7983 */ /* 0x000ea20000300800 */
[----:B------:R-:W-:Y:S06]  /*3d7d0*/  BAR.SYNC.DEFER_BLOCKING 0x0 ;  /* 0x0000000000007b1d */ /* 0x000fec0000010000 */
[----:B------:R-:W4:Y:S02]  /*3d7e0*/  LDS.128 R136, [R0] ;  /* 0x0000000000887984 */ /* 0x000f240000000c00 */
        /* <DEDUP_REMOVED lines=39> */
[----:B------:R-:W2:Y:S04]  /*3da60*/  LDL.LU R169, [R1+0x3fc] ;  /* 0x0003fc0001a97983 */ /* 0x000ea80000300800 */
[----:B------:R-:W4:Y:S04]  /*3da70*/  LDL.LU.64 R174, [R1+0x17e8] ;  /* 0x0017e80001ae7983 */ /* 0x000f280000300a00 */
[----:B------:R-:W4:Y:S04]  /*3da80*/  LDL.LU R173, [R1+0x7c0] ;  /* 0x0007c00001ad7983 */ /* 0x000f280000300800 */
[----:B------:R-:W4:Y:S04]  /*3da90*/  LDL.LU.64 R178, [R1+0x17d8] ;  /* 0x0017d80001b27983 */ /* 0x000f280000300a00 */
[----:B------:R-:W4:Y:S01]  /*3daa0*/  LDL.LU R172, [R1+0x7d4] ;  /* 0x0007d40001ac7983 */ /* 0x000f220000300800 */
[----:B------:R-:W-:Y:S06]  /*3dab0*/  BAR.SYNC.DEFER_BLOCKING 0x0 ;  /* 0x0000000000007b1d */ /* 0x000fec0000010000 */
[----:B------:R-:W4:Y:S04]  /*3dac0*/  LDL.LU.64 R176, [R1+0x17d0] ;  /* 0x0017d00001b07983 */ /* 0x000f280000300a00 */
[----:B------:R-:W4:Y:S04]  /*3dad0*/  LDL.LU R187, [R1+0x7c4] ;  /* 0x0007c40001bb7983 */ /* 0x000f280000300800 */
[----:B------:R-:W4:Y:S04]  /*3dae0*/  LDL.LU.64 R182, [R1+0x17c8] ;  /* 0x0017c80001b67983 */ /* 0x000f280000300a00 */
[----:B------:R-:W4:Y:S04]  /*3daf0*/  LDL.LU R186, [R1+0x7d8] ;  /* 0x0007d80001ba7983 */ /* 0x000f280000300800 */
[----:B------:R-:W1:Y:S01]  /*3db00*/  LDS.128 R148, [R0] ;  /* 0x0000000000947984 */ /* 0x000e620000000c00 */
[----:B------:R-:W-:Y:S06]  /*3db10*/  BAR.SYNC.DEFER_BLOCKING 0x0 ;  /* 0x0000000000007b1d */ /* 0x000fec0000010000 */
[----:B------:R-:W4:Y:S04]  /*3db20*/  LDL.LU.64 R180, [R1+0x17c0] ;  /* 0x0017c00001b47983 */ /* 0x000f280000300a00 */
[----:B------:R-:W4:Y:S04]  /*3db30*/  LDL.LU R191, [R1+0x7c8] ;  /* 0x0007c80001bf7983 */ /* 0x000f280000300800 */
[----:B------:R-:W4:Y:S04]  /*3db40*/  LDL.LU.64 R184, [R1+0x17b8] ;  /* 0x0017b80001b87983 */ /* 0x000f280000300a00 */
[----:B------:R-:W4:Y:S04]  /*3db50*/  LDL.LU R188, [R1+0x7dc] ;  /* 0x0007dc0001bc7983 */ /* 0x000f280000300800 */
[----:B------:R-:W4:Y:S04]  /*3db60*/  LDL.LU.64 R194, [R1+0x17b0] ;  /* 0x0017b00001c27983 */ /* 0x000f280000300a00 */
[----:B------:R-:W4:Y:S01]  /*3db70*/  LDL.LU R189, [R1+0x7cc] ;  /* 0x0007cc0001bd7983 */ /* 0x000f220000300800 */
[----:B------:R-:W-:-:S02]  /*3db80*/  LOP3.LUT P6, RZ, R20, 0x8, RZ, 0xc0, !PT ;  /* 0x0000000814ff7812 */ /* 0x000fc400078cc0ff */
[----:B------:R-:W-:Y:S01]  /*3db90*/  LOP3.LUT R2, R2, 0xefffffff, RZ, 0xc0, !PT ;  /* 0xefffffff02027812 */ /* 0x000fe200078ec0ff */
[----:B------:R-:W4:Y:S04]  /*3dba0*/  LDL.LU.64 R192, [R1+0x17a8] ;  /* 0x0017a80001c07983 */ /* 0x000f280000300a00 */
[----:B------:R-:W4:Y:S04]  /*3dbb0*/  LDL.LU R252, [R1+0x7b0] ;  /* 0x0007b00001fc7983 */ /* 0x000f280000300800 */
[----:B------:R-:W4:Y:S02]  /*3dbc0*/  LDL.LU.64 R198, [R1+0x17a0] ;  /* 0x0017a00001c67983 */ /* 0x000f240000300a00 */
[----:B------:R-:W-:-:S02]  /*3dbd0*/  @P6 LOP3.LUT R2, R2, 0x10000000, RZ, 0xfc, !PT ;  /* 0x1000000002026812 */ /* 0x000fc400078efcff */
[----:B------:R-:W-:Y:S01]  /*3dbe0*/  LOP3.LUT P6, RZ, R20, 0x40, RZ, 0xc0, !PT ;  /* 0x0000004014ff7812 */ /* 0x000fe200078cc0ff */
[----:B------:R-:W4:Y:S01]  /*3dbf0*/  LDL.LU R27, [R1+0x7a0] ;  /* 0x0007a000011b7983 */ /* 0x000f220000300800 */
[----:B------:R-:W-:-:S11]  /*3dc00*/  LOP3.LUT R2, R2, 0xdfffffff, RZ, 0xc0, !PT ;  /* 0xdfffffff02027812 */ /* 0x000fd600078ec0ff */
[----:B------:R-:W-:Y:S02]  /*3dc10*/  @P6 LOP3.LUT R2, R2, 0x20000000, RZ, 0xfc, !PT ;  /* 0x2000000002026812 */ /* 0x000fe400078efcff */
[----:B------:R-:W-:Y:S02]  /*3dc20*/  LOP3.LUT P6, RZ, R20, 0x80, RZ, 0xc0, !PT ;  /* 0x0000008014ff7812 */ /* 0x000fe400078cc0ff */
[----:B------:R-:W-:-:S11]  /*3dc30*/  LOP3.LUT R2, R2, 0xbfffffff, RZ, 0xc0, !PT ;  /* 0xbfffffff02027812 */ /* 0x000fd600078ec0ff */
[----:B------:R-:W-:Y:S02]  /*3dc40*/  @P6 LOP3.LUT R2, R2, 0x40000000, RZ, 0xfc, !PT ;  /* 0x4000000002026812 */ /* 0x000fe400078efcff */
[----:B------:R-:W-:Y:S02]  /*3dc50*/  LOP3.LUT P6, RZ, R20, 0x100, RZ, 0xc0, !PT ;  /* 0x0000010014ff7812 */ /* 0x000fe400078cc0ff */
[----:B------:R-:W-:Y:S01]  /*3dc60*/  LOP3.LUT R2, R2, 0x7fffffff, RZ, 0xc0, !PT ;  /* 0x7fffffff02027812 */ /* 0x000fe200078ec0ff */
[----:B---3--:R-:W-:Y:S01]  /*3dc70*/  STSM.16.M88.4 [R5], R164 ;  /* 0x000000a405007844 */ /* 0x008fe20000000200 */
[----:B------:R-:W-:Y:S06]  /*3dc80*/  BAR.SYNC.DEFER_BLOCKING 0x0 ;  /* 0x0000000000007b1d */ /* 0x000fec0000010000 */
[----:B------:R-:W3:Y:S02]  /*3dc90*/  LDS.128 R164, [R0] ;  /* 0x0000000000a47984 */ /* 0x000ee40000000c00 */
[----:B------:R-:W-:Y:S06]  /*3dca0*/  BAR.SYNC.DEFER_BLOCKING 0x0 ;  /* 0x0000000000007b1d */ /* 0x000fec0000010000 */
[----:B--2---:R-:W-:Y:S02]  /*3dcb0*/  STSM.16.M88.4 [R5], R168 ;  /* 0x000000a805007844 */ /* 0x004fe40000000200 */
[----:B------:R-:W-:Y:S06]  /*3dcc0*/  BAR.SYNC.DEFER_BLOCKING 0x0 ;  /* 0x0000000000007b1d */ /* 0x000fec0000010000 */
[----:B------:R2:W-:Y:S01]  /*3dcd0*/  @P0 STG.E desc[UR10][R202.64], R26 ;  /* 0x0000001aca000986 */ /* 0x0005e2000c10190a */
[----:B------:R-:W-:-:S03]  /*3dce0*/  LOP3.LUT P0, RZ, R3, 0x80, RZ, 0xc0, !PT ;  /* 0x0000008003ff7812 */ /* 0x000fc6000780c0ff */
[----:B--2---:R-:W2:Y:S10]  /*3dcf0*/  LDL.LU.64 R202, [R1+0x1798] ;  /* 0x0017980001ca7983 */ /* 0x004eb40000300a00 */
[----:B------:R-:W-:-:S02]  /*3dd00*/  @P0 LOP3.LUT R6, R6, 0x40, RZ, 0xfc, !PT ;  /* 0x0000004006060812 */ /* 0x000fc400078efcff */
[----:B------:R-:W-:Y:S01]  /*3dd10*/  LOP3.LUT P0, RZ, R3, 0x40, RZ, 0xc0, !PT ;  /* 0x0000004003ff7812 */ /* 0x000fe2000780c0ff */
[----:B------:R-:W2:Y:S01]  /*3dd20*/  LDL.LU R26, [R1+0x7b4] ;  /* 0x0007b400011a7983 */ /* 0x000ea20000300800 */
[----:B------:R-:W-:-:S03]  /*3dd30*/  LOP3.LUT R6, R6, 0xffffff7f, RZ, 0xc0, !PT ;  /* 0xffffff7f06067812 */ /* 0x000fc600078ec0ff */
[----:B------:R-:W3:Y:S04]  /*3dd40*/  LDL.LU R38, [R1+0x95c] ;  /* 0x00095c0001267983 */ /* 0x000ee80000300800 */
[----:B------:R-:W3:Y:S04]  /*3dd50*/  LDL.LU.64 R42, [R1+0x1790] ;  /* 0x00179000012a7983 */ /* 0x000ee80000300a00 */
[----:B------:R-:W-:Y:S01]  /*3dd60*/  @P0 LOP3.LUT R6, R6, 0x80, RZ, 0xfc, !PT ;  /* 0x0000008006060812 */ /* 0x000fe200078efcff */
[----:B------:R-:W3:Y:S01]  /*3dd70*/  LDL.LU R40, [R1+0x7a4] ;  /* 0x0007a40001287983 */ /* 0x000ee20000300800 */
[----:B------:R-:W-:-:S02]  /*3dd80*/  LOP3.LUT P0, RZ, R3, 0x20, RZ, 0xc0, !PT ;  /* 0x0000002003ff7812 */ /* 0x000fc4000780c0ff */
[----:B------:R-:W-:Y:S01]  /*3dd90*/  LOP3.LUT R6, R6, 0xfffffeff, RZ, 0xc0, !PT ;  /* 0xfffffeff06067812 */ /* 0x000fe200078ec0ff */
[----:B------:R-:W3:Y:S04]  /*3dda0*/  LDL.LU.64 R36, [R1+0x1788] ;  /* 0x0017880001247983 */ /* 0x000ee80000300a00 */
[----:B------:R-:W3:Y:S01]  /*3ddb0*/  LDL.LU R41, [R1+0x7b8] ;  /* 0x0007b80001297983 */ /* 0x000ee20000300800 */
[----:B------:R-:W-:-:S05]  /*3ddc0*/  @P6 LOP3.LUT R2, R2, 0x80000000, RZ, 0xfc, !PT ;  /* 0x8000000002026812 */ /* 0x000fca00078efcff */
[----:B------:R-:W-:Y:S01]  /*3ddd0*/  @P0 LOP3.LUT R6, R6, 0x100, RZ, 0xfc, !PT ;  /* 0x0000010006060812 */ /* 0x000fe200078efcff */
[----:B------:R-:W3:Y:S01]  /*3dde0*/  LDL.LU.64 R30, [R1+0x1780] ;  /* 0x00178000011e7983 */ /* 0x000ee20000300a00 */
[----:B------:R-:W-:Y:S02]  /*3ddf0*/  LOP3.LUT P0, RZ, R3, 0x10, RZ, 0xc0, !PT ;  /* 0x0000001003ff7812 */ /* 0x000fe4000780c0ff */
[----:B------:R-:W-:Y:S01]  /*3de00*/  LOP3.LUT R6, R6, 0xfffffdff, RZ, 0xc0, !PT ;  /* 0xfffffdff06067812 */ /* 0x000fe200078ec0ff */
[----:B------:R-:W3:Y:S01]  /*3de10*/  LDL.LU R28, [R1+0x7a8] ;  /* 0x0007a800011c7983 */ /* 0x000ee20000300800 */
[----:B------:R-:W-:-:S03]  /*3de20*/  LOP3.LUT P6, RZ, R20, 0x200, RZ, 0xc0, !PT ;  /* 0x0000020014ff7812 */ /* 0x000fc600078cc0ff */
[----:B------:R-:W3:Y:S04]  /*3de30*/  LDL.LU.64 R34, [R1+0x1778] ;  /* 0x0017780001227983 */ /* 0x000ee80000300a00 */
[----:B------:R-:W3:Y:S02]  /*3de40*/  LDL.LU R29, [R1+0x7bc] ;  /* 0x0007bc00011d7983 */ /* 0x000ee40000300800 */
[----:B------:R-:W-:Y:S02]  /*3de50*/  @P0 LOP3.LUT R6, R6, 0x200, RZ, 0xfc, !PT ;  /* 0x0000020006060812 */ /* 0x000fe400078efcff */
[----:B------:R-:W-:Y:S01]  /*3de60*/  LOP3.LUT P0, RZ, R3, 0x8, RZ, 0xc0, !PT ;  /* 0x0000000803ff7812 */ /* 0x000fe2000780c0ff */
[----:B------:R-:W3:Y:S01]  /*3de70*/  LDL.LU.64 R32, [R1+0x1770] ;  /* 0x0017700001207983 */ /* 0x000ee20000300a00 */
        /* <DEDUP_REMOVED lines=8> */
[----:B------:R-:W3:Y:S06]  /*3df00*/  LDL.LU R13, [R1+0x780] ;  /* 0x00078000010d7983 */ /* 0x000eec0000300800 */
[----:B------:R-:W-:-:S02]  /*3df10*/  @P0 LOP3.LUT R6, R6, 0x800, RZ, 0xfc, !PT ;  /* 0x0000080006060812 */ /* 0x000fc400078efcff */
[----:B------:R-:W-:Y:S02]  /*3df20*/  LOP3.LUT P0, RZ, R3, 0x2, RZ, 0xc0, !PT ;  /* 0x0000000203ff7812 */ /* 0x000fe4000780c0ff */
[----:B------:R-:W-:-:S11]  /*3df30*/  LOP3.LUT R6, R6, 0xffffefff, RZ, 0xc0, !PT ;  /* 0xffffefff06067812 */ /* 0x000fd600078ec0ff */
[----:B------:R-:W-:-:S04]  /*3df40*/  @P0 LOP3.LUT R6, R6, 0x1000, RZ, 0xfc, !PT ;  /* 0x0000100006060812 */ /* 0x000fc800078efcff */
[----:B------:R-:W-:-:S04]  /*3df50*/  LOP3.LUT R6, R6, 0xfffffffe, RZ, 0xc0, !PT ;  /* 0xfffffffe06067812 */ /* 0x000fc800078ec0ff */
[----:B------:R-:W-:Y:S02]  /*3df60*/  @P6 LOP3.LUT R6, R6, 0x1, RZ, 0xfc, !PT ;  /* 0x0000000106066812 */ /* 0x000fe400078efcff */
[----:B------:R-:W-:Y:S02]  /*3df70*/  LOP3.LUT P6, RZ, R20, 0x400, RZ, 0xc0, !PT ;  /* 0x0000040014ff7812 */ /* 0x000fe400078cc0ff */
[----:B------:R-:W-:-:S11]  /*3df80*/  LOP3.LUT R6, R6, 0xfffffffd, RZ, 0xc0, !PT ;  /* 0xfffffffd06067812 */ /* 0x000fd600078ec0ff */
[----:B------:R-:W-:Y:S02]  /*3df90*/  @P6 LOP3.LUT R6, R6, 0x2, RZ, 0xfc, !PT ;  /* 0x0000000206066812 */ /* 0x000fe400078efcff */
[----:B------:R-:W-:Y:S02]  /*3dfa0*/  LOP3.LUT P6, RZ, R20, 0x800, RZ, 0xc0, !PT ;  /* 0x0000080014ff7812 */ /* 0x000fe400078cc0ff */
[----:B------:R-:W-:-:S11]  /*3dfb0*/  LOP3.LUT R6, R6, 0xfffffffb, RZ, 0xc0, !PT ;  /* 0xfffffffb06067812 */ /* 0x000fd600078ec0ff */
[----:B------:R-:W-:Y:S02]  /*3dfc0*/  @P6 LOP3.LUT R6, R6, 0x4, RZ, 0xfc, !PT ;  /* 0x0000000406066812 */ /* 0x000fe400078efcff */
[----:B------:R-:W-:Y:S02]  /*3dfd0*/  LOP3.LUT P6, RZ, R20, 0x1000, RZ, 0xc0, !PT ;  /* 0x0000100014ff7812 */ /* 0x000fe400078cc0ff */
[----:B------:R-:W-:Y:S02]  /*3dfe0*/  LOP3.LUT R6, R6, 0xfffffff7, RZ, 0xc0, !PT ;  /* 0xfffffff706067812 */ /* 0x000fe400078ec0ff */
[----:B------:R-:W-:-:S09]  /*3dff0*/  LOP3.LUT P0, RZ, R3, 0x1, RZ, 0xc0, !PT ;  /* 0x0000000103ff7812 */ /* 0x000fd2000780c0ff */
[----:B------:R-:W-:Y:S02]  /*3e000*/  @P6 LOP3.LUT R6, R6, 0x8, RZ, 0xfc, !PT ;  /* 0x0000000806066812 */ /* 0x000fe400078efcff */
[----:B------:R-:W-:Y:S02]  /*3e010*/  LOP3.LUT P6, RZ, R20, 0x2000, RZ, 0xc0, !PT ;  /* 0x0000200014ff7812 */ /* 0x000fe400078cc0ff */
[----:B------:R-:W-:Y:S01]  /*3e020*/  LOP3.LUT R6, R6, 0xffffffef, RZ, 0xc0, !PT ;  /* 0xffffffef06067812 */ /* 0x000fe200078ec0ff */
[----:B----4-:R4:W-:Y:S04]  /*3e030*/  @P1 STG.E desc[UR10][R174.64], R173 ;  /* 0x000000adae001986 */ /* 0x0109e8000c10190a */
[----:B------:R1:W-:Y:S06]  /*3e040*/  @P0 STG.E desc[UR10][R178.64], R172 ;  /* 0x000000acb2000986 */ /* 0x0003ec000c10190a */
[----:B------:R-:W-:Y:S01]  /*3e050*/  @P6 LOP3.LUT R6, R6, 0x10, RZ, 0xfc, !PT ;  /* 0x0000001006066812 */ /* 0x000fe200078efcff */
[----:B----4-:R-:W4:Y:S03]  /*3e060*/  LDL.LU.64 R174, [R1+0x1758] ;  /* 0x0017580001ae7983 */ /* 0x010f260000300a00 */
[C---:B------:R-:W-:Y:S01]  /*3e070*/  LOP3.LUT P0, RZ, R6.reuse, 0x1000, RZ, 0xc0, !PT ;  /* 0x0000100006ff7812 */ /* 0x040fe2000780c0ff */
[----:B------:R-:W4:Y:S04]  /*3e080*/  LDL.LU R12, [R1+0x794] ;  /* 0x00079400010c7983 */ /* 0x000f280000300800 */
[----:B-1----:R-:W4:Y:S04]  /*3e090*/  LDL.LU.64 R178, [R1+0x1750] ;  /* 0x0017500001b27983 */ /* 0x002f280000300a00 */
[----:B------:R-:W4:Y:S04]  /*3e0a0*/  LDL.LU R173, [R1+0x784] ;  /* 0x0007840001ad7983 */ /* 0x000f280000300800 */
[----:B------:R1:W-:Y:S01]  /*3e0b0*/  @P0 STG.E desc[UR10][R176.64], R187 ;  /* 0x000000bbb0000986 */ /* 0x0003e2000c10190a */
[----:B------:R-:W-:-:S03]  /*3e0c0*/  LOP3.LUT P0, RZ, R6, 0x800, RZ, 0xc0, !PT ;  /* 0x0000080006ff7812 */ /* 0x000fc6000780c0ff */
[----:B-1----:R-:W4:Y:S10]  /*3e0d0*/  LDL.LU.64 R176, [R1+0x1748] ;  /* 0x0017480001b07983 */ /* 0x002f340000300a00 */
[----:B------:R1:W-:Y:S04]  /*3e0e0*/  @P0 STG.E desc[UR10][R182.64], R186 ;  /* 0x000000bab6000986 */ /* 0x0003e8000c10190a */
[----:B------:R-:W4:Y:S04]  /*3e0f0*/  LDL.LU R172, [R1+0x798] ;  /* 0x0007980001ac7983 */ /* 0x000f280000300800 */
[----:B-1----:R-:W4:Y:S04]  /*3e100*/  LDL.LU.64 R182, [R1+0x1740] ;  /* 0x0017400001b67983 */ /* 0x002f280000300a00 */
[----:B------:R-:W4:Y:S01]  /*3e110*/  LDL.LU R187, [R1+0x788] ;  /* 0x0007880001bb7983 */ /* 0x000f220000300800 */
[----:B------:R-:W-:-:S13]  /*3e120*/  LOP3.LUT P0, RZ, R6, 0x400, RZ, 0xc0, !PT ;  /* 0x0000040006ff7812 */ /* 0x000fda000780c0ff */
[----:B------:R1:W-:Y:S01]  /*3e130*/  @P0 STG.E desc[UR10][R180.64], R191 ;  /* 0x000000bfb4000986 */ /* 0x0003e2000c10190a */
[----:B------:R-:W-:Y:S02]  /*3e140*/  LOP3.LUT P0, RZ, R6, 0x200, RZ, 0xc0, !PT ;  /* 0x0000020006ff7812 */ /* 0x000fe4000780c0ff */
[----:B------:R-:W-:Y:S02]  /*3e150*/  LOP3.LUT P1, RZ, R3, 0x100, RZ, 0xc0, !PT ;  /* 0x0000010003ff7812 */ /* 0x000fe4000782c0ff */
[----:B------:R-:W-:Y:S01]  /*3e160*/  LOP3.LUT P6, RZ, R20, 0x4000, RZ, 0xc0, !PT ;  /* 0x0000400014ff7812 */ /* 0x000fe200078cc0ff */
[----:B-1----:R-:W4:Y:S08]  /*3e170*/  LDL.LU.64 R180, [R1+0x1738] ;  /* 0x0017380001b47983 */ /* 0x002f300000300a00 */
[----:B------:R1:W-:Y:S01]  /*3e180*/  @P0 STG.E desc[UR10][R184.64], R188 ;  /* 0x000000bcb8000986 */ /* 0x0003e2000c10190a */
[----:B------:R-:W-:-:S03]  /*3e190*/  LOP3.LUT P0, RZ, R6, 0x100, RZ, 0xc0, !PT ;  /* 0x0000010006ff7812 */ /* 0x000fc6000780c0ff */
[----:B------:R-:W4:Y:S04]  /*3e1a0*/  LDL.LU R186, [R1+0x79c] ;  /* 0x00079c0001ba7983 */ /* 0x000f280000300800 */
[----:B-1----:R-:W4:Y:S06]  /*3e1b0*/  LDL.LU.64 R184, [R1+0x1730] ;  /* 0x0017300001b87983 */ /* 0x002f2c0000300a00 */
[----:B------:R1:W-:Y:S01]  /*3e1c0*/  @P0 STG.E desc[UR10][R194.64], R189 ;  /* 0x000000bdc2000986 */ /* 0x0003e2000c10190a */
[----:B------:R-:W-:-:S03]  /*3e1d0*/  LOP3.LUT P0, RZ, R6, 0x80, RZ, 0xc0, !PT ;  /* 0x0000008006ff7812 */ /* 0x000fc6000780c0ff */
[----:B------:R-:W4:Y:S04]  /*3e1e0*/  LDL.LU R191, [R1+0x78c] ;  /* 0x00078c0001bf7983 */ /* 0x000f280000300800 */
[----:B-1----:R-:W4:Y:S06]  /*3e1f0*/  LDL.LU.64 R194, [R1+0x1728] ;  /* 0x0017280001c27983 */ /* 0x002f2c0000300a00 */
[----:B------:R1:W-:Y:S01]  /*3e200*/  @P0 STG.E desc[UR10][R192.64], R252 ;  /* 0x000000fcc0000986 */ /* 0x0003e2000c10190a */
[----:B------:R-:W-:-:S03]  /*3e210*/  LOP3.LUT P0, RZ, R6, 0x40, RZ, 0xc0, !PT ;  /* 0x0000004006ff7812 */ /* 0x000fc6000780c0ff */
[----:B-1----:R-:W4:Y:S10]  /*3e220*/  LDL.LU R192, [R1+0x770] ;  /* 0x0007700001c07983 */ /* 0x002f340000300800 */
[----:B------:R1:W-:Y:S01]  /*3e230*/  @P0 STG.E desc[UR10][R198.64], R27 ;  /* 0x0000001bc6000986 */ /* 0x0003e2000c10190a */
[----:B------:R-:W-:-:S03]  /*3e240*/  LOP3.LUT P0, RZ, R6, 0x20, RZ, 0xc0, !PT ;  /* 0x0000002006ff7812 */ /* 0x000fc6000780c0ff */
[----:B------:R-:W4:Y:S04]  /*3e250*/  LDL.LU.64 R188, [R1+0x1720] ;  /* 0x0017200001bc7983 */ /* 0x000f280000300a00 */
[----:B------:R-:W4:Y:S04]  /*3e260*/  LDL.LU R193, [R1+0x760] ;  /* 0x0007600001c17983 */ /* 0x000f280000300800 */
[----:B-1----:R-:W4:Y:S04]  /*3e270*/  LDL.LU.64 R198, [R1+0x1718] ;  /* 0x0017180001c67983 */ /* 0x002f280000300a00 */
[----:B------:R-:W4:Y:S04]  /*3e280*/  LDL.LU R252, [R1+0x774] ;  /* 0x0007740001fc7983 */ /* 0x000f280000300800 */
[----:B--2---:R1:W-:Y:S02]  /*3e290*/  @P1 STG.E desc[UR10][R202.64], R26 ;  /* 0x0000001aca001986 */ /* 0x0043e4000c10190a */
[----:B-1----:R-:W-:-:S02]  /*3e2a0*/  VIADD R26, R4, 0xb ;  /* 0x0000000b041a7836 */ /* 0x002fc40000000000 */
[----:B------:R-:W2:Y:S03]  /*3e2b0*/  LDL.LU.64 R202, [R1+0x1710] ;  /* 0x0017100001ca7983 */ /* 0x000ea60000300a00 */
[----:B---3--:R-:W-:Y:S01]  /*3e2c0*/  ISETP.LT.AND P1, PT, R26, R38, !P0 ;  /* 0x000000261a00720c */ /* 0x008fe20004721270 */
[----:B------:R-:W2:-:S12]  /*3e2d0*/  LDL.LU R27, [R1+0x764] ;  /* 0x00076400011b7983 */ /* 0x000e980000300800 */
[----:B------:R-:W-:Y:S04]  /*3e2e0*/  @P1 STG.E desc[UR10][R42.64], R40 ;  /* 0x000000282a001986 */ /* 0x000fe8000c10190a */
[----:B------:R-:W-:Y:S01]  /*3e2f0*/  @P6 STG.E desc[UR10][R36.64], R41 ;  /* 0x0000002924006986 */ /* 0x000fe2000c10190a */
[----:B------:R-:W-:-:S13]  /*3e300*/  LOP3.LUT P6, RZ, R6, 0x10, RZ, 0xc0, !PT ;  /* 0x0000001006ff7812 */ /* 0x000fda00078cc0ff */
[----:B------:R-:W-:Y:S01]  /*3e310*/  @P6 STG.E desc[UR10][R30.64], R28 ;  /* 0x0000001c1e006986 */ /* 0x000fe2000c10190a */
[----:B------:R-:W-:-:S13]  /*3e320*/  LOP3.LUT P6, RZ, R6, 0x8, RZ, 0xc0, !PT ;  /* 0x0000000806ff7812 */ /* 0x000fda00078cc0ff */
[----:B------:R-:W-:Y:S01]  /*3e330*/  @P6 STG.E desc[UR10][R34.64], R29 ;  /* 0x0000001d22006986 */ /* 0x000fe2000c10190a */
[----:B------:R-:W-:-:S13]  /*3e340*/  LOP3.LUT P6, RZ, R6, 0x4, RZ, 0xc0, !PT ;  /* 0x0000000406ff7812 */ /* 0x000fda00078cc0ff */
[----:B------:R-:W-:Y:S01]  /*3e350*/  @P6 STG.E desc[UR10][R32.64], R14 ;  /* 0x0000000e20006986 */ /* 0x000fe2000c10190a */
[----:B------:R-:W-:-:S13]  /*3e360*/  LOP3.LUT P6, RZ, R6, 0x2, RZ, 0xc0, !PT ;  /* 0x0000000206ff7812 */ /* 0x000fda00078cc0ff */
[----:B------:R1:W-:Y:S01]  /*3e370*/  @P6 STG.E desc[UR10][R10.64], R15 ;  /* 0x0000000f0a006986 */ /* 0x0003e2000c10190a */
[----:B------:R-:W-:Y:S02]  /*3e380*/  LOP3.LUT P6, RZ, R6, 0x1, RZ, 0xc0, !PT ;  /* 0x0000000106ff7812 */ /* 0x000fe400078cc0ff */
[C---:B------:R-:W-:Y:S02]  /*3e390*/  LOP3.LUT P5, RZ, R20.reuse, 0x4, RZ, 0xc0, !PT ;  /* 0x0000000414ff7812 */ /* 0x040fe400078ac0ff */
[C---:B------:R-:W-:Y:S02]  /*3e3a0*/  LOP3.LUT P4, RZ, R20.reuse, 0x2, RZ, 0xc0, !PT ;  /* 0x0000000214ff7812 */ /* 0x040fe4000788c0ff */
[----:B------:R-:W-:Y:S01]  /*3e3b0*/  LOP3.LUT P3, RZ, R20, 0x1, RZ, 0xc0, !PT ;  /* 0x0000000114ff7812 */ /* 0x000fe2000786c0ff */
[----:B-1----:R-:W3:Y:S06]  /*3e3c0*/  LDL.LU.64 R10, [R1+0x1708] ;  /* 0x00170800010a7983 */ /* 0x002eec0000300a00 */
[----:B------:R1:W-:Y:S01]  /*3e3d0*/  @P6 STG.E desc[UR10][R8.64], R13 ;  /* 0x0000000d08006986 */ /* 0x0003e2000c10190a */
[----:B------:R-:W-:-:S02]  /*3e3e0*/  LOP3.LUT P6, RZ, R2, 0x80000000, RZ, 0xc0, !PT ;  /* 0x8000000002ff7812 */ /* 0x000fc400078cc0ff */
[----:B------:R-:W-:Y:S01]  /*3e3f0*/  LOP3.LUT R20, R20, 0xffefffff, RZ, 0xc0, !PT ;  /* 0xffefffff14147812 */ /* 0x000fe200078ec0ff */
[----:B------:R-:W3:Y:S03]  /*3e400*/  LDL.LU R15, [R1+0x778] ;  /* 0x00077800010f7983 */ /* 0x000ee60000300800 */
[----:B------:R-:W-:-:S04]  /*3e410*/  @P0 LOP3.LUT R20, R20, 0x100000, RZ, 0xfc, !PT ;  /* 0x0010000014140812 */ /* 0x000fc800078efcff */
[----:B------:R-:W-:Y:S01]  /*3e420*/  LOP3.LUT P1, RZ, R20, 0x20, RZ, 0xc0, !PT ;  /* 0x0000002014ff7812 */ /* 0x000fe2000782c0ff */
[----:B-1----:R-:W3:Y:S04]  /*3e430*/  LDL.LU.64 R8, [R1+0x1700] ;  /* 0x0017000001087983 */ /* 0x002ee80000300a00 */
[----:B------:R-:W3:Y:S04]  /*3e440*/  LDL.LU R13, [R1+0x768] ;  /* 0x00076800010d7983 */ /* 0x000ee80000300800 */
[----:B----4-:R1:W-:Y:S01]  /*3e450*/  @P6 STG.E desc[UR10][R174.64], R12 ;  /* 0x0000000cae006986 */ /* 0x0103e2000c10190a */
[----:B------:R-:W-:-:S03]  /*3e460*/  LOP3.LUT P6, RZ, R2, 0x40000000, RZ, 0xc0, !PT ;  /* 0x4000000002ff7812 */ /* 0x000fc600078cc0ff */
[----:B-1----:R-:W4:Y:S10]  /*3e470*/  LDL.LU.64 R174, [R1+0x16f8] ;  /* 0x0016f80001ae7983 */ /* 0x002f340000300a00 */
[----:B------:R1:W-:Y:S01]  /*3e480*/  @P6 STG.E desc[UR10][R178.64], R173 ;  /* 0x000000adb2006986 */ /* 0x0003e2000c10190a */
[----:B------:R-:W-:-:S03]  /*3e490*/  LOP3.LUT P6, RZ, R2, 0x20000000, RZ, 0xc0, !PT ;  /* 0x2000000002ff7812 */ /* 0x000fc600078cc0ff */
[----:B------:R-:W4:Y:S04]  /*3e4a0*/  LDL.LU R12, [R1+0x77c] ;  /* 0x00077c00010c7983 */ /* 0x000f280000300800 */
[----:B-1----:R-:W4:Y:S06]  /*3e4b0*/  LDL.LU.64 R178, [R1+0x16f0] ;  /* 0x0016f00001b27983 */ /* 0x002f2c0000300a00 */
[----:B------:R1:W-:Y:S01]  /*3e4c0*/  @P6 STG.E desc[UR10][R176.64], R172 ;  /* 0x000000acb0006986 */ /* 0x0003e2000c10190a */
[----:B------:R-:W-:-:S03]  /*3e4d0*/  LOP3.LUT P6, RZ, R2, 0x10000000, RZ, 0xc0, !PT ;  /* 0x1000000002ff7812 */ /* 0x000fc600078cc0ff */
[----:B------:R-:W4:Y:S04]  /*3e4e0*/  LDL.LU R173, [R1+0x76c] ;  /* 0x00076c0001ad7983 */ /* 0x000f280000300800 */
[----:B------:R1:W-:Y:S01]  /*3e4f0*/  @P1 STG.E desc[UR10][R182.64], R187 ;  /* 0x000000bbb6001986 */ /* 0x0003e2000c10190a */
[----:B------:R-:W-:Y:S02]  /*3e500*/  LOP3.LUT P1, RZ, R18, 0x40, RZ, 0xc0, !PT ;  /* 0x0000004012ff7812 */ /* 0x000fe4000782c0ff */
[----:B------:R-:W-:Y:S01]  /*3e510*/  LOP3.LUT R2, R2, 0xffffffef, RZ, 0xc0, !PT ;  /* 0xffffffef02027812 */ /* 0x000fe200078ec0ff */
[----:B-1----:R-:W4:Y:S04]  /*3e520*/  LDL.LU.64 R176, [R1+0x16e8] ;  /* 0x0016e80001b07983 */ /* 0x002f280000300a00 */
        /* <DEDUP_REMOVED lines=37> */
[----:B------:R1:W-:Y:S10]  /*3e780*/  @P0 STG.E desc[UR10][R180.64], R186 ;  /* 0x000000bab4000986 */ /* 0x0003f4000c10190a */
[----:B------:R-:W-:Y:S01]  /*3e790*/  @P1 LOP3.LUT R2, R2, 0x8000, RZ, 0xfc, !PT ;  /* 0x0000800002021812 */ /* 0x000fe200078efcff */
[----:B-1----:R-:W4:Y:S01]  /*3e7a0*/  LDL.LU.64 R180, [R1+0x16d8] ;  /* 0x0016d80001b47983 */ /* 0x002f220000300a00 */
[----:B------:R-:W-:-:S03]  /*3e7b0*/  LOP3.LUT P1, RZ, R18, 0x40000, RZ, 0xc0, !PT ;  /* 0x0004000012ff7812 */ /* 0x000fc6000782c0ff */
[----:B------:R-:W4:Y:S01]  /*3e7c0*/  LDL.LU R186, [R1+0x754] ;  /* 0x0007540001ba7983 */ /* 0x000f220000300800 */
[----:B------:R-:W-:-:S03]  /*3e7d0*/  LOP3.LUT R2, R2, 0xfffeffff, RZ, 0xc0, !PT ;  /* 0xfffeffff02027812 */ /* 0x000fc600078ec0ff */
[----:B------:R1:W-:Y:S06]  /*3e7e0*/  @P6 STG.E desc[UR10][R184.64], R191 ;  /* 0x000000bfb8006986 */ /* 0x0003ec000c10190a */
[----:B------:R-:W-:Y:S02]  /*3e7f0*/  @P1 LOP3.LUT R2, R2, 0x10000, RZ, 0xfc, !PT ;  /* 0x0001000002021812 */ /* 0x000fe400078efcff */
[----:B------:R-:W-:Y:S01]  /*3e800*/  LOP3.LUT P1, RZ, R18, 0x80000, RZ, 0xc0, !PT ;  /* 0x0008000012ff7812 */ /* 0x000fe2000782c0ff */
[----:B-1----:R-:W4:Y:S04]  /*3e810*/  LDL.LU.64 R184, [R1+0x16d0] ;  /* 0x0016d00001b87983 */ /* 0x002f280000300a00 */
[----:B------:R-:W4:Y:S01]  /*3e820*/  LDL.LU R191, [R1+0x744] ;  /* 0x0007440001bf7983 */ /* 0x000f220000300800 */
[----:B------:R-:W-:-:S03]  /*3e830*/  LOP3.LUT R2, R2, 0xfffdffff, RZ, 0xc0, !PT ;  /* 0xfffdffff02027812 */ /* 0x000fc600078ec0ff */
[----:B------:R1:W-:Y:S04]  /*3e840*/  @P5 STG.E desc[UR10][R194.64], R192 ;  /* 0x000000c0c2005986 */ /* 0x0003e8000c10190a */
        /* <DEDUP_REMOVED lines=10> */
[----:B------:R-:W-:-:S02]  /*3e8f0*/  LOP3.LUT R2, R2, 0xfff7ffff, RZ, 0xc0, !PT ;  /* 0xfff7ffff02027812 */ /* 0x000fc400078ec0ff */
[----:B------:R-:W-:Y:S01]  /*3e900*/  LOP3.LUT P2, RZ, R18, 0x80000000, RZ, 0xc0, !PT ;  /* 0x8000000012ff7812 */ /* 0x000fe2000784c0ff */
[----:B------:R1:W-:Y:S04]  /*3e910*/  @P3 STG.E desc[UR10][R198.64], R252 ;  /* 0x000000fcc6003986 */ /* 0x0003e8000c10190a */
[----:B------:R-:W-:Y:S02]  /*3e920*/  @P1 LOP3.LUT R2, R2, 0x80000, RZ, 0xfc, !PT ;  /* 0x0008000002021812 */ /* 0x000fe400078efcff */
[----:B------:R-:W-:Y:S01]  /*3e930*/  LOP3.LUT P1, RZ, R18, 0x400000, RZ, 0xc0, !PT ;  /* 0x0040000012ff7812 */ /* 0x000fe2000782c0ff */
[----:B-1----:R-:W4:Y:S04]  /*3e940*/  LDL.LU.64 R198, [R1+0x16b8] ;  /* 0x0016b80001c67983 */ /* 0x002f280000300a00 */
[----:B------:R-:W4:Y:S01]  /*3e950*/  LDL.LU R252, [R1+0x75c] ;  /* 0x00075c0001fc7983 */ /* 0x000f220000300800 */
[----:B------:R-:W-:-:S03]  /*3e960*/  LOP3.LUT R2, R2, 0xffefffff, RZ, 0xc0, !PT ;  /* 0xffefffff02027812 */ /* 0x000fc600078ec0ff */
[----:B--2---:R1:W-:Y:S04]  /*3e970*/  @P2 STG.E desc[UR10][R202.64], R27 ;  /* 0x0000001bca002986 */ /* 0x0043e8000c10190a */
[----:B------:R-:W-:Y:S02]  /*3e980*/  @P1 LOP3.LUT R2, R2, 0x100000, RZ, 0xfc, !PT ;  /* 0x0010000002021812 */ /* 0x000fe400078efcff */
[----:B------:R-:W-:Y:S01]  /*3e990*/  LOP3.LUT P1, RZ, R18, 0x800000, RZ, 0xc0, !PT ;  /* 0x0080000012ff7812 */ /* 0x000fe2000782c0ff */
[----:B-1----:R-:W2:Y:S04]  /*3e9a0*/  LDL.LU.64 R202, [R1+0x16b0] ;  /* 0x0016b00001ca7983 */ /* 0x002ea80000300a00 */
[----:B------:R-:W2:Y:S01]  /*3e9b0*/  LDL.LU R27, [R1+0x74c] ;  /* 0x00074c00011b7983 */ /* 0x000ea20000300800 */
[----:B------:R-:W-:-:S03]  /*3e9c0*/  LOP3.LUT R2, R2, 0xffdfffff, RZ, 0xc0, !PT ;  /* 0xffdfffff02027812 */ /* 0x000fc600078ec0ff */
[----:B------:R-:W2:Y:S04]  /*3e9d0*/  LDL.LU.64 R168, [R1+0x16a8] ;  /* 0x0016a80001a87983 */ /* 0x000ea80000300a00 */
[----:B------:R-:W-:Y:S02]  /*3e9e0*/  @P1 LOP3.LUT R2, R2, 0x200000, RZ, 0xfc, !PT ;  /* 0x0020000002021812 */ /* 0x000fe400078efcff */
[----:B------:R-:W-:Y:S01]  /*3e9f0*/  LOP3.LUT P1, RZ, R18, 0x1000000, RZ, 0xc0, !PT ;  /* 0x0100000012ff7812 */ /* 0x000fe2000782c0ff */
[----:B------:R-:W2:Y:S01]  /*3ea00*/  LDL.LU R38, [R1+0x730] ;  /* 0x0007300001267983 */ /* 0x000ea20000300800 */
[----:B------:R-:W-:-:S03]  /*3ea10*/  LOP3.LUT R2, R2, 0xffbfffff, RZ, 0xc0, !PT ;  /* 0xffbfffff02027812 */ /* 0x000fc600078ec0ff */
[----:B------:R-:W2:Y:S04]  /*3ea20*/  LDL.LU.64 R170, [R1+0x16a0] ;  /* 0x0016a00001aa7983 */ /* 0x000ea80000300a00 */
[----:B------:R-:W2:Y:S04]  /*3ea30*/  LDL.LU R39, [R1+0x720] ;  /* 0x0007200001277983 */ /* 0x000ea80000300800 */
[----:B------:R-:W-:Y:S01]  /*3ea40*/  @P1 LOP3.LUT R2, R2, 0x400000, RZ, 0xfc, !PT ;  /* 0x0040000002021812 */ /* 0x000fe200078efcff */
[----:B------:R-:W2:Y:S01]  /*3ea50*/  LDL.LU.64 R42, [R1+0x1698] ;  /* 0x00169800012a7983 */ /* 0x000ea20000300a00 */
[----:B------:R-:W-:-:S02]  /*3ea60*/  LOP3.LUT P1, RZ, R18, 0x2000000, RZ, 0xc0, !PT ;  /* 0x0200000012ff7812 */ /* 0x000fc4000782c0ff */
[----:B------:R-:W-:Y:S01]  /*3ea70*/  LOP3.LUT R2, R2, 0xff7fffff, RZ, 0xc0, !PT ;  /* 0xff7fffff02027812 */ /* 0x000fe200078ec0ff */
[----:B------:R-:W2:Y:S04]  /*3ea80*/  LDL.LU R40, [R1+0x734] ;  /* 0x0007340001287983 */ /* 0x000ea80000300800 */
[----:B------:R-:W2:Y:S04]  /*3ea90*/  LDL.LU.64 R36, [R1+0x1690] ;  /* 0x0016900001247983 */ /* 0x000ea80000300a00 */
[----:B------:R-:W2:Y:S02]  /*3eaa0*/  LDL.LU R41, [R1+0x724] ;  /* 0x0007240001297983 */ /* 0x000ea40000300800 */
[----:B------:R-:W-:-:S02]  /*3eab0*/  @P1 LOP3.LUT R2, R2, 0x800000, RZ, 0xfc, !PT ;  /* 0x0080000002021812 */ /* 0x000fc400078efcff */
[----:B------:R-:W-:Y:S01]  /*3eac0*/  LOP3.LUT P1, RZ, R18, 0x4000000, RZ, 0xc0, !PT ;  /* 0x0400000012ff7812 */ /* 0x000fe2000782c0ff */
[----:B------:R-:W2:Y:S01]  /*3ead0*/  LDL.LU.64 R30, [R1+0x1688] ;  /* 0x00168800011e7983 */ /* 0x000ea20000300a00 */
[----:B------:R-:W-:-:S03]  /*3eae0*/  LOP3.LUT R2, R2, 0xfeffffff, RZ, 0xc0, !PT ;  /* 0xfeffffff02027812 */ /* 0x000fc600078ec0ff */
[----:B------:R-:W2:Y:S04]  /*3eaf0*/  LDL.LU R28, [R1+0x738] ;  /* 0x00073800011c7983 */ /* 0x000ea80000300800 */
[----:B------:R-:W2:Y:S04]  /*3eb00*/  LDL.LU.64 R34, [R1+0x1680] ;  /* 0x0016800001227983 */ /* 0x000ea80000300a00 */
[----:B------:R-:W-:Y:S01]  /*3eb10*/  @P1 LOP3.LUT R2, R2, 0x1000000, RZ, 0xfc, !PT ;  /* 0x0100000002021812 */ /* 0x000fe200078efcff */
[----:B------:R-:W2:Y:S01]  /*3eb20*/  LDL.LU R29, [R1+0x728] ;  /* 0x00072800011d7983 */ /* 0x000ea20000300800 */
[----:B------:R-:W-:-:S02]  /*3eb30*/  LOP3.LUT P1, RZ, R18, 0x8000000, RZ, 0xc0, !PT ;  /* 0x0800000012ff7812 */ /* 0x000fc4000782c0ff */
[----:B------:R-:W-:Y:S01]  /*3eb40*/  LOP3.LUT R2, R2, 0xfdffffff, RZ, 0xc0, !PT ;  /* 0xfdffffff02027812 */ /* 0x000fe200078ec0ff */
[----:B------:R-:W2:Y:S04]  /*3eb50*/  LDL.LU.64 R32, [R1+0x1678] ;  /* 0x0016780001207983 */ /* 0x000ea80000300a00 */
[----:B------:R-:W2:Y:S06]  /*3eb60*/  LDL.LU R14, [R1+0x73c] ;  /* 0x00073c00010e7983 */ /* 0x000eac0000300800 */
[----:B------:R-:W-:-:S02]  /*3eb70*/  @P1 LOP3.LUT R2, R2, 0x2000000, RZ, 0xfc, !PT ;  /* 0x0200000002021812 */ /* 0x000fc400078efcff */
[----:B------:R-:W-:Y:S02]  /*3eb80*/  LOP3.LUT P1, RZ, R18, 0x10000000, RZ, 0xc0, !PT ;  /* 0x1000000012ff7812 */ /* 0x000fe4000782c0ff */
[----:B------:R-:W-:-:S11]  /*3eb90*/  LOP3.LUT R2, R2, 0xfbffffff, RZ, 0xc0, !PT ;  /* 0xfbffffff02027812 */ /* 0x000fd600078ec0ff */
[----:B------:R-:W-:Y:S02]  /*3eba0*/  @P1 LOP3.LUT R2, R2, 0x4000000, RZ, 0xfc, !PT ;  /* 0x0400000002021812 */ /* 0x000fe400078efcff */
[----:B------:R-:W-:Y:S02]  /*3ebb0*/  LOP3.LUT P1, RZ, R18, 0x20000000, RZ, 0xc0, !PT ;  /* 0x2000000012ff7812 */ /* 0x000fe4000782c0ff */
[----:B------:R-:W-:-:S11]  /*3ebc0*/  LOP3.LUT R2, R2, 0xf7ffffff, RZ, 0xc0, !PT ;  /* 0xf7ffffff02027812 */ /* 0x000fd600078ec0ff */
[----:B------:R-:W-:Y:S02]  /*3ebd0*/  @P1 LOP3.LUT R2, R2, 0x8000000, RZ, 0xfc, !PT ;  /* 0x0800000002021812 */ /* 0x000fe400078efcff */
[----:B------:R-:W-:-:S13]  /*3ebe0*/  LOP3.LUT P1, RZ, R18, 0x40000000, RZ, 0xc0, !PT ;  /* 0x4000000012ff7812 */ /* 0x000fda000782c0ff */
[----:B---3--:R1:W-:Y:S01]  /*3ebf0*/  @P1 STG.E desc[UR10][R10.64], R15 ;  /* 0x0000000f0a001986 */ /* 0x0083e2000c10190a */
[----:B------:R-:W-:-:S03]  /*3ec00*/  LOP3.LUT P1, RZ, R2, 0x8000000, RZ, 0xc0, !PT ;  /* 0x0800000002ff7812 */ /* 0x000fc6000782c0ff */
[----:B-1----:R-:W3:Y:S04]  /*3ec10*/  LDL.LU.64 R10, [R1+0x1670] ;  /* 0x00167000010a7983 */ /* 0x002ee80000300a00 */
[----:B------:R-:W3:Y:S06]  /*3ec20*/  LDL.LU R15, [R1+0x72c] ;  /* 0x00072c00010f7983 */ /* 0x000eec0000300800 */
[----:B------:R1:W-:Y:S01]  /*3ec30*/  @P1 STG.E desc[UR10][R8.64], R13 ;  /* 0x0000000d08001986 */ /* 0x0003e2000c10190a */
[----:B------:R-:W-:-:S03]  /*3ec40*/  LOP3.LUT P1, RZ, R2, 0x4000000, RZ, 0xc0, !PT ;  /* 0x0400000002ff7812 */ /* 0x000fc6000782c0ff */
[----:B-1----:R-:W3:Y:S04]  /*3ec50*/  LDL.LU.64 R8, [R1+0x1668] ;  /* 0x0016680001087983 */ /* 0x002ee80000300a00 */
[----:B------:R-:W3:Y:S06]  /*3ec60*/  LDL.LU R13, [R1+0x710] ;  /* 0x00071000010d7983 */ /* 0x000eec0000300800 */
[----:B----4-:R1:W-:Y:S01]  /*3ec70*/  @P1 STG.E desc[UR10][R174.64], R12 ;  /* 0x0000000cae001986 */ /* 0x0103e2000c10190a */
[----:B------:R-:W-:-:S03]  /*3ec80*/  LOP3.LUT P1, RZ, R2, 0x2000000, RZ, 0xc0, !PT ;  /* 0x0200000002ff7812 */ /* 0x000fc6000782c0ff */
[----:B-1----:R-:W4:Y:S04]  /*3ec90*/  LDL.LU.64 R174, [R1+0x1660] ;  /* 0x0016600001ae7983 */ /* 0x002f280000300a00 */
[----:B------:R-:W4:Y:S06]  /*3eca0*/  LDL.LU R12, [R1+0x700] ;  /* 0x00070000010c7983 */ /* 0x000f2c0000300800 */
[----:B------:R1:W-:Y:S01]  /*3ecb0*/  @P1 STG.E desc[UR10][R178.64], R173 ;  /* 0x000000adb2001986 */ /* 0x0003e2000c10190a */
[----:B------:R-:W-:-:S03]  /*3ecc0*/  LOP3.LUT P1, RZ, R2, 0x1000000, RZ, 0xc0, !PT ;  /* 0x0100000002ff7812 */ /* 0x000fc6000782c0ff */
[----:B-1----:R-:W4:Y:S04]  /*3ecd0*/  LDL.LU.64 R178, [R1+0x1658] ;  /* 0x0016580001b27983 */ /* 0x002f280000300a00 */
[----:B------:R-:W4:Y:S06]  /*3ece0*/  LDL.LU R173, [R1+0x714] ;  /* 0x0007140001ad7983 */ /* 0x000f2c0000300800 */
[----:B------:R1:W-:Y:S01]  /*3ecf0*/  @P1 STG.E desc[UR10][R176.64], R172 ;  /* 0x000000acb0001986 */ /* 0x0003e2000c10190a */
[----:B------:R-:W-:-:S03]  /*3ed00*/  LOP3.LUT P1, RZ, R2, 0x800000, RZ, 0xc0, !PT ;  /* 0x0080000002ff7812 */ /* 0x000fc6000782c0ff */
[----:B-1----:R-:W4:Y:S04]  /*3ed10*/  LDL.LU.64 R176, [R1+0x1650] ;  /* 0x0016500001b07983 */ /* 0x002f280000300a00 */
[----:B------:R-:W4:Y:S06]  /*3ed20*/  LDL.LU R172, [R1+0x704] ;  /* 0x0007040001ac7983 */ /* 0x000f2c0000300800 */
[----:B------:R1:W-:Y:S04]  /*3ed30*/  @P1 STG.E desc[UR10][R182.64], R187 ;  /* 0x000000bbb6001986 */ /* 0x0003e8000c10190a */
[----:B-1----:R-:W4:Y:S04]  /*3ed40*/  LDL.LU.64 R182, [R1+0x1648] ;  /* 0x0016480001b67983 */ /* 0x002f280000300a00 */
[----:B------:R-:W4:Y:S01]  /*3ed50*/  LDL.LU R187, [R1+0x718] ;  /* 0x0007180001bb7983 */ /* 0x000f220000300800 */
[----:B------:R-:W-:-:S13]  /*3ed60*/  LOP3.LUT P1, RZ, R2, 0x400000, RZ, 0xc0, !PT ;  /* 0x0040000002ff7812 */ /* 0x000fda000782c0ff */
[----:B------:R1:W-:Y:S01]  /*3ed70*/  @P1 STG.E desc[UR10][R180.64], R186 ;  /* 0x000000bab4001986 */ /* 0x0003e2000c10190a */
        /* <DEDUP_REMOVED lines=18> */
[----:B--2---:R1:W-:Y:S01]  /*3eea0*/  @P1 STG.E desc[UR10][R202.64], R27 ;  /* 0x0000001bca001986 */ /* 0x0043e2000c10190a */
[----:B------:R-:W-:-:S03]  /*3eeb0*/  LOP3.LUT P1, RZ, R2, 0x10000, RZ, 0xc0, !PT ;  /* 0x0001000002ff7812 */ /* 0x000fc6000782c0ff */
[----:B------:R-:W2:Y:S04]  /*3eec0*/  LDL.LU R252, [R1+0x6e0] ;  /* 0x0006e00001fc7983 */ /* 0x000ea80000300800 */
[----:B-1----:R-:W2:Y:S06]  /*3eed0*/  LDL.LU.64 R202, [R1+0x1618] ;  /* 0x0016180001ca7983 */ /* 0x002eac0000300a00 */
[----:B------:R-:W-:Y:S01]  /*3eee0*/  @P1 STG.E desc[UR10][R168.64], R38 ;  /* 0x00000026a8001986 */ /* 0x000fe2000c10190a */
[----:B------:R-:W-:-:S03]  /*3eef0*/  LOP3.LUT P1, RZ, R2, 0x8000, RZ, 0xc0, !PT ;  /* 0x0000800002ff7812 */ /* 0x000fc6000782c0ff */
[----:B------:R-:W2:Y:S10]  /*3ef00*/  LDL.LU R27, [R1+0x6f4] ;  /* 0x0006f400011b7983 */ /* 0x000eb40000300800 */
        /* <DEDUP_REMOVED lines=12> */
[----:B---3--:R1:W-:Y:S01]  /*3efd0*/  @P1 STG.E desc[UR10][R10.64], R15 ;  /* 0x0000000f0a001986 */ /* 0x0083e2000c10190a */
[C---:B------:R-:W-:Y:S02]  /*3efe0*/  LOP3.LUT P1, RZ, R2.reuse, 0x100, RZ, 0xc0, !PT ;  /* 0x0000010002ff7812 */ /* 0x040fe4000782c0ff */
[----:B------:R-:W-:Y:S01]  /*3eff0*/  LOP3.LUT R5, R5, 0xffffefff, RZ, 0xc0, !PT ;  /* 0xffffefff05057812 */ /* 0x000fe200078ec0ff */
[----:B-1----:R-:W3:Y:S10]  /*3f000*/  LDL.LU.64 R10, [R1+0x1610] ;  /* 0x00161000010a7983 */ /* 0x002ef40000300a00 */
[----:B------:R1:W-:Y:S01]  /*3f010*/  @P1 STG.E desc[UR10][R8.64], R13 ;  /* 0x0000000d08001986 */ /* 0x0003e2000c10190a */
[----:B------:R-:W-:-:S03]  /*3f020*/  LOP3.LUT P1, RZ, R2, 0x80, RZ, 0xc0, !PT ;  /* 0x0000008002ff7812 */ /* 0x000fc6000782c0ff */
[----:B------:R-:W3:Y:S04]  /*3f030*/  LDL.LU R15, [R1+0x6e4] ;  /* 0x0006e400010f7983 */ /* 0x000ee80000300800 */
[----:B-1----:R-:W3:Y:S06]  /*3f040*/  LDL.LU.64 R8, [R1+0x1608] ;  /* 0x0016080001087983 */ /* 0x002eec0000300a00 */
[----:B----4-:R1:W-:Y:S01]  /*3f050*/  @P1 STG.E desc[UR10][R174.64], R12 ;  /* 0x0000000cae001986 */ /* 0x0103e2000c10190a */
[----:B------:R-:W-:-:S03]  /*3f060*/  LOP3.LUT P1, RZ, R2, 0x40, RZ, 0xc0, !PT ;  /* 0x0000004002ff7812 */ /* 0x000fc6000782c0ff */
[----:B------:R-:W4:Y:S04]  /*3f070*/  LDL.LU R13, [R1+0x6f8] ;  /* 0x0006f800010d7983 */ /* 0x000f280000300800 */
[----:B-1----:R-:W4:Y:S04]  /*3f080*/  LDL.LU.64 R174, [R1+0x1600] ;  /* 0x0016000001ae7983 */ /* 0x002f280000300a00 */
[----:B------:R-:W4:Y:S04]  /*3f090*/  LDL.LU R12, [R1+0x6e8] ;  /* 0x0006e800010c7983 */ /* 0x000f280000300800 */
        /* <DEDUP_REMOVED lines=10> */
[----:B-1----:R-:W4:Y:S10]  /*3f140*/  LDL.LU.64 R182, [R1+0x15e8] ;  /* 0x0015e80001b67983 */ /* 0x002f340000300a00 */
        /* <DEDUP_REMOVED lines=35> */
[----:B------:R1:W-:Y:S01]  /*3f380*/  @P0 STG.E desc[UR10][R180.64], R186 ;  /* 0x000000bab4000986 */ /* 0x0003e2000c10190a */
[----:B------:R-:W-:-:S09]  /*3f390*/  LOP3.LUT P6, RZ, R18, 0x10, RZ, 0xc0, !PT ;  /* 0x0000001012ff7812 */ /* 0x000fd200078cc0ff */
[----:B------:R-:W-:Y:S01]  /*3f3a0*/  @P1 LOP3.LUT R5, R5, 0x800000, RZ, 0xfc, !PT ;  /* 0x0080000005051812 */ /* 0x000fe200078efcff */
[----:B-1----:R-:W4:Y:S01]  /*3f3b0*/  LDL.LU.64 R180, [R1+0x15e0] ;  /* 0x0015e00001b47983 */ /* 0x002f220000300a00 */
[----:B------:R-:W-:-:S03]  /*3f3c0*/  LOP3.LUT P1, RZ, R25, 0x80000, RZ, 0xc0, !PT ;  /* 0x0008000019ff7812 */ /* 0x000fc6000782c0ff */
[----:B------:R-:W4:Y:S01]  /*3f3d0*/  LDL.LU R186, [R1+0x6c0] ;  /* 0x0006c00001ba7983 */ /* 0x000f220000300800 */
[----:B------:R-:W-:Y:S02]  /*3f3e0*/  LOP3.LUT R5, R5, 0xfeffffff, RZ, 0xc0, !PT ;  /* 0xfeffffff05057812 */ /* 0x000fe400078ec0ff */
[----:B------:R-:W-:Y:S01]  /*3f3f0*/  LOP3.LUT P5, RZ, R18, 0x8, RZ, 0xc0, !PT ;  /* 0x0000000812ff7812 */ /* 0x000fe200078ac0ff */
[----:B------:R1:W-:Y:S06]  /*3f400*/  @P6 STG.E desc[UR10][R184.64], R191 ;  /* 0x000000bfb8006986 */ /* 0x0003ec000c10190a */
[----:B------:R-:W-:-:S02]  /*3f410*/  @P1 LOP3.LUT R5, R5, 0x1000000, RZ, 0xfc, !PT ;  /* 0x0100000005051812 */ /* 0x000fc400078efcff */
[----:B------:R-:W-:Y:S01]  /*3f420*/  LOP3.LUT P1, RZ, R25, 0x100000, RZ, 0xc0, !PT ;  /* 0x0010000019ff7812 */ /* 0x000fe2000782c0ff */
[----:B-1----:R-:W4:Y:S04]  /*3f430*/  LDL.LU.64 R184, [R1+0x15d8] ;  /* 0x0015d80001b87983 */ /* 0x002f280000300a00 */
[----:B------:R-:W4:Y:S01]  /*3f440*/  LDL.LU R191, [R1+0x6d4] ;  /* 0x0006d40001bf7983 */ /* 0x000f220000300800 */
[----:B------:R-:W-:Y:S02]  /*3f450*/  LOP3.LUT R5, R5, 0xfdffffff, RZ, 0xc0, !PT ;  /* 0xfdffffff05057812 */ /* 0x000fe400078ec0ff */
[----:B------:R-:W-:Y:S01]  /*3f460*/  LOP3.LUT P4, RZ, R18, 0x4, RZ, 0xc0, !PT ;  /* 0x0000000412ff7812 */ /* 0x000fe2000788c0ff */
[----:B------:R1:W-:Y:S04]  /*3f470*/  @P5 STG.E desc[UR10][R194.64], R192 ;  /* 0x000000c0c2005986 */ /* 0x0003e8000c10190a */
        /* <DEDUP_REMOVED lines=13> */
[----:B--2---:R1:W-:Y:S04]  /*3f550*/  @P3 STG.E desc[UR10][R198.64], R252 ;  /* 0x000000fcc6003986 */ /* 0x0043e8000c10190a */
[----:B------:R-:W-:-:S02]  /*3f560*/  @P1 LOP3.LUT R5, R5, 0x8000000, RZ, 0xfc, !PT ;  /* 0x0800000005051812 */ /* 0x000fc400078efcff */
[----:B------:R-:W-:Y:S01]  /*3f570*/  LOP3.LUT P1, RZ, R25, 0x800000, RZ, 0xc0, !PT ;  /* 0x0080000019ff7812 */ /* 0x000fe2000782c0ff */
[----:B-1----:R-:W2:Y:S04]  /*3f580*/  LDL.LU.64 R198, [R1+0x15c0] ;  /* 0x0015c00001c67983 */ /* 0x002ea80000300a00 */
[----:B------:R-:W2:Y:S01]  /*3f590*/  LDL.LU R252, [R1+0x6c8] ;  /* 0x0006c80001fc7983 */ /* 0x000ea20000300800 */
[----:B------:R-:W-:-:S03]  /*3f5a0*/  LOP3.LUT R5, R5, 0xefffffff, RZ, 0xc0, !PT ;  /* 0xefffffff05057812 */ /* 0x000fc600078ec0ff */
[----:B------:R1:W-:Y:S04]  /*3f5b0*/  @P2 STG.E desc[UR10][R202.64], R27 ;  /* 0x0000001bca002986 */ /* 0x0003e8000c10190a */
        /* <DEDUP_REMOVED lines=16> */
[----:B------:R-:W2:Y:S01]  /*3f6c0*/  LDL.LU R40, [R1+0x6a0] ;  /* 0x0006a00001287983 */ /* 0x000ea20000300800 */
[----:B------:R-:W-:-:S03]  /*3f6d0*/  LOP3.LUT R2, R2, 0xfffffffe, RZ, 0xc0, !PT ;  /* 0xfffffffe02027812 */ /* 0x000fc600078ec0ff */
[----:B------:R-:W2:Y:S04]  /*3f6e0*/  LDL.LU.64 R36, [R1+0x1598] ;  /* 0x0015980001247983 */ /* 0x000ea80000300a00 */
[----:B------:R-:W2:Y:S02]  /*3f6f0*/  LDL.LU R41, [R1+0x6b4] ;  /* 0x0006b40001297983 */ /* 0x000ea40000300800 */
[----:B------:R-:W-:Y:S02]  /*3f700*/  @P1 LOP3.LUT R5, R5, 0x80000000, RZ, 0xfc, !PT ;  /* 0x8000000005051812 */ /* 0x000fe400078efcff */
[C---:B------:R-:W-:Y:S01]  /*3f710*/  LOP3.LUT P1, RZ, R25.reuse, 0x8000000, RZ, 0xc0, !PT ;  /* 0x0800000019ff7812 */ /* 0x040fe2000782c0ff */
[----:B------:R-:W2:Y:S04]  /*3f720*/  LDL.LU.64 R30, [R1+0x1590] ;  /* 0x00159000011e7983 */ /* 0x000ea80000300a00 */
        /* <DEDUP_REMOVED lines=59> */
[----:B------:R1:W-:Y:S01]  /*3fae0*/  @P1 STG.E desc[UR10][R202.64], R27 ;  /* 0x0000001bca001986 */ /* 0x0003e2000c10190a */
        /* <DEDUP_REMOVED lines=22> */
[----:B----4-:R1:W-:Y:S01]  /*3fc50*/  @P1 STG.E desc[UR10][R8.64], R13 ;  /* 0x0000000d08001986 */ /* 0x0103e2000c10190a */
[----:B------:R-:W-:-:S03]  /*3fc60*/  LOP3.LUT P1, RZ, R5, 0x8000, RZ, 0xc0, !PT ;  /* 0x0000800005ff7812 */ /* 0x000fc6000782c0ff */
[----:B------:R-:W3:Y:S04]  /*3fc70*/  LDL.LU R15, [R1+0x674] ;  /* 0x00067400010f7983 */ /* 0x000ee80000300800 */
[----:B-1----:R-:W4:Y:S06]  /*3fc80*/  LDL.LU.64 R8, [R1+0x1510] ;  /* 0x0015100001087983 */ /* 0x002f2c0000300a00 */
[----:B------:R1:W-:Y:S01]  /*3fc90*/  @P1 STG.E desc[UR10][R174.64], R12 ;  /* 0x0000000cae001986 */ /* 0x0003e2000c10190a */
        /* <DEDUP_REMOVED lines=77> */
[----:B------:R-:W-:Y:S02]  /*40170*/  LOP3.LUT R5, R5, 0xfffffff7, RZ, 0xc0, !PT ;  /* 0xfffffff705057812 */ /* 0x000fe400078ec0ff */
[----:B------:R-:W-:Y:S01]  /*40180*/  LOP3.LUT P2, RZ, R25, 0x2, RZ, 0xc0, !PT ;  /* 0x0000000219ff7812 */ /* 0x000fe2000784c0ff */
[----:B------:R1:W-:Y:S04]  /*40190*/  @P3 STG.E desc[UR10][R198.64], R252 ;  /* 0x000000fcc6003986 */ /* 0x0003e8000c10190a */
        /* <DEDUP_REMOVED lines=126> */
[----:B-1----:R-:W4:Y:S01]  /*40980*/  LDL.LU.64 R176, [R1+0x1400] ;  /* 0x0014000001b07983 */ /* 0x002f220000300a00 */
[----:B------:R-:W-:-:S03]  /*40990*/  LOP3.LUT R18, R18, 0xfffffffe, RZ, 0xc0, !PT ;  /* 0xfffffffe12127812 */ /* 0x000fc600078ec0ff */
        /* <DEDUP_REMOVED lines=15> */
[----:B------:R-:W-:-:S13]  /*40a90*/  LOP3.LUT P1, RZ, R7, 0x2000, RZ, 0xc0, !PT ;  /* 0x0000200007ff7812 */ /* 0x000fda000782c0ff */
        /* <DEDUP_REMOVED lines=160> */
[----:B------:R-:W-:-:S03]  /*414a0*/  LOP3.LUT P1, RZ, R18, 0x1, RZ, 0xc0, !PT ;  /* 0x0000000112ff7812 */ /* 0x000fc6000782c0ff */
        /* <DEDUP_REMOVED lines=15> */
[----:B------:R-:W-:-:S02]  /*415a0*/  LOP3.LUT P1, RZ, R25, 0x10000000, RZ, 0xc0, !PT ;  /* 0x1000000019ff7812 */ /* 0x000fc4000782c0ff */
[----:B------:R-:W-:Y:S01]  /*415b0*/  LOP3.LUT R25, R25, 0xffffffef, RZ, 0xc0, !PT ;  /* 0xffffffef19197812 */ /* 0x000fe200078ec0ff */
[----:B-1----:R-:W4:Y:S04]  /*415c0*/  LDL.LU.64 R176, [R1+0x1308] ;  /* 0x0013080001b07983 */ /* 0x002f280000300a00 */
[----:B------:R-:W4:Y:S06]  /*415d0*/  LDL.LU R172, [R1+0x478] ;  /* 0x0004780001ac7983 */ /* 0x000f2c0000300800 */
[----:B------:R1:W-:Y:S01]  /*415e0*/  @P1 STG.E desc[UR10][R182.64], R187 ;  /* 0x000000bbb6001986 */ /* 0x0003e2000c10190a */
[----:B------:R-:W-:-:S02]  /*415f0*/  LOP3.LUT P1, RZ, R24, 0x400, RZ, 0xc0, !PT ;  /* 0x0000040018ff7812 */ /* 0x000fc4000782c0ff */
[----:B------:R-:W-:Y:S01]  /*41600*/  LOP3.LUT P0, RZ, R7, 0x100, RZ, 0xc0, !PT ;  /* 0x0000010007ff7812 */ /* 0x000fe2000780c0ff */
        /* <DEDUP_REMOVED lines=25> */
[----:B------:R-:W-:Y:S01]  /*417a0*/  LOP3.LUT R25, R25, 0xffffefff, RZ, 0xc0, !PT ;  /* 0xffffefff19197812 */ /* 0x000fe200078ec0ff */
[----:B------:R1:W-:Y:S01]  /*417b0*/  @P0 STG.E desc[UR10][R180.64], R186 ;  /* 0x000000bab4000986 */ /* 0x0003e2000c10190a */
[----:B------:R-:W-:-:S09]  /*417c0*/  LOP3.LUT P6, RZ, R7, 0x80, RZ, 0xc0, !PT ;  /* 0x0000008007ff7812 */ /* 0x000fd200078cc0ff */
[----:B------:R-:W-:Y:S02]  /*417d0*/  @P1 LOP3.LUT R25, R25, 0x1000, RZ, 0xfc, !PT ;  /* 0x0000100019191812 */ /* 0x000fe400078efcff */
[----:B------:R-:W-:Y:S01]  /*417e0*/  LOP3.LUT P1, RZ, R24, 0x80000, RZ, 0xc0, !PT ;  /* 0x0008000018ff7812 */ /* 0x000fe2000782c0ff */
[----:B-1----:R-:W4:Y:S01]  /*417f0*/  LDL.LU.64 R180, [R1+0x12f8] ;  /* 0x0012f80001b47983 */ /* 0x002f220000300a00 */
[----:B------:R-:W-:-:S03]  /*41800*/  LOP3.LUT R25, R25, 0xffffdfff, RZ, 0xc0, !PT ;  /* 0xffffdfff19197812 */ /* 0x000fc600078ec0ff */
[----:B------:R-:W4:Y:S01]  /*41810*/  LDL.LU R186, [R1+0x47c] ;  /* 0x00047c0001ba7983 */ /* 0x000f220000300800 */
[----:B------:R-:W-:-:S07]  /*41820*/  LOP3.LUT P5, RZ, R7, 0x40, RZ, 0xc0, !PT ;  /* 0x0000004007ff7812 */ /* 0x000fce00078ac0ff */
[----:B------:R-:W-:Y:S02]  /*41830*/  @P1 LOP3.LUT R25, R25, 0x2000, RZ, 0xfc, !PT ;  /* 0x0000200019191812 */ /* 0x000fe400078efcff */
[----:B------:R-:W-:Y:S01]  /*41840*/  LOP3.LUT P1, RZ, R24, 0x100000, RZ, 0xc0, !PT ;  /* 0x0010000018ff7812 */ /* 0x000fe2000782c0ff */
[----:B--2---:R1:W-:Y:S01]  /*41850*/  @P6 STG.E desc[UR10][R184.64], R191 ;  /* 0x000000bfb8006986 */ /* 0x0043e2000c10190a */
[----:B------:R-:W-:-:S03]  /*41860*/  LOP3.LUT R25, R25, 0xffffbfff, RZ, 0xc0, !PT ;  /* 0xffffbfff19197812 */ /* 0x000fc600078ec0ff */
[----:B-1----:R-:W2:Y:S04]  /*41870*/  LDL.LU.64 R184, [R1+0x12f0] ;  /* 0x0012f00001b87983 */ /* 0x002ea80000300a00 */
[----:B------:R-:W2:Y:S04]  /*41880*/  LDL.LU R191, [R1+0x46c] ;  /* 0x00046c0001bf7983 */ /* 0x000ea80000300800 */
[----:B------:R-:W-:Y:S02]  /*41890*/  @P1 LOP3.LUT R25, R25, 0x4000, RZ, 0xfc, !PT ;  /* 0x0000400019191812 */ /* 0x000fe400078efcff */
[----:B------:R-:W-:Y:S01]  /*418a0*/  LOP3.LUT P1, RZ, R24, 0x200000, RZ, 0xc0, !PT ;  /* 0x0020000018ff7812 */ /* 0x000fe2000782c0ff */
[----:B------:R1:W-:Y:S01]  /*418b0*/  @P5 STG.E desc[UR10][R194.64], R192 ;  /* 0x000000c0c2005986 */ /* 0x0003e2000c10190a */
[----:B------:R-:W-:-:S02]  /*418c0*/  LOP3.LUT P4, RZ, R7, 0x20, RZ, 0xc0, !PT ;  /* 0x0000002007ff7812 */ /* 0x000fc4000788c0ff */
[----:B------:R-:W-:Y:S01]  /*418d0*/  LOP3.LUT R25, R25, 0xffff7fff, RZ, 0xc0, !PT ;  /* 0xffff7fff19197812 */ /* 0x000fe200078ec0ff */
        /* <DEDUP_REMOVED lines=19> */
[----:B------:R-:W-:-:S03]  /*41a10*/  LOP3.LUT R25, R25, 0xfffbffff, RZ, 0xc0, !PT ;  /* 0xfffbffff19197812 */ /* 0x000fc600078ec0ff */
[----:B-1----:R-:W2:Y:S04]  /*41a20*/  LDL.LU.64 R202, [R1+0x12d0] ;  /* 0x0012d00001ca7983 */ /* 0x002ea80000300a00 */
[----:B------:R-:W2:Y:S04]  /*41a30*/  LDL.LU R27, [R1+0x444] ;  /* 0x00044400011b7983 */ /* 0x000ea80000300800 */
[----:B------:R-:W-:Y:S02]  /*41a40*/  @P1 LOP3.LUT R25, R25, 0x40000, RZ, 0xfc, !PT ;  /* 0x0004000019191812 */ /* 0x000fe400078efcff */
[----:B------:R-:W-:-:S02]  /*41a50*/  LOP3.LUT P1, RZ, R24, 0x2000000, RZ, 0xc0, !PT ;  /* 0x0200000018ff7812 */ /* 0x000fc4000782c0ff */
        /* <DEDUP_REMOVED lines=27> */
[----:B---3--:R-:W-:Y:S01]  /*41c10*/  @P1 STG.E desc[UR10][R10.64], R15 ;  /* 0x0000000f0a001986 */ /* 0x008fe2000c10190a */
[----:B------:R-:W-:-:S13]  /*41c20*/  LOP3.LUT P1, RZ, R25, 0x8000000, RZ, 0xc0, !PT ;  /* 0x0800000019ff7812 */ /* 0x000fda000782c0ff */
[----:B----4-:R-:W-:Y:S01]  /*41c30*/  @P1 STG.E desc[UR10][R8.64], R13 ;  /* 0x0000000d08001986 */ /* 0x010fe2000c10190a */
        /* <DEDUP_REMOVED lines=11> */
[----:B--2---:R-:W-:Y:S01]  /*41cf0*/  @P1 STG.E desc[UR10][R184.64], R191 ;  /* 0x000000bfb8001986 */ /* 0x004fe2000c10190a */
[----:B------:R-:W-:-:S13]  /*41d00*/  LOP3.LUT P1, RZ, R25, 0x100000, RZ, 0xc0, !PT ;  /* 0x0010000019ff7812 */ /* 0x000fda000782c0ff */
[----:B------:R-:W-:Y:S01]  /*41d10*/  @P1 STG.E desc[UR10][R194.64], R192 ;  /* 0x000000c0c2001986 */ /* 0x000fe2000c10190a */
[----:B------:R-:W-:-:S13]  /*41d20*/  LOP3.LUT P1, RZ, R25, 0x80000, RZ, 0xc0, !PT ;  /* 0x0008000019ff7812 */ /* 0x000fda000782c0ff */
[----:B------:R-:W-:Y:S01]  /*41d30*/  @P1 STG.E desc[UR10][R188.64], R193 ;  /* 0x000000c1bc001986 */ /* 0x000fe2000c10190a */
[----:B------:R-:W-:-:S13]  /*41d40*/  LOP3.LUT P1, RZ, R25, 0x40000, RZ, 0xc0, !PT ;  /* 0x0004000019ff7812 */ /* 0x000fda000782c0ff */
[----:B------:R-:W-:Y:S01]  /*41d50*/  @P1 STG.E desc[UR10][R198.64], R252 ;  /* 0x000000fcc6001986 */ /* 0x000fe2000c10190a */
[----:B------:R-:W-:-:S13]  /*41d60*/  LOP3.LUT P1, RZ, R25, 0x20000, RZ, 0xc0, !PT ;  /* 0x0002000019ff7812 */ /* 0x000fda000782c0ff */
[----:B------:R1:W-:Y:S04]  /*41d70*/  @P1 STG.E desc[UR10][R202.64], R27 ;  /* 0x0000001bca001986 */ /* 0x0003e8000c10190a */
[----:B-1----:R-:W2:Y:S04]  /*41d80*/  LDL.LU.64 R202, [R1+0x12c8] ;  /* 0x0012c80001ca7983 */ /* 0x002ea80000300a00 */
[----:B------:R-:W2:Y:S04]  /*41d90*/  LDL.LU R168, [R1+0x458] ;  /* 0x0004580001a87983 */ /* 0x000ea80000300800 */
[----:B------:R-:W3:Y:S04]  /*41da0*/  LDL.LU.64 R198, [R1+0x12c0] ;  /* 0x0012c00001c67983 */ /* 0x000ee80000300a00 */
[----:B------:R-:W3:Y:S04]  /*41db0*/  LDL.LU R169, [R1+0x448] ;  /* 0x0004480001a97983 */ /* 0x000ee80000300800 */
[----:B------:R-:W4:Y:S04]  /*41dc0*/  LDL.LU.64 R170, [R1+0x12b8] ;  /* 0x0012b80001aa7983 */ /* 0x000f280000300a00 */
[----:B------:R-:W4:Y:S04]  /*41dd0*/  LDL.LU R42, [R1+0x45c] ;  /* 0x00045c00012a7983 */ /* 0x000f280000300800 */
        /* <DEDUP_REMOVED lines=19> */
[----:B------:R-:W4:Y:S01]  /*41f10*/  LDL.LU R182, [R1+0x410] ;  /* 0x0004100001b67983 */ /* 0x000f220000300800 */
[----:B------:R-:W-:-:S03]  /*41f20*/  LOP3.LUT P1, RZ, R25, 0x10000, RZ, 0xc0, !PT ;  /* 0x0001000019ff7812 */ /* 0x000fc6000782c0ff */
        /* <DEDUP_REMOVED lines=12> */
[----:B--2---:R1:W-:Y:S01]  /*41ff0*/  @P1 STG.E desc[UR10][R202.64], R168 ;  /* 0x000000a8ca001986 */ /* 0x0043e2000c10190a */
[----:B------:R-:W-:-:S02]  /*42000*/  LOP3.LUT P1, RZ, R25, 0x8000, RZ, 0xc0, !PT ;  /* 0x0000800019ff7812 */ /* 0x000fc4000782c0ff */
[----:B------:R-:W-:Y:S01]  /*42010*/  LOP3.LUT R7, R7, 0xffffefff, RZ, 0xc0, !PT ;  /* 0xffffefff07077812 */ /* 0x000fe200078ec0ff */
[----:B-1----:R-:W2:Y:S10]  /*42020*/  LDL.LU.64 R202, [R1+0x1938] ;  /* 0x0019380001ca7983 */ /* 0x002eb40000300a00 */
[----:B---3--:R1:W-:Y:S01]  /*42030*/  @P1 STG.E desc[UR10][R198.64], R169 ;  /* 0x000000a9c6001986 */ /* 0x0083e2000c10190a */
[----:B------:R-:W-:-:S03]  /*42040*/  LOP3.LUT P1, RZ, R25, 0x4000, RZ, 0xc0, !PT ;  /* 0x0000400019ff7812 */ /* 0x000fc6000782c0ff */
[----:B-1----:R-:W3:Y:S10]  /*42050*/  LDL.LU.64 R198, [R1+0x1930] ;  /* 0x0019300001c67983 */ /* 0x002ef40000300a00 */
        /* <DEDUP_REMOVED lines=11> */
[----:B------:R-:W-:-:S03]  /*42110*/  LOP3.LUT P1, RZ, R25, 0x100, RZ, 0xc0, !PT ;  /* 0x0000010019ff7812 */ /* 0x000fc6000782c0ff */
[----:B-1----:R-:W4:Y:S10]  /*42120*/  LDL.LU.64 R28, [R1+0x1230] ;  /* 0x00123000011c7983 */ /* 0x002f340000300a00 */
[----:B------:R1:W-:Y:S01]  /*42130*/  @P1 STG.E desc[UR10][R10.64], R8 ;  /* 0x000000080a001986 */ /* 0x0003e2000c10190a */
[----:B------:R-:W-:-:S03]  /*42140*/  LOP3.LUT P1, RZ, R25, 0x80, RZ, 0xc0, !PT ;  /* 0x0000008019ff7812 */ /* 0x000fc6000782c0ff */
[----:B------:R-:W4:Y:S04]  /*42150*/  LDL.LU R33, [R1+0x40c] ;  /* 0x00040c0001217983 */ /* 0x000f280000300800 */
[----:B-1----:R-:W2:Y:S06]  /*42160*/  LDL.LU.64 R10, [R1+0x1228] ;  /* 0x00122800010a7983 */ /* 0x002eac0000300a00 */
[----:B------:R1:W-:Y:S01]  /*42170*/  @P1 STG.E desc[UR10][R14.64], R9 ;  /* 0x000000090e001986 */ /* 0x0003e2000c10190a */
[----:B------:R-:W-:-:S03]  /*42180*/  LOP3.LUT P1, RZ, R25, 0x40, RZ, 0xc0, !PT ;  /* 0x0000004019ff7812 */ /* 0x000fc6000782c0ff */
[----:B------:R-:W2:Y:S04]  /*42190*/  LDL.LU R8, [R1+0x170] ;  /* 0x0001700001087983 */ /* 0x000ea80000300800 */
[----:B-1----:R-:W3:Y:S06]  /*421a0*/  LDL.LU.64 R14, [R1+0x1220] ;  /* 0x00122000010e7983 */ /* 0x002eec0000300a00 */
[----:B------:R1:W-:Y:S01]  /*421b0*/  @P1 STG.E desc[UR10][R12.64], R178 ;  /* 0x000000b20c001986 */ /* 0x0003e2000c10190a */
[----:B------:R-:W-:-:S03]  /*421c0*/  LOP3.LUT P1, RZ, R25, 0x20, RZ, 0xc0, !PT ;  /* 0x0000002019ff7812 */ /* 0x000fc6000782c0ff */
[----:B------:R-:W3:Y:S04]  /*421d0*/  LDL.LU R9, [R1+0x160] ;  /* 0x0001600001097983 */ /* 0x000ee80000300800 */
[----:B-1----:R-:W3:Y:S06]  /*421e0*/  LDL.LU.64 R12, [R1+0x1218] ;  /* 0x00121800010c7983 */ /* 0x002eec0000300a00 */
[----:B------:R1:W-:Y:S01]  /*421f0*/  @P1 STG.E desc[UR10][R174.64], R179 ;  /* 0x000000b3ae001986 */ /* 0x0003e2000c10190a */
[----:B------:R-:W-:-:S03]  /*42200*/  LOP3.LUT P1, RZ, R25, 0x10, RZ, 0xc0, !PT ;  /* 0x0000001019ff7812 */ /* 0x000fc6000782c0ff */
[----:B------:R-:W3:Y:S04]  /*42210*/  LDL.LU R178, [R1+0x174] ;  /* 0x0001740001b27983 */ /* 0x000ee80000300800 */
[----:B-1----:R-:W3:Y:S06]  /*42220*/  LDL.LU.64 R174, [R1+0x1210] ;  /* 0x0012100001ae7983 */ /* 0x002eec0000300a00 */
[----:B------:R1:W-:Y:S01]  /*42230*/  @P1 STG.E desc[UR10][R172.64], R182 ;  /* 0x000000b6ac001986 */ /* 0x0003e2000c10190a */
[----:B------:R-:W-:-:S03]  /*42240*/  LOP3.LUT P1, RZ, R19, 0x800, RZ, 0xc0, !PT ;  /* 0x0000080013ff7812 */ /* 0x000fc6000782c0ff */
[----:B------:R-:W3:Y:S01]  /*42250*/  LDL.LU R179, [R1+0x164] ;  /* 0x0001640001b37983 */ /* 0x000ee20000300800 */
[----:B------:R-:W-:-:S03]  /*42260*/  LOP3.LUT P0, RZ, R24, 0x200, RZ, 0xc0, !PT ;  /* 0x0000020018ff7812 */ /* 0x000fc6000780c0ff */
[----:B-1----:R-:W3:Y:S06]  /*42270*/  LDL.LU.64 R172, [R1+0x1208] ;  /* 0x0012080001ac7983 */ /* 0x002eec0000300a00 */
[----:B------:R-:W-:Y:S02]  /*42280*/  @P1 LOP3.LUT R7, R7, 0x1000, RZ, 0xfc, !PT ;  /* 0x0000100007071812 */ /* 0x000fe400078efcff */
[----:B------:R-:W-:Y:S01]  /*42290*/  LOP3.LUT P1, RZ, R19, 0x1000, RZ, 0xc0, !PT ;  /* 0x0000100013ff7812 */ /* 0x000fe2000782c0ff */
[----:B------:R-:W3:Y:S01]  /*422a0*/  LDL.LU R182, [R1+0x178] ;  /* 0x0001780001b67983 */ /* 0x000ee20000300800 */
        /* <DEDUP_REMOVED lines=26> */
[----:B-1----:R-:W3:Y:S01]  /*42450*/  LDL.LU.64 R176, [R1+0x1200] ;  /* 0x0012000001b07983 */ /* 0x002ee20000300a00 */
[----:B------:R-:W-:-:S03]  /*42460*/  LOP3.LUT R7, R7, 0xffdfffff, RZ, 0xc0, !PT ;  /* 0xffdfffff07077812 */ /* 0x000fc600078ec0ff */
[----:B------:R-:W3:Y:S01]  /*42470*/  LDL.LU R183, [R1+0x168] ;  /* 0x0001680001b77983 */ /* 0x000ee20000300800 */
[----:B------:R-:W-:-:S07]  /*42480*/  LOP3.LUT P5, RZ, R24, 0x80, RZ, 0xc0, !PT ;  /* 0x0000008018ff7812 */ /* 0x000fce00078ac0ff */
[----:B------:R-:W-:Y:S02]  /*42490*/  @P1 LOP3.LUT R7, R7, 0x200000, RZ, 0xfc, !PT ;  /* 0x0020000007071812 */ /* 0x000fe400078efcff */
[----:B------:R-:W-:Y:S01]  /*424a0*/  LOP3.LUT P1, RZ, R19, 0x200000, RZ, 0xc0, !PT ;  /* 0x0020000013ff7812 */ /* 0x000fe2000782c0ff */
[----:B------:R1:W-:Y:S01]  /*424b0*/  @P6 STG.E desc[UR10][R186.64], R191 ;  /* 0x000000bfba006986 */ /* 0x0003e2000c10190a */
[----:B------:R-:W-:-:S03]  /*424c0*/  LOP3.LUT R7, R7, 0xffbfffff, RZ, 0xc0, !PT ;  /* 0xffbfffff07077812 */ /* 0x000fc600078ec0ff */
[----:B-1----:R-:W3:Y:S04]  /*424d0*/  LDL.LU.64 R186, [R1+0x11f8] ;  /* 0x0011f80001ba7983 */ /* 0x002ee80000300a00 */
[----:B------:R-:W3:Y:S04]  /*424e0*/  LDL.LU R191, [R1+0x17c] ;  /* 0x00017c0001bf7983 */ /* 0x000ee80000300800 */
[----:B------:R-:W-:Y:S02]  /*424f0*/  @P1 LOP3.LUT R7, R7, 0x400000, RZ, 0xfc, !PT ;  /* 0x0040000007071812 */ /* 0x000fe400078efcff */
[----:B------:R-:W-:Y:S01]  /*42500*/  LOP3.LUT P1, RZ, R19, 0x400000, RZ, 0xc0, !PT ;  /* 0x0040000013ff7812 */ /* 0x000fe2000782c0ff */
[----:B------:R1:W-:Y:S01]  /*42510*/  @P5 STG.E desc[UR10][R180.64], R194 ;  /* 0x000000c2b4005986 */ /* 0x0003e2000c10190a */
[----:B------:R-:W-:-:S02]  /*42520*/  LOP3.LUT P4, RZ, R24, 0x40, RZ, 0xc0, !PT ;  /* 0x0000004018ff7812 */ /* 0x000fc4000788c0ff */
[----:B------:R-:W-:Y:S01]  /*42530*/  LOP3.LUT R7, R7, 0xff7fffff, RZ, 0xc0, !PT ;  /* 0xff7fffff07077812 */ /* 0x000fe200078ec0ff */
        /* <DEDUP_REMOVED lines=19> */
[----:B------:R-:W-:-:S03]  /*42670*/  LOP3.LUT R7, R7, 0xfbffffff, RZ, 0xc0, !PT ;  /* 0xfbffffff07077812 */ /* 0x000fc600078ec0ff */
[----:B-1----:R-:W3:Y:S04]  /*42680*/  LDL.LU.64 R192, [R1+0x11d8] ;  /* 0x0011d80001c07983 */ /* 0x002ee80000300a00 */
[----:B------:R-:W3:Y:S04]  /*42690*/  LDL.LU R27, [R1+0x154] ;  /* 0x00015400011b7983 */ /* 0x000ee80000300800 */
        /* <DEDUP_REMOVED lines=29> */
[----:B----4-:R-:W-:Y:S01]  /*42870*/  @P1 STG.E desc[UR10][R28.64], R33 ;  /* 0x000000211c001986 */ /* 0x010fe2000c10190a */
[----:B------:R-:W-:-:S13]  /*42880*/  LOP3.LUT P1, RZ, R25, 0x8, RZ, 0xc0, !PT ;  /* 0x0000000819ff7812 */ /* 0x000fda000782c0ff */
[----:B--2---:R-:W-:Y:S01]  /*42890*/  @P1 STG.E desc[UR10][R10.64], R8 ;  /* 0x000000080a001986 */ /* 0x004fe2000c10190a */
[----:B------:R-:W-:-:S13]  /*428a0*/  LOP3.LUT P1, RZ, R25, 0x4, RZ, 0xc0, !PT ;  /* 0x0000000419ff7812 */ /* 0x000fda000782c0ff */
[----:B---3--:R-:W-:Y:S01]  /*428b0*/  @P1 STG.E desc[UR10][R14.64], R9 ;  /* 0x000000090e001986 */ /* 0x008fe2000c10190a */
        /* <DEDUP_REMOVED lines=75> */
[----:B-1----:R-:W3:Y:S10]  /*42d70*/  LDL.LU.64 R34, [R1+0x1140] ;  /* 0x0011400001227983 */ /* 0x002ef40000300a00 */
[----:B------:R1:W-:Y:S01]  /*42d80*/  @P1 STG.E desc[UR10][R32.64], R14 ;  /* 0x0000000e20001986 */ /* 0x0003e2000c10190a */
[----:B------:R-:W-:-:S03]  /*42d90*/  LOP3.LUT P1, RZ, R7, 0x8000, RZ, 0xc0, !PT ;  /* 0x0000800007ff7812 */ /* 0x000fc6000782c0ff */
[----:B------:R-:W3:Y:S04]  /*42da0*/  LDL.LU R29, [R1+0x11c] ;  /* 0x00011c00011d7983 */ /* 0x000ee80000300800 */
[----:B-1----:R-:W4:Y:S06]  /*42db0*/  LDL.LU.64 R32, [R1+0x1130] ;  /* 0x0011300001207983 */ /* 0x002f2c0000300a00 */
[----:B------:R1:W-:Y:S01]  /*42dc0*/  @P1 STG.E desc[UR10][R10.64], R15 ;  /* 0x0000000f0a001986 */ /* 0x0003e2000c10190a */
[----:B------:R-:W-:-:S03]  /*42dd0*/  LOP3.LUT P1, RZ, R7, 0x4000, RZ, 0xc0, !PT ;  /* 0x0000400007ff7812 */ /* 0x000fc6000782c0ff */
[----:B------:R-:W4:Y:S04]  /*42de0*/  LDL.LU R14, [R1+0x10c] ;  /* 0x00010c00010e7983 */ /* 0x000f280000300800 */
        /* <DEDUP_REMOVED lines=11> */
[----:B------:R-:W2:Y:S01]  /*42ea0*/  LDL.LU R12, [R1+0xf4] ;  /* 0x0000f400010c7983 */ /* 0x000ea20000300800 */
[----:B------:R-:W-:-:S03]  /*42eb0*/  LOP3.LUT P0, RZ, R19, 0x400, RZ, 0xc0, !PT ;  /* 0x0000040013ff7812 */ /* 0x000fc6000780c0ff */
[----:B-1----:R-:W2:Y:S06]  /*42ec0*/  LDL.LU.64 R178, [R1+0x1110] ;  /* 0x0011100001b27983 */ /* 0x002eac0000300a00 */
[----:B------:R-:W-:Y:S02]  /*42ed0*/  @P1 LOP3.LUT R17, R17, 0x100000, RZ, 0xfc, !PT ;  /* 0x0010000011111812 */ /* 0x000fe400078efcff */
[----:B------:R-:W-:Y:S01]  /*42ee0*/  LOP3.LUT P1, RZ, R16, 0x2000, RZ, 0xc0, !PT ;  /* 0x0000200010ff7812 */ /* 0x000fe2000782c0ff */
[----:B------:R-:W2:Y:S01]  /*42ef0*/  LDL.LU R173, [R1+0xe4] ;  /* 0x0000e40001ad7983 */ /* 0x000ea20000300800 */
        /* <DEDUP_REMOVED lines=26> */
[----:B-1----:R-:W2:Y:S01]  /*430a0*/  LDL.LU.64 R176, [R1+0x1108] ;  /* 0x0011080001b07983 */ /* 0x002ea20000300a00 */
[----:B------:R-:W-:-:S03]  /*430b0*/  LOP3.LUT R17, R17, 0xdfffffff, RZ, 0xc0, !PT ;  /* 0xdfffffff11117812 */ /* 0x000fc600078ec0ff */
[----:B------:R-:W2:Y:S01]  /*430c0*/  LDL.LU R172, [R1+0xf8] ;  /* 0x0000f80001ac7983 */ /* 0x000ea20000300800 */
[----:B------:R-:W-:-:S07]  /*430d0*/  LOP3.LUT P5, RZ, R19, 0x100, RZ, 0xc0, !PT ;  /* 0x0000010013ff7812 */ /* 0x000fce00078ac0ff */
[----:B------:R-:W-:Y:S02]  /*430e0*/  @P1 LOP3.LUT R17, R17, 0x20000000, RZ, 0xfc, !PT ;  /* 0x2000000011111812 */ /* 0x000fe400078efcff */
[----:B------:R-:W-:Y:S01]  /*430f0*/  LOP3.LUT P1, RZ, R16, 0x400000, RZ, 0xc0, !PT ;  /* 0x0040000010ff7812 */ /* 0x000fe2000782c0ff */
[----:B------:R1:W-:Y:S01]  /*43100*/  @P6 STG.E desc[UR10][R182.64], R187 ;  /* 0x000000bbb6006986 */ /* 0x0003e2000c10190a */
        /* <DEDUP_REMOVED lines=120> */
[----:B------:R-:W3:Y:S04]  /*43890*/  LDL.LU.64 R6, [R1+0x10d0] ;  /* 0x0010d00001067983 */ /* 0x000ee80000300a00 */
        /* <DEDUP_REMOVED lines=34> */
[----:B------:R-:W-:-:S03]  /*43ac0*/  LOP3.LUT R17, R17, 0xfffffffe, RZ, 0xc0, !PT ;  /* 0xfffffffe11117812 */ /* 0x000fc600078ec0ff */
        /* <DEDUP_REMOVED lines=156> */
[----:B------:R-:W4:Y:S04]  /*44490*/  LDL.LU R35, [R1] ;  /* 0x0000000001237983 */ /* 0x000f280000300800 */
[----:B------:R-:W4:Y:S04]  /*444a0*/  LDL.LU.64 R28, [R1+0xf58] ;  /* 0x000f5800011c7983 */ /* 0x000f280000300a00 */
[----:B------:R-:W4:Y:S04]  /*444b0*/  LDL.LU R252, [R1+0x14] ;  /* 0x0000140001fc7983 */ /* 0x000f280000300800 */
[----:B------:R-:W4:Y:S04]  /*444c0*/  LDL.LU.64 R32, [R1+0xf50] ;  /* 0x000f500001207983 */ /* 0x000f280000300a00 */
[----:B------:R-:W4:Y:S01]  /*444d0*/  LDL.LU R27, [R1+0x4] ;  /* 0x00000400011b7983 */ /* 0x000f220000300800 */
[----:B------:R-:W-:-:S13]  /*444e0*/  LOP3.LUT P1, RZ, R17, 0x100, RZ, 0xc0, !PT ;  /* 0x0000010011ff7812 */ /* 0x000fda000782c0ff */
[----:B--2---:R1:W-:Y:S01]  /*444f0*/  @P1 STG.E desc[UR10][R194.64], R191 ;  /* 0x000000bfc2001986 */ /* 0x0043e2000c10190a */
[----:B------:R-:W-:Y:S02]  /*44500*/  LOP3.LUT P1, RZ, R17, 0x80, RZ, 0xc0, !PT ;  /* 0x0000008011ff7812 */ /* 0x000fe4000782c0ff */
[C---:B------:R-:W-:Y:S02]  /*44510*/  LOP3.LUT P0, RZ, R21.reuse, 0x1000, RZ, 0xc0, !PT ;  /* 0x0000100015ff7812 */ /* 0x040fe4000780c0ff */
[C---:B------:R-:W-:Y:S02]  /*44520*/  LOP3.LUT P6, RZ, R21.reuse, 0x800, RZ, 0xc0, !PT ;  /* 0x0000080015ff7812 */ /* 0x040fe400078cc0ff */
[C---:B------:R-:W-:Y:S02]  /*44530*/  LOP3.LUT P5, RZ, R21.reuse, 0x400, RZ, 0xc0, !PT ;  /* 0x0000040015ff7812 */ /* 0x040fe400078ac0ff */
[----:B------:R-:W-:Y:S01]  /*44540*/  LOP3.LUT P4, RZ, R21, 0x200, RZ, 0xc0, !PT ;  /* 0x0000020015ff7812 */ /* 0x000fe2000788c0ff */
[----:B-1----:R-:W2:Y:S04]  /*44550*/  LDL.LU.64 R194, [R1+0x1918] ;  /* 0x0019180001c27983 */ /* 0x002ea80000300a00 */
[----:B---3--:R1:W-:Y:S01]  /*44560*/  @P1 STG.E desc[UR10][R184.64], R186 ;  /* 0x000000bab8001986 */ /* 0x0083e2000c10190a */
[----:B------:R-:W-:-:S02]  /*44570*/  LOP3.LUT P1, RZ, R17, 0x40, RZ, 0xc0, !PT ;  /* 0x0000004011ff7812 */ /* 0x000fc4000782c0ff */
[C---:B------:R-:W-:Y:S01]  /*44580*/  LOP3.LUT P3, RZ, R21.reuse, 0x100, RZ, 0xc0, !PT ;  /* 0x0000010015ff7812 */ /* 0x040fe2000786c0ff */
[----:B------:R-:W3:Y:S01]  /*44590*/  LDL.LU R191, [R1+0x1910] ;  /* 0x0019100001bf7983 */ /* 0x000ee20000300800 */
[----:B------:R-:W-:-:S03]  /*445a0*/  LOP3.LUT P2, RZ, R21, 0x80, RZ, 0xc0, !PT ;  /* 0x0000008015ff7812 */ /* 0x000fc6000784c0ff */
[----:B-1----:R-:W3:Y:S06]  /*445b0*/  LDL.LU.64 R184, [R1+0x1908] ;  /* 0x0019080001b87983 */ /* 0x002eec0000300a00 */
[----:B----4-:R1:W-:Y:S01]  /*445c0*/  @P1 STG.E desc[UR10][R180.64], R187 ;  /* 0x000000bbb4001986 */ /* 0x0103e2000c10190a */
        /* <DEDUP_REMOVED lines=25> */
[----:B-1----:R-:W4:Y:S10]  /*44760*/  LDL.LU.64 R14, [R1+0x18a0] ;  /* 0x0018a000010e7983 */ /* 0x002f340000300a00 */
[----:B------:R1:W-:Y:S01]  /*44770*/  @P1 STG.E desc[UR10][R10.64], R2 ;  /* 0x000000020a001986 */ /* 0x0003e2000c10190a */
[----:B------:R-:W-:-:S03]  /*44780*/  LOP3.LUT P1, RZ, R19, 0x40000000, RZ, 0xc0, !PT ;  /* 0x4000000013ff7812 */ /* 0x000fc6000782c0ff */
[----:B-1----:R-:W4:Y:S10]  /*44790*/  LDL.LU.64 R10, [R1+0x1898] ;  /* 0x00189800010a7983 */ /* 0x002f340000300a00 */
[----:B------:R-:W-:Y:S01]  /*447a0*/  @P1 STG.E desc[UR10][R6.64], R26 ;  /* 0x0000001a06001986 */ /* 0x000fe2000c10190a */
[----:B------:R-:W-:-:S13]  /*447b0*/  LOP3.LUT P1, RZ, R19, 0x20000000, RZ, 0xc0, !PT ;  /* 0x2000000013ff7812 */ /* 0x000fda000782c0ff */
[----:B------:R-:W-:Y:S01]  /*447c0*/  @P1 STG.E desc[UR10][R24.64], R170 ;  /* 0x000000aa18001986 */ /* 0x000fe2000c10190a */
[C---:B------:R-:W-:Y:S02]  /*447d0*/  LOP3.LUT P1, RZ, R19.reuse, 0x10000000, RZ, 0xc0, !PT ;  /* 0x1000000013ff7812 */ /* 0x040fe4000782c0ff */
[----:B------:R-:W-:-:S11]  /*447e0*/  LOP3.LUT R19, R19, 0xffffffef, RZ, 0xc0, !PT ;  /* 0xffffffef13137812 */ /* 0x000fd600078ec0ff */
[----:B------:R-:W-:Y:S01]  /*447f0*/  @P1 STG.E desc[UR10][R168.64], R171 ;  /* 0x000000aba8001986 */ /* 0x000fe2000c10190a */
[----:B------:R-:W-:-:S13]  /*44800*/  LOP3.LUT P1, RZ, R22, 0x4000, RZ, 0xc0, !PT ;  /* 0x0000400016ff7812 */ /* 0x000fda000782c0ff */
[----:B------:R-:W-:Y:S02]  /*44810*/  @P1 LOP3.LUT R19, R19, 0x10, RZ, 0xfc, !PT ;  /* 0x0000001013131812 */ /* 0x000fe400078efcff */
[----:B------:R-:W-:Y:S02]  /*44820*/  LOP3.LUT P1, RZ, R22, 0x8000, RZ, 0xc0, !PT ;  /* 0x0000800016ff7812 */ /* 0x000fe4000782c0ff */
[----:B------:R-:W-:-:S11]  /*44830*/  LOP3.LUT R19, R19, 0xffffffdf, RZ, 0xc0, !PT ;  /* 0xffffffdf13137812 */ /* 0x000fd600078ec0ff */
[----:B------:R-:W-:Y:S02]  /*44840*/  @P1 LOP3.LUT R19, R19, 0x20, RZ, 0xfc, !PT ;  /* 0x0000002013131812 */ /* 0x000fe400078efcff */
[----:B------:R-:W-:Y:S02]  /*44850*/  LOP3.LUT P1, RZ, R22, 0x10000, RZ, 0xc0, !PT ;  /* 0x0001000016ff7812 */ /* 0x000fe4000782c0ff */
[----:B------:R-:W-:Y:S01]  /*44860*/  LOP3.LUT R19, R19, 0xffffffbf, RZ, 0xc0, !PT ;  /* 0xffffffbf13137812 */ /* 0x000fe200078ec0ff */
[----:B------:R-:W-:Y:S04]  /*44870*/  @P0 STG.E desc[UR10][R38.64], R36 ;  /* 0x0000002426000986 */ /* 0x000fe8000c10190a */
[----:B------:R-:W-:Y:S06]  /*44880*/  @P6 STG.E desc[UR10][R42.64], R37 ;  /* 0x000000252a006986 */ /* 0x000fec000c10190a */
[----:B------:R-:W-:-:S02]  /*44890*/  @P1 LOP3.LUT R19, R19, 0x40, RZ, 0xfc, !PT ;  /* 0x0000004013131812 */ /* 0x000fc400078efcff */
[----:B------:R-:W-:Y:S01]  /*448a0*/  LOP3.LUT P1, RZ, R22, 0x20000, RZ, 0xc0, !PT ;  /* 0x0002000016ff7812 */ /* 0x000fe2000782c0ff */
[----:B------:R-:W-:Y:S04]  /*448b0*/  @P5 STG.E desc[UR10][R40.64], R34 ;  /* 0x0000002228005986 */ /* 0x000fe8000c10190a */
[----:B------:R-:W-:Y:S04]  /*448c0*/  @P4 STG.E desc[UR10][R30.64], R35 ;  /* 0x000000231e004986 */ /* 0x000fe8000c10190a */
[----:B------:R-:W-:Y:S04]  /*448d0*/  @P3 STG.E desc[UR10][R28.64], R252 ;  /* 0x000000fc1c003986 */ /* 0x000fe8000c10190a */
[----:B------:R1:W-:Y:S01]  /*448e0*/  @P2 STG.E desc[UR10][R32.64], R27 ;  /* 0x0000001b20002986 */ /* 0x0003e2000c10190a */
[----:B------:R-:W-:-:S04]  /*448f0*/  LOP3.LUT R19, R19, 0xffffff7f, RZ, 0xc0, !PT ;  /* 0xffffff7f13137812 */ /* 0x000fc800078ec0ff */
[----:B------:R-:W-:Y:S01]  /*44900*/  @P1 LOP3.LUT R19, R19, 0x80, RZ, 0xfc, !PT ;  /* 0x0000008013131812 */ /* 0x000fe200078efcff */
[----:B-1----:R-:W2:Y:S04]  /*44910*/  LDL.LU.64 R32, [R1+0xf48] ;  /* 0x000f480001207983 */ /* 0x002ea80000300a00 */
[----:B------:R-:W2:Y:S01]  /*44920*/  LDL.LU R2, [R1+0x18] ;  /* 0x0000180001027983 */ /* 0x000ea20000300800 */
[----:B------:R-:W-:-:S03]  /*44930*/  LOP3.LUT P1, RZ, R22, 0x40000, RZ, 0xc0, !PT ;  /* 0x0004000016ff7812 */ /* 0x000fc6000782c0ff */
[----:B------:R-:W3:Y:S01]  /*44940*/  LDL.LU.64 R6, [R1+0xf40] ;  /* 0x000f400001067983 */ /* 0x000ee20000300a00 */
[----:B------:R-:W-:-:S03]  /*44950*/  LOP3.LUT R19, R19, 0xfffffeff, RZ, 0xc0, !PT ;  /* 0xfffffeff13137812 */ /* 0x000fc600078ec0ff */
[----:B------:R-:W3:Y:S04]  /*44960*/  LDL.LU R42, [R1+0x8] ;  /* 0x00000800012a7983 */ /* 0x000ee80000300800 */
[----:B------:R-:W4:Y:S02]  /*44970*/  LDL.LU.64 R24, [R1+0xf38] ;  /* 0x000f380001187983 */ /* 0x000f240000300a00 */
[----:B------:R-:W-:Y:S02]  /*44980*/  @P1 LOP3.LUT R19, R19, 0x100, RZ, 0xfc, !PT ;  /* 0x0000010013131812 */ /* 0x000fe400078efcff */
[----:B------:R-:W-:Y:S01]  /*44990*/  LOP3.LUT P1, RZ, R22, 0x80000, RZ, 0xc0, !PT ;  /* 0x0008000016ff7812 */ /* 0x000fe2000782c0ff */
[----:B------:R-:W4:Y:S01]  /*449a0*/  LDL.LU R43, [R1+0x1c] ;  /* 0x00001c00012b7983 */ /* 0x000f220000300800 */
[----:B------:R-:W-:-:S03]  /*449b0*/  LOP3.LUT R19, R19, 0xfffffdff, RZ, 0xc0, !PT ;  /* 0xfffffdff13137812 */ /* 0x000fc600078ec0ff */
[----:B------:R-:W4:Y:S04]  /*449c0*/  LDL.LU.64 R34, [R1+0xf30] ;  /* 0x000f300001227983 */ /* 0x000f280000300a00 */
[----:B------:R-:W4:Y:S04]  /*449d0*/  LDL.LU R252, [R1+0xc] ;  /* 0x00000c0001fc7983 */ /* 0x000f280000300800 */
[----:B------:R-:W-:Y:S01]  /*449e0*/  @P1 LOP3.LUT R19, R19, 0x200, RZ, 0xfc, !PT ;  /* 0x0000020013131812 */ /* 0x000fe200078efcff */
[----:B------:R-:W4:Y:S01]  /*449f0*/  LDL.LU.64 R28, [R1+0xf28] ;  /* 0x000f2800011c7983 */ /* 0x000f220000300a00 */
[----:B------:R-:W-:-:S02]  /*44a00*/  LOP3.LUT P1, RZ, R22, 0x100000, RZ, 0xc0, !PT ;  /* 0x0010000016ff7812 */ /* 0x000fc4000782c0ff */
[----:B------:R-:W-:Y:S01]  /*44a10*/  LOP3.LUT R19, R19, 0xfffffbff, RZ, 0xc0, !PT ;  /* 0xfffffbff13137812 */ /* 0x000fe200078ec0ff */
[----:B------:R-:W4:Y:S04]  /*44a20*/  LDL.LU.64 R30, [R1+0xf20] ;  /* 0x000f2000011e7983 */ /* 0x000f280000300a00 */
[----:B------:R-:W4:Y:S04]  /*44a30*/  LDL.LU.64 R40, [R1+0xf18] ;  /* 0x000f180001287983 */ /* 0x000f280000300a00 */
[----:B------:R-:W4:Y:S02]  /*44a40*/  LDL.LU.64 R36, [R1+0xf10] ;  /* 0x000f100001247983 */ /* 0x000f240000300a00 */
[----:B------:R-:W-:-:S02]  /*44a50*/  @P1 LOP3.LUT R19, R19, 0x400, RZ, 0xfc, !PT ;  /* 0x0000040013131812 */ /* 0x000fc400078efcff */
[----:B------:R-:W-:Y:S01]  /*44a60*/  LOP3.LUT P1, RZ, R22, 0x200000, RZ, 0xc0, !PT ;  /* 0x0020000016ff7812 */ /* 0x000fe2000782c0ff */
[----:B------:R-:W4:Y:S01]  /*44a70*/  LDL.LU.64 R38, [R1+0xf08] ;  /* 0x000f080001267983 */ /* 0x000f220000300a00 */
[----:B------:R-:W-:-:S03]  /*44a80*/  LOP3.LUT R19, R19, 0xfffff7ff, RZ, 0xc0, !PT ;  /* 0xfffff7ff13137812 */ /* 0x000fc600078ec0ff */
[----:B------:R-:W4:Y:S04]  /*44a90*/  LDL.LU.64 R26, [R1+0xf00] ;  /* 0x000f0000011a7983 */ /* 0x000f280000300a00 */
[----:B------:R-:W4:Y:S04]  /*44aa0*/  LDL.LU.64 R168, [R1+0xef8] ;  /* 0x000ef80001a87983 */ /* 0x000f280000300a00 */
[----:B------:R-:W-:Y:S01]  /*44ab0*/  @P1 LOP3.LUT R19, R19, 0x800, RZ, 0xfc, !PT ;  /* 0x0000080013131812 */ /* 0x000fe200078efcff */
[----:B------:R-:W4:Y:S01]  /*44ac0*/  LDL.LU.64 R170, [R1+0xef0] ;  /* 0x000ef00001aa7983 */ /* 0x000f220000300a00 */
        /* <DEDUP_REMOVED lines=49> */
[----:B--2---:R1:W-:Y:S01]  /*44de0*/  @P1 STG.E desc[UR10][R32.64], R2 ;  /* 0x0000000220001986 */ /* 0x0043e2000c10190a */
[----:B------:R-:W-:-:S03]  /*44df0*/  LOP3.LUT P1, RZ, R19, 0x8000000, RZ, 0xc0, !PT ;  /* 0x0800000013ff7812 */ /* 0x000fc6000782c0ff */
[----:B-1----:R-:W2:Y:S10]  /*44e00*/  LDL.LU.64 R32, [R1+0x1890] ;  /* 0x0018900001207983 */ /* 0x002eb40000300a00 */
[----:B---3--:R-:W-:Y:S01]  /*44e10*/  @P1 STG.E desc[UR10][R6.64], R42 ;  /* 0x0000002a06001986 */ /* 0x008fe2000c10190a */
[----:B------:R-:W-:-:S13]  /*44e20*/  LOP3.LUT P1, RZ, R19, 0x4000000, RZ, 0xc0, !PT ;  /* 0x0400000013ff7812 */ /* 0x000fda000782c0ff */
[----:B----4-:R-:W-:Y:S01]  /*44e30*/  @P1 STG.E desc[UR10][R24.64], R43 ;  /* 0x0000002b18001986 */ /* 0x010fe2000c10190a */
[----:B------:R-:W-:-:S13]  /*44e40*/  LOP3.LUT P1, RZ, R19, 0x2000000, RZ, 0xc0, !PT ;  /* 0x0200000013ff7812 */ /* 0x000fda000782c0ff */
[----:B------:R-:W-:Y:S01]  /*44e50*/  @P1 STG.E desc[UR10][R34.64], R252 ;  /* 0x000000fc22001986 */ /* 0x000fe2000c10190a */
[----:B------:R-:W-:-:S13]  /*44e60*/  LOP3.LUT P1, RZ, R19, 0x1000000, RZ, 0xc0, !PT ;  /* 0x0100000013ff7812 */ /* 0x000fda000782c0ff */
[----:B------:R1:W-:Y:S04]  /*44e70*/  @P1 STG.E desc[UR10][R28.64], R248 ;  /* 0x000000f81c001986 */ /* 0x0003e8000c10190a */
[----:B-1----:R-:W3:Y:S01]  /*44e80*/  LDL.LU.64 R28, [R1+0xee8] ;  /* 0x000ee800011c7983 */ /* 0x002ee20000300a00 */
[----:B------:R-:W-:-:S03]  /*44e90*/  LOP3.LUT P1, RZ, R19, 0x800000, RZ, 0xc0, !PT ;  /* 0x0080000013ff7812 */ /* 0x000fc6000782c0ff */
[----:B------:R-:W4:Y:S10]  /*44ea0*/  LDL.LU.64 R34, [R1+0xee0] ;  /* 0x000ee00001227983 */ /* 0x000f340000300a00 */
[----:B------:R1:W-:Y:S01]  /*44eb0*/  @P1 STG.E desc[UR10][R30.64], R244 ;  /* 0x000000f41e001986 */ /* 0x0003e2000c10190a */
[----:B------:R-:W-:-:S03]  /*44ec0*/  LOP3.LUT P1, RZ, R19, 0x400000, RZ, 0xc0, !PT ;  /* 0x0040000013ff7812 */ /* 0x000fc6000782c0ff */
[----:B-1----:R-:W2:Y:S10]  /*44ed0*/  LDL.LU.64 R30, [R1+0xed8] ;  /* 0x000ed800011e7983 */ /* 0x002eb40000300a00 */
[----:B------:R1:W-:Y:S01]  /*44ee0*/  @P1 STG.E desc[UR10][R40.64], R249 ;  /* 0x000000f928001986 */ /* 0x0003e2000c10190a */
[----:B------:R-:W-:-:S03]  /*44ef0*/  LOP3.LUT P1, RZ, R19, 0x200000, RZ, 0xc0, !PT ;  /* 0x0020000013ff7812 */ /* 0x000fc6000782c0ff */
[----:B-1----:R-:W2:Y:S10]  /*44f00*/  LDL.LU.64 R40, [R1+0xed0] ;  /* 0x000ed00001287983 */ /* 0x002eb40000300a00 */
[----:B------:R1:W-:Y:S04]  /*44f10*/  @P1 STG.E desc[UR10][R36.64], R245 ;  /* 0x000000f524001986 */ /* 0x0003e8000c10190a */
[----:B-1----:R-:W2:Y:S01]  /*44f20*/  LDL.LU.64 R36, [R1+0xec8] ;  /* 0x000ec80001247983 */ /* 0x002ea20000300a00 */
[----:B------:R-:W-:-:S03]  /*44f30*/  LOP3.LUT P1, RZ, R19, 0x100000, RZ, 0xc0, !PT ;  /* 0x0010000013ff7812 */ /* 0x000fc6000782c0ff */
[----:B------:R-:W2:Y:S10]  /*44f40*/  LDL.LU.64 R42, [R1+0xec0] ;  /* 0x000ec000012a7983 */ /* 0x000eb40000300a00 */
[----:B------:R1:W-:Y:S04]  /*44f50*/  @P1 STG.E desc[UR10][R38.64], R250 ;  /* 0x000000fa26001986 */ /* 0x0003e8000c10190a */
[----:B-1----:R-:W2:Y:S01]  /*44f60*/  LDL.LU.64 R38, [R1+0xeb8] ;  /* 0x000eb80001267983 */ /* 0x002ea20000300a00 */
[----:B------:R-:W-:-:S13]  /*44f70*/  LOP3.LUT P1, RZ, R19, 0x80000, RZ, 0xc0, !PT ;  /* 0x0008000013ff7812 */ /* 0x000fda000782c0ff */
[----:B------:R-:W-:Y:S01]  /*44f80*/  @P1 STG.E desc[UR10][R26.64], R246 ;  /* 0x000000f61a001986 */ /* 0x000fe2000c10190a */
[----:B------:R-:W-:-:S13]  /*44f90*/  LOP3.LUT P1, RZ, R19, 0x40000, RZ, 0xc0, !PT ;  /* 0x0004000013ff7812 */ /* 0x000fda000782c0ff */
[----:B------:R-:W-:Y:S01]  /*44fa0*/  @P1 STG.E desc[UR10][R168.64], R251 ;  /* 0x000000fba8001986 */ /* 0x000fe2000c10190a */
[----:B------:R-:W-:-:S13]  /*44fb0*/  LOP3.LUT P1, RZ, R19, 0x20000, RZ, 0xc0, !PT ;  /* 0x0002000013ff7812 */ /* 0x000fda000782c0ff */
[----:B------:R1:W-:Y:S01]  /*44fc0*/  @P1 STG.E desc[UR10][R170.64], R247 ;  /* 0x000000f7aa001986 */ /* 0x0003e2000c10190a */
[----:B------:R-:W-:-:S03]  /*44fd0*/  LOP3.LUT P1, RZ, R19, 0x10000, RZ, 0xc0, !PT ;  /* 0x0001000013ff7812 */ /* 0x000fc6000782c0ff */
        /* <DEDUP_REMOVED lines=9> */
[----:B---3--:R1:W-:Y:S01]  /*45070*/  @P1 STG.E desc[UR10][R28.64], R240 ;  /* 0x000000f01c001986 */ /* 0x0083e2000c10190a */
[----:B------:R-:W-:-:S03]  /*45080*/  LOP3.LUT P1, RZ, R19, 0x8000, RZ, 0xc0, !PT ;  /* 0x0000800013ff7812 */ /* 0x000fc6000782c0ff */
[----:B-1----:R-:W3:Y:S10]  /*45090*/  LDL.LU.64 R28, [R1+0x1888] ;  /* 0x00188800011c7983 */ /* 0x002ef40000300a00 */
[----:B----4-:R1:W-:Y:S01]  /*450a0*/  @P1 STG.E desc[UR10][R34.64], R236 ;  /* 0x000000ec22001986 */ /* 0x0103e2000c10190a */
[----:B------:R-:W-:-:S03]  /*450b0*/  LOP3.LUT P1, RZ, R19, 0x4000, RZ, 0xc0, !PT ;  /* 0x0000400013ff7812 */ /* 0x000fc6000782c0ff */
[----:B-1----:R-:W4:Y:S10]  /*450c0*/  LDL.LU.64 R34, [R1+0x1880] ;  /* 0x0018800001227983 */ /* 0x002f340000300a00 */
[----:B--2---:R1:W-:Y:S01]  /*450d0*/  @P1 STG.E desc[UR10][R30.64], R241 ;  /* 0x000000f11e001986 */ /* 0x0043e2000c10190a */
[----:B------:R-:W-:-:S03]  /*450e0*/  LOP3.LUT P1, RZ, R19, 0x2000, RZ, 0xc0, !PT ;  /* 0x0000200013ff7812 */ /* 0x000fc6000782c0ff */
[----:B-1----:R-:W2:Y:S10]  /*450f0*/  LDL.LU.64 R30, [R1+0x1878] ;  /* 0x00187800011e7983 */ /* 0x002eb40000300a00 */
[----:B------:R1:W-:Y:S01]  /*45100*/  @P1 STG.E desc[UR10][R40.64], R237 ;  /* 0x000000ed28001986 */ /* 0x0003e2000c10190a */
[----:B------:R-:W-:-:S03]  /*45110*/  LOP3.LUT P1, RZ, R19, 0x1000, RZ, 0xc0, !PT ;  /* 0x0000100013ff7812 */ /* 0x000fc6000782c0ff */
[----:B------:R-:W3:Y:S04]  /*45120*/  LDL.LU.64 R240, [R1+0xea0] ;  /* 0x000ea00001f07983 */ /* 0x000ee80000300a00 */
[----:B-1----:R-:W2:Y:S06]  /*45130*/  LDL.LU.64 R40, [R1+0x1870] ;  /* 0x0018700001287983 */ /* 0x002eac0000300a00 */
[----:B------:R1:W-:Y:S01]  /*45140*/  @P1 STG.E desc[UR10][R36.64], R242 ;  /* 0x000000f224001986 */ /* 0x0003e2000c10190a */
[----:B------:R-:W-:-:S03]  /*45150*/  LOP3.LUT P1, RZ, R19, 0x800, RZ, 0xc0, !PT ;  /* 0x0000080013ff7812 */ /* 0x000fc6000782c0ff */
[----:B------:R-:W4:Y:S04]  /*45160*/  LDL.LU.64 R236, [R1+0xea8] ;  /* 0x000ea80001ec7983 */ /* 0x000f280000300a00 */
[----:B-1----:R-:W2:Y:S06]  /*45170*/  LDL.LU.64 R36, [R1+0x1868] ;  /* 0x0018680001247983 */ /* 0x002eac0000300a00 */
[----:B------:R1:W-:Y:S01]  /*45180*/  @P1 STG.E desc[UR10][R42.64], R238 ;  /* 0x000000ee2a001986 */ /* 0x0003e2000c10190a */
[----:B------:R-:W-:-:S03]  /*45190*/  LOP3.LUT P1, RZ, R19, 0x400, RZ, 0xc0, !PT ;  /* 0x0000040013ff7812 */ /* 0x000fc6000782c0ff */
[----:B-1----:R-:W2:Y:S10]  /*451a0*/  LDL.LU.64 R42, [R1+0x1860] ;  /* 0x00186000012a7983 */ /* 0x002eb40000300a00 */
[----:B------:R1:W-:Y:S04]  /*451b0*/  @P1 STG.E desc[UR10][R38.64], R243 ;  /* 0x000000f326001986 */ /* 0x0003e8000c10190a */
[----:B-1----:R-:W2:Y:S04]  /*451c0*/  LDL.LU.64 R38, [R1+0x1858] ;  /* 0x0018580001267983 */ /* 0x002ea80000300a00 */
[----:B------:R-:W3:Y:S01]  /*451d0*/  LDL.LU.64 R242, [R1+0xeb0] ;  /* 0x000eb00001f27983 */ /* 0x000ee20000300a00 */
[----:B------:R-:W-:-:S02]  /*451e0*/  LOP3.LUT P1, RZ, R19, 0x200, RZ, 0xc0, !PT ;  /* 0x0000020013ff7812 */ /* 0x000fc4000782c0ff */
[----:B------:R-:W-:Y:S02]  /*451f0*/  LOP3.LUT R16, R16, 0xffffefff, RZ, 0xc0, !PT ;  /* 0xffffefff10107812 */ /* 0x000fe400078ec0ff */
[C---:B------:R-:W-:Y:S02]  /*45200*/  LOP3.LUT P0, RZ, R22.reuse, 0x2000, RZ, 0xc0, !PT ;  /* 0x0000200016ff7812 */ /* 0x040fe4000780c0ff */
[C---:B------:R-:W-:Y:S02]  /*45210*/  LOP3.LUT P6, RZ, R22.reuse, 0x1000, RZ, 0xc0, !PT ;  /* 0x0000100016ff7812 */ /* 0x040fe400078cc0ff */
[C---:B------:R-:W-:Y:S02]  /*45220*/  LOP3.LUT P5, RZ, R22.reuse, 0x800, RZ, 0xc0, !PT ;  /* 0x0000080016ff7812 */ /* 0x040fe400078ac0ff */
[C---:B------:R-:W-:Y:S02]  /*45230*/  LOP3.LUT P4, RZ, R22.reuse, 0x400, RZ, 0xc0, !PT ;  /* 0x0000040016ff7812 */ /* 0x040fe4000788c0ff */
[----:B------:R-:W-:-:S02]  /*45240*/  LOP3.LUT P3, RZ, R22, 0x200, RZ, 0xc0, !PT ;  /* 0x0000020016ff7812 */ /* 0x000fc4000786c0ff */
[----:B------:R-:W-:Y:S01]  /*45250*/  LOP3.LUT P2, RZ, R22, 0x100, RZ, 0xc0, !PT ;  /* 0x0000010016ff7812 */ /* 0x000fe2000784c0ff */
[----:B---3--:R-:W-:Y:S01]  /*45260*/  @P1 STG.E desc[UR10][R242.64], R239 ;  /* 0x000000eff2001986 */ /* 0x008fe2000c10190a */
[----:B------:R-:W-:-:S13]  /*45270*/  LOP3.LUT P1, RZ, R19, 0x100, RZ, 0xc0, !PT ;  /* 0x0000010013ff7812 */ /* 0x000fda000782c0ff */
[----:B----4-:R1:W-:Y:S01]  /*45280*/  @P1 STG.E desc[UR10][R236.64], R232 ;  /* 0x000000e8ec001986 */ /* 0x0103e2000c10190a */
[----:B------:R-:W-:-:S03]  /*45290*/  LOP3.LUT P1, RZ, R19, 0x80, RZ, 0xc0, !PT ;  /* 0x0000008013ff7812 */ /* 0x000fc6000782c0ff */
[----:B-1----:R-:W3:Y:S10]  /*452a0*/  LDL.LU.64 R236, [R1+0xe50] ;  /* 0x000e500001ec7983 */ /* 0x002ef40000300a00 */
        /* <DEDUP_REMOVED lines=23> */
[----:B------:R-:W-:Y:S01]  /*45420*/  @P3 STG.E desc[UR10][R168.64], R220 ;  /* 0x000000dca8003986 */ /* 0x000fe2000c10190a */
[----:B------:R-:W-:-:S03]  /*45430*/  LOP3.LUT R16, R16, 0xfffeffff, RZ, 0xc0, !PT ;  /* 0xfffeffff10107812 */ /* 0x000fc600078ec0ff */
[----:B------:R1:W-:Y:S01]  /*45440*/  @P2 STG.E desc[UR10][R170.64], R225 ;  /* 0x000000e1aa002986 */ /* 0x0003e2000c10190a */
[----:B------:R-:W-:Y:S02]  /*45450*/  @P1 LOP3.LUT R16, R16, 0x10000, RZ, 0xfc, !PT ;  /* 0x0001000010101812 */ /* 0x000fe400078efcff */
[----:B------:R-:W-:Y:S01]  /*45460*/  LOP3.LUT P1, RZ, R23, 0x100000, RZ, 0xc0, !PT ;  /* 0x0010000017ff7812 */ /* 0x000fe2000782c0ff */
[----:B-1----:R-:W4:Y:S01]  /*45470*/  LDL.LU.64 R170, [R1+0xe48] ;  /* 0x000e480001aa7983 */ /* 0x002f220000300a00 */
[----:B------:R-:W-:-:S03]  /*45480*/  LOP3.LUT R16, R16, 0xfffdffff, RZ, 0xc0, !PT ;  /* 0xfffdffff10107812 */ /* 0x000fc600078ec0ff */
[----:B------:R-:W2:Y:S08]  /*45490*/  LDL.LU.64 R240, [R1+0xe40] ;  /* 0x000e400001f07983 */ /* 0x000eb00000300a00 */
[----:B------:R-:W-:Y:S02]  /*454a0*/  @P1 LOP3.LUT R16, R16, 0x20000, RZ, 0xfc, !PT ;  /* 0x0002000010101812 */ /* 0x000fe400078efcff */
[----:B------:R-:W-:Y:S01]  /*454b0*/  LOP3.LUT P1, RZ, R23, 0x200000, RZ, 0xc0, !PT ;  /* 0x0020000017ff7812 */ /* 0x000fe2000782c0ff */
[----:B------:R-:W2:Y:S01]  /*454c0*/  LDL.LU.64 R246, [R1+0xe38] ;  /* 0x000e380001f67983 */ /* 0x000ea20000300a00 */
[----:B------:R-:W-:-:S03]  /*454d0*/  LOP3.LUT R16, R16, 0xfffbffff, RZ, 0xc0, !PT ;  /* 0xfffbffff10107812 */ /* 0x000fc600078ec0ff */
[----:B------:R-:W2:Y:S04]  /*454e0*/  LDL.LU.64 R250, [R1+0xe30] ;  /* 0x000e300001fa7983 */ /* 0x000ea80000300a00 */
[----:B------:R-:W2:Y:S04]  /*454f0*/  LDL.LU.64 R244, [R1+0xe28] ;  /* 0x000e280001f47983 */ /* 0x000ea80000300a00 */
[----:B------:R-:W-:Y:S01]  /*45500*/  @P1 LOP3.LUT R16, R16, 0x40000, RZ, 0xfc, !PT ;  /* 0x0004000010101812 */ /* 0x000fe200078efcff */
[----:B------:R-:W2:Y:S01]  /*45510*/  LDL.LU.64 R248, [R1+0xe20] ;  /* 0x000e200001f87983 */ /* 0x000ea20000300a00 */
[----:B------:R-:W-:-:S02]  /*45520*/  LOP3.LUT P1, RZ, R23, 0x400000, RZ, 0xc0, !PT ;  /* 0x0040000017ff7812 */ /* 0x000fc4000782c0ff */
[----:B------:R-:W-:Y:S01]  /*45530*/  LOP3.LUT R16, R16, 0xfff7ffff, RZ, 0xc0, !PT ;  /* 0xfff7ffff10107812 */ /* 0x000fe200078ec0ff */
[----:B------:R-:W2:Y:S01]  /*45540*/  LDL.LU.64 R6, [R1+0xe18] ;  /* 0x000e180001067983 */ /* 0x000ea20000300a00 */
[----:B------:R-:W-:-:S03]  /*45550*/  LOP3.LUT R19, R19, 0xfffffffe, RZ, 0xc0, !PT ;  /* 0xfffffffe13137812 */ /* 0x000fc600078ec0ff */
[----:B------:R-:W2:Y:S04]  /*45560*/  LDL.LU.64 R24, [R1+0xe10] ;  /* 0x000e100001187983 */ /* 0x000ea80000300a00 */
[----:B------:R-:W2:Y:S02]  /*45570*/  LDL.LU.64 R26, [R1+0xe08] ;  /* 0x000e0800011a7983 */ /* 0x000ea40000300a00 */
[----:B------:R-:W-:Y:S02]  /*45580*/  @P1 LOP3.LUT R16, R16, 0x80000, RZ, 0xfc, !PT ;  /* 0x0008000010101812 */ /* 0x000fe400078efcff */
[----:B------:R-:W-:Y:S01]  /*45590*/  LOP3.LUT P1, RZ, R23, 0x800000, RZ, 0xc0, !PT ;  /* 0x0080000017ff7812 */ /* 0x000fe2000782c0ff */
[----:B------:R-:W2:Y:S01]  /*455a0*/  LDL.LU.64 R168, [R1+0xe00] ;  /* 0x000e000001a87983 */ /* 0x000ea20000300a00 */
        /* <DEDUP_REMOVED lines=49> */
[----:B----4-:R1:W-:Y:S04]  /*458c0*/  @P1 STG.E desc[UR10][R170.64], R226 ;  /* 0x000000e2aa001986 */ /* 0x0103e8000c10190a */
[----:B-1----:R-:W3:Y:S04]  /*458d0*/  LDL.LU.64 R170, [R1+0xdf8] ;  /* 0x000df80001aa7983 */ /* 0x002ee80000300a00 */
[----:B------:R-:W4:Y:S04]  /*458e0*/  LDL.LU.64 R220, [R1+0xdf0] ;  /* 0x000df00001dc7983 */ /* 0x000f280000300a00 */
[----:B------:R-:W4:Y:S04]  /*458f0*/  LDL.LU.64 R224, [R1+0xde8] ;  /* 0x000de80001e07983 */ /* 0x000f280000300a00 */
[----:B------:R-:W4:Y:S01]  /*45900*/  LDL.LU.64 R230, [R1+0xde0] ;  /* 0x000de00001e67983 */ /* 0x000f220000300a00 */
[----:B------:R-:W-:-:S03]  /*45910*/  LOP3.LUT P1, RZ, R19, 0x4, RZ, 0xc0, !PT ;  /* 0x0000000413ff7812 */ /* 0x000fc6000782c0ff */
[----:B------:R-:W4:Y:S04]  /*45920*/  LDL.LU.64 R234, [R1+0xdd8] ;  /* 0x000dd80001ea7983 */ /* 0x000f280000300a00 */
[----:B------:R-:W4:Y:S04]  /*45930*/  LDL.LU.64 R228, [R1+0xdd0] ;  /* 0x000dd00001e47983 */ /* 0x000f280000300a00 */
[----:B------:R-:W4:Y:S04]  /*45940*/  LDL.LU.64 R232, [R1+0xdc8] ;  /* 0x000dc80001e87983 */ /* 0x000f280000300a00 */
[----:B--2---:R1:W-:Y:S01]  /*45950*/  @P1 STG.E desc[UR10][R240.64], R222 ;  /* 0x000000def0001986 */ /* 0x0043e2000c10190a */
[----:B------:R-:W-:-:S03]  /*45960*/  LOP3.LUT P1, RZ, R19, 0x2, RZ, 0xc0, !PT ;  /* 0x0000000213ff7812 */ /* 0x000fc6000782c0ff */
[----:B------:R-:W2:Y:S04]  /*45970*/  LDL.LU.64 R238, [R1+0xdc0] ;  /* 0x000dc00001ee7983 */ /* 0x000ea80000300a00 */
[----:B------:R-:W2:Y:S04]  /*45980*/  LDL.LU.64 R242, [R1+0xdb8] ;  /* 0x000db80001f27983 */ /* 0x000ea80000300a00 */
[----:B------:R-:W2:Y:S04]  /*45990*/  LDL.LU.64 R236, [R1+0xdb0] ;  /* 0x000db00001ec7983 */ /* 0x000ea80000300a00 */
[----:B------:R1:W-:Y:S01]  /*459a0*/  @P1 STG.E desc[UR10][R246.64], R227 ;  /* 0x000000e3f6001986 */ /* 0x0003e2000c10190a */
[----:B------:R-:W-:-:S03]  /*459b0*/  LOP3.LUT P1, RZ, R19, 0x1, RZ, 0xc0, !PT ;  /* 0x0000000113ff7812 */ /* 0x000fc6000782c0ff */
[----:B-1----:R-:W2:Y:S04]  /*459c0*/  LDL.LU.64 R240, [R1+0xda8] ;  /* 0x000da80001f07983 */ /* 0x002ea80000300a00 */
[----:B------:R-:W2:Y:S06]  /*459d0*/  LDL.LU.64 R246, [R1+0xda0] ;  /* 0x000da00001f67983 */ /* 0x000eac0000300a00 */
[----:B------:R1:W-:Y:S01]  /*459e0*/  @P1 STG.E desc[UR10][R250.64], R223 ;  /* 0x000000dffa001986 */ /* 0x0003e2000c10190a */
[----:B------:R-:W-:-:S03]  /*459f0*/  LOP3.LUT P1, RZ, R16, 0x80000000, RZ, 0xc0, !PT ;  /* 0x8000000010ff7812 */ /* 0x000fc6000782c0ff */
[----:B-1----:R-:W2:Y:S10]  /*45a00*/  LDL.LU.64 R250, [R1+0xd98] ;  /* 0x000d980001fa7983 */ /* 0x002eb40000300a00 */
        /* <DEDUP_REMOVED lines=18> */
[----:B---3--:R1:W-:Y:S04]  /*45b30*/  @P1 STG.E desc[UR10][R170.64], R219 ;  /* 0x000000dbaa001986 */ /* 0x0083e8000c10190a */
[----:B-1----:R-:W3:Y:S01]  /*45b40*/  LDL.LU.64 R170, [R1+0xd60] ;  /* 0x000d600001aa7983 */ /* 0x002ee20000300a00 */
        /* <DEDUP_REMOVED lines=22> */
[----:B------:R-:W-:Y:S02]  /*45cb0*/  LOP3.LUT P1, RZ, R16, 0x2000, RZ, 0xc0, !PT ;  /* 0x0000200010ff7812 */ /* 0x000fe4000782c0ff */
[C---:B------:R-:W-:Y:S02]  /*45cc0*/  LOP3.LUT P0, RZ, R23.reuse, 0x4000, RZ, 0xc0, !PT ;  /* 0x0000400017ff7812 */ /* 0x040fe4000780c0ff */
[C---:B------:R-:W-:Y:S02]  /*45cd0*/  LOP3.LUT P6, RZ, R23.reuse, 0x2000, RZ, 0xc0, !PT ;  /* 0x0000200017ff7812 */ /* 0x040fe400078cc0ff */
[C---:B------:R-:W-:Y:S02]  /*45ce0*/  LOP3.LUT P5, RZ, R23.reuse, 0x1000, RZ, 0xc0, !PT ;  /* 0x0000100017ff7812 */ /* 0x040fe400078ac0ff */
[----:B------:R-:W-:-:S05]  /*45cf0*/  LOP3.LUT P4, RZ, R23, 0x800, RZ, 0xc0, !PT ;  /* 0x0000080017ff7812 */ /* 0x000fca000788c0ff */
[----:B------:R-:W-:Y:S01]  /*45d00*/  @P1 STG.E desc[UR10][R250.64], R201 ;  /* 0x000000c9fa001986 */ /* 0x000fe2000c10190a */
[----:B------:R-:W-:Y:S02]  /*45d10*/  LOP3.LUT P1, RZ, R16, 0x1000, RZ, 0xc0, !PT ;  /* 0x0000100010ff7812 */ /* 0x000fe4000782c0ff */
[C---:B------:R-:W-:Y:S02]  /*45d20*/  LOP3.LUT P3, RZ, R23.reuse, 0x400, RZ, 0xc0, !PT ;  /* 0x0000040017ff7812 */ /* 0x040fe4000786c0ff */
[----:B------:R-:W-:-:S09]  /*45d30*/  LOP3.LUT P2, RZ, R23, 0x200, RZ, 0xc0, !PT ;  /* 0x0000020017ff7812 */ /* 0x000fd2000784c0ff */
[----:B------:R-:W-:Y:S04]  /*45d40*/  @P1 STG.E desc[UR10][R244.64], R197 ;  /* 0x000000c5f4001986 */ /* 0x000fe8000c10190a */
[----:B------:R-:W-:Y:S04]  /*45d50*/  @P0 STG.E desc[UR10][R248.64], R202 ;  /* 0x000000caf8000986 */ /* 0x000fe8000c10190a */
[----:B------:R-:W-:Y:S04]  /*45d60*/  @P6 STG.E desc[UR10][R6.64], R198 ;  /* 0x000000c606006986 */ /* 0x000fe8000c10190a */
[----:B------:R-:W-:Y:S04]  /*45d70*/  @P5 STG.E desc[UR10][R24.64], R203 ;  /* 0x000000cb18005986 */ /* 0x000fe8000c10190a */
[----:B------:R-:W-:Y:S04]  /*45d80*/  @P4 STG.E desc[UR10][R26.64], R199 ;  /* 0x000000c71a004986 */ /* 0x000fe8000c10190a */
[----:B------:R-:W-:Y:S04]  /*45d90*/  @P3 STG.E desc[UR10][R168.64], R192 ;  /* 0x000000c0a8003986 */ /* 0x000fe8000c10190a */
[----:B---3--:R1:W-:Y:S04]  /*45da0*/  @P2 STG.E desc[UR10][R170.64], R188 ;  /* 0x000000bcaa002986 */ /* 0x0083e8000c10190a */
[----:B-1----:R-:W2:Y:S01]  /*45db0*/  LDL.LU.64 R170, [R1+0xd58] ;  /* 0x000d580001aa7983 */ /* 0x002ea20000300a00 */
[----:B------:R-:W-:-:S02]  /*45dc0*/  LOP3.LUT P0, RZ, R3, 0x10000, RZ, 0xc0, !PT ;  /* 0x0001000003ff7812 */ /* 0x000fc4000780c0ff */
[----:B------:R-:W-:Y:S01]  /*45dd0*/  LOP3.LUT R20, R20, 0xffdfffff, RZ, 0xc0, !PT ;  /* 0xffdfffff14147812 */ /* 0x000fe200078ec0ff */
[----:B------:R-:W3:Y:S04]  /*45de0*/  LDL.LU.64 R244, [R1+0xd50] ;  /* 0x000d500001f47983 */ /* 0x000ee80000300a00 */
        /* <DEDUP_REMOVED lines=11> */
[----:B------:R-:W-:Y:S01]  /*45ea0*/  LOP3.LUT R20, R20, 0xff7fffff, RZ, 0xc0, !PT ;  /* 0xff7fffff14147812 */ /* 0x000fe200078ec0ff */
[----:B------:R-:W4:Y:S01]  /*45eb0*/  LDL.LU.64 R26, [R1+0xd18] ;  /* 0x000d1800011a7983 */ /* 0x000f220000300a00 */
[----:B------:R-:W-:-:S03]  /*45ec0*/  LOP3.LUT R16, R16, 0xfffffffe, RZ, 0xc0, !PT ;  /* 0xfffffffe10107812 */ /* 0x000fc600078ec0ff */
[----:B------:R-:W4:Y:S01]  /*45ed0*/  LDL.LU.64 R168, [R1+0xd10] ;  /* 0x000d100001a87983 */ /* 0x000f220000300a00 */
[----:B------:R-:W-:-:S03]  /*45ee0*/  LOP3.LUT P1, RZ, R23, 0x100, RZ, 0xc0, !PT ;  /* 0x0000010017ff7812 */ /* 0x000fc6000782c0ff */
[----:B------:R-:W4:Y:S02]  /*45ef0*/  LDL.LU.64 R246, [R1+0xd08] ;  /* 0x000d080001f67983 */ /* 0x000f240000300a00 */
        /* <DEDUP_REMOVED lines=41> */
[----:B--2---:R1:W-:Y:S04]  /*46190*/  @P1 STG.E desc[UR10][R170.64], R193 ;  /* 0x000000c1aa001986 */ /* 0x0043e8000c10190a */
[----:B-1----:R-:W2:Y:S06]  /*461a0*/  LDL.LU.64 R170, [R1+0xd00] ;  /* 0x000d000001aa7983 */ /* 0x002eac0000300a00 */
[----:B------:R-:W-:-:S02]  /*461b0*/  @P0 LOP3.LUT R16, R16, 0x20, RZ, 0xfc, !PT ;  /* 0x0000002010100812 */ /* 0x000fc400078efcff */
        /* <DEDUP_REMOVED lines=21> */
[----:B-1----:R-:W3:Y:S10]  /*46310*/  LDL.LU.64 R244, [R1+0xcf8] ;  /* 0x000cf80001f47983 */ /* 0x002ef40000300a00 */
[----:B----4-:R-:W-:Y:S01]  /*46320*/  @P0 STG.E desc[UR10][R236.64], R194 ;  /* 0x000000c2ec000986 */ /* 0x010fe2000c10190a */
[----:B------:R-:W-:-:S13]  /*46330*/  LOP3.LUT P0, RZ, R16, 0x400, RZ, 0xc0, !PT ;  /* 0x0000040010ff7812 */ /* 0x000fda000780c0ff */
[----:B------:R1:W-:Y:S01]  /*46340*/  @P0 STG.E desc[UR10][R250.64], R190 ;  /* 0x000000befa000986 */ /* 0x0003e2000c10190a */
[----:B------:R-:W-:-:S03]  /*46350*/  LOP3.LUT P0, RZ, R16, 0x200, RZ, 0xc0, !PT ;  /* 0x0000020010ff7812 */ /* 0x000fc6000780c0ff */
[----:B-1----:R-:W4:Y:S10]  /*46360*/  LDL.LU.64 R250, [R1+0xcf0] ;  /* 0x000cf00001fa7983 */ /* 0x002f340000300a00 */
        /* <DEDUP_REMOVED lines=9> */
[----:B------:R-:W-:Y:S01]  /*46400*/  @P0 STG.E desc[UR10][R240.64], R180 ;  /* 0x000000b4f0000986 */ /* 0x000fe2000c10190a */
[----:B------:R-:W-:-:S03]  /*46410*/  LOP3.LUT P0, RZ, R16, 0x20, RZ, 0xc0, !PT ;  /* 0x0000002010ff7812 */ /* 0x000fc6000780c0ff */
[----:B------:R-:W4:Y:S10]  /*46420*/  LDL.LU.64 R238, [R1+0xcd0] ;  /* 0x000cd00001ee7983 */ /* 0x000f340000300a00 */
[----:B------:R1:W-:Y:S04]  /*46430*/  @P0 STG.E desc[UR10][R26.64], R185 ;  /* 0x000000b91a000986 */ /* 0x0003e8000c10190a */
[----:B-1----:R-:W4:Y:S01]  /*46440*/  LDL.LU.64 R26, [R1+0xcc8] ;  /* 0x000cc800011a7983 */ /* 0x002f220000300a00 */
[----:B------:R-:W-:-:S03]  /*46450*/  LOP3.LUT P0, RZ, R16, 0x10, RZ, 0xc0, !PT ;  /* 0x0000001010ff7812 */ /* 0x000fc6000780c0ff */
[----:B------:R-:W4:Y:S10]  /*46460*/  LDL.LU.64 R242, [R1+0xcc0] ;  /* 0x000cc00001f27983 */ /* 0x000f340000300a00 */
[----:B------:R1:W-:Y:S01]  /*46470*/  @P0 STG.E desc[UR10][R168.64], R181 ;  /* 0x000000b5a8000986 */ /* 0x0003e2000c10190a */
[----:B------:R-:W-:-:S03]  /*46480*/  LOP3.LUT P0, RZ, R16, 0x8, RZ, 0xc0, !PT ;  /* 0x0000000810ff7812 */ /* 0x000fc6000780c0ff */
[----:B-1----:R-:W4:Y:S10]  /*46490*/  LDL.LU.64 R168, [R1+0xcb8] ;  /* 0x000cb80001a87983 */ /* 0x002f340000300a00 */
[----:B------:R-:W-:Y:S01]  /*464a0*/  @P0 STG.E desc[UR10][R246.64], R186 ;  /* 0x000000baf6000986 */ /* 0x000fe2000c10190a */
[----:B------:R-:W-:-:S03]  /*464b0*/  LOP3.LUT P0, RZ, R16, 0x4, RZ, 0xc0, !PT ;  /* 0x0000000410ff7812 */ /* 0x000fc6000780c0ff */
[----:B------:R-:W4:Y:S10]  /*464c0*/  LDL.LU.64 R236, [R1+0xcb0] ;  /* 0x000cb00001ec7983 */ /* 0x000f340000300a00 */
[----:B--2---:R1:W-:Y:S04]  /*464d0*/  @P0 STG.E desc[UR10][R170.64], R182 ;  /* 0x000000b6aa000986 */ /* 0x0043e8000c10190a */
[----:B-1----:R-:W2:Y:S01]  /*464e0*/  LDL.LU.64 R170, [R1+0xca8] ;  /* 0x000ca80001aa7983 */ /* 0x002ea20000300a00 */
[----:B------:R-:W-:-:S03]  /*464f0*/  LOP3.LUT P0, RZ, R16, 0x2, RZ, 0xc0, !PT ;  /* 0x0000000210ff7812 */ /* 0x000fc6000780c0ff */
[----:B------:R-:W2:Y:S10]  /*46500*/  LDL.LU.64 R240, [R1+0xca0] ;  /* 0x000ca00001f07983 */ /* 0x000eb40000300a00 */
[----:B---3--:R1:W-:Y:S01]  /*46510*/  @P0 STG.E desc[UR10][R244.64], R187 ;  /* 0x000000bbf4000986 */ /* 0x0083e2000c10190a */
[----:B------:R-:W-:-:S03]  /*46520*/  LOP3.LUT P0, RZ, R16, 0x1, RZ, 0xc0, !PT ;  /* 0x0000000110ff7812 */ /* 0x000fc6000780c0ff */
[----:B-1----:R-:W3:Y:S04]  /*46530*/  LDL.LU.64 R244, [R1+0xc98] ;  /* 0x000c980001f47983 */ /* 0x002ee80000300a00 */
[----:B------:R-:W3:Y:S06]  /*46540*/  LDL.LU.64 R246, [R1+0xc90] ;  /* 0x000c900001f67983 */ /* 0x000eec0000300a00 */
[----:B----4-:R-:W-:Y:S01]  /*46550*/  @P0 STG.E desc[UR10][R250.64], R183 ;  /* 0x000000b7fa000986 */ /* 0x010fe2000c10190a */
[----:B------:R-:W-:-:S13]  /*46560*/  LOP3.LUT P0, RZ, R20, 0x80000000, RZ, 0xc0, !PT ;  /* 0x8000000014ff7812 */ /* 0x000fda000780c0ff */
[----:B------:R1:W-:Y:S01]  /*46570*/  @P0 STG.E desc[UR10][R248.64], R176 ;  /* 0x000000b0f8000986 */ /* 0x0003e2000c10190a */
[----:B------:R-:W-:-:S03]  /*46580*/  LOP3.LUT P0, RZ, R20, 0x40000000, RZ, 0xc0, !PT ;  /* 0x4000000014ff7812 */ /* 0x000fc6000780c0ff */
[----:B-1----:R-:W4:Y:S10]  /*46590*/  LDL.LU.64 R248, [R1+0xc88] ;  /* 0x000c880001f87983 */ /* 0x002f340000300a00 */
[----:B------:R1:W-:Y:S01]  /*465a0*/  @P0 STG.E desc[UR10][R6.64], R172 ;  /* 0x000000ac06000986 */ /* 0x0003e2000c10190a */
[----:B------:R-:W-:-:S03]  /*465b0*/  LOP3.LUT P0, RZ, R20, 0x20000000, RZ, 0xc0, !PT ;  /* 0x2000000014ff7812 */ /* 0x000fc6000780c0ff */
[----:B------:R-:W4:Y:S04]  /*465c0*/  LDL.LU.64 R250, [R1+0xc80] ;  /* 0x000c800001fa7983 */ /* 0x000f280000300a00 */
[----:B-1----:R-:W4:Y:S06]  /*465d0*/  LDL.LU.64 R6, [R1+0xc78] ;  /* 0x000c780001067983 */ /* 0x002f2c0000300a00 */
[----:B------:R1:W-:Y:S01]  /*465e0*/  @P0 STG.E desc[UR10][R24.64], R177 ;  /* 0x000000b118000986 */ /* 0x0003e2000c10190a */
[----:B------:R-:W-:-:S03]  /*465f0*/  LOP3.LUT P0, RZ, R20, 0x10000000, RZ, 0xc0, !PT ;  /* 0x1000000014ff7812 */ /* 0x000fc6000780c0ff */
[----:B-1----:R-:W4:Y:S10]  /*46600*/  LDL.LU.64 R24, [R1+0xb80] ;  /* 0x000b800001187983 */ /* 0x002f340000300a00 */
[----:B------:R-:W-:Y:S01]  /*46610*/  @P0 STG.E desc[UR10][R238.64], R173 ;  /* 0x000000adee000986 */ /* 0x000fe2000c10190a */
[----:B------:R-:W-:-:S13]  /*46620*/  LOP3.LUT P0, RZ, R20, 0x8000000, RZ, 0xc0, !PT ;  /* 0x0800000014ff7812 */ /* 0x000fda000780c0ff */
        /* <DEDUP_REMOVED lines=10> */
[----:B--2---:R1:W-:Y:S04]  /*466d0*/  @P0 STG.E desc[UR10][R170.64], R12 ;  /* 0x0000000caa000986 */ /* 0x0043e8000c10190a */
[----:B-1----:R-:W2:Y:S01]  /*466e0*/  LDL.LU.64 R170, [R1+0xc68] ;  /* 0x000c680001aa7983 */ /* 0x002ea20000300a00 */
[----:B------:R-:W-:Y:S02]  /*466f0*/  LOP3.LUT P0, RZ, R20, 0x400000, RZ, 0xc0, !PT ;  /* 0x0040000014ff7812 */ /* 0x000fe4000780c0ff */
[C---:B------:R-:W-:Y:S02]  /*46700*/  LOP3.LUT P2, RZ, R3.reuse, 0x8000, RZ, 0xc0, !PT ;  /* 0x0000800003ff7812 */ /* 0x040fe4000784c0ff */
[----:B------:R-:W-:-:S09]  /*46710*/  LOP3.LUT P3, RZ, R3, 0x4000, RZ, 0xc0, !PT ;  /* 0x0000400003ff7812 */ /* 0x000fd2000786c0ff */
[----:B------:R-:W-:Y:S01]  /*46720*/  @P0 STG.E desc[UR10][R240.64], R8 ;  /* 0x00000008f0000986 */ /* 0x000fe2000c10190a */
[----:B------:R-:W-:Y:S02]  /*46730*/  LOP3.LUT P0, RZ, R20, 0x200000, RZ, 0xc0, !PT ;  /* 0x0020000014ff7812 */ /* 0x000fe4000780c0ff */
[C---:B------:R-:W-:Y:S02]  /*46740*/  LOP3.LUT P4, RZ, R3.reuse, 0x2000, RZ, 0xc0, !PT ;  /* 0x0000200003ff7812 */ /* 0x040fe4000788c0ff */
[C---:B------:R-:W-:Y:S02]  /*46750*/  LOP3.LUT P5, RZ, R3.reuse, 0x1000, RZ, 0xc0, !PT ;  /* 0x0000100003ff7812 */ /* 0x040fe400078ac0ff */
[C---:B------:R-:W-:Y:S02]  /*46760*/  LOP3.LUT P6, RZ, R3.reuse, 0x800, RZ, 0xc0, !PT ;  /* 0x0000080003ff7812 */ /* 0x040fe400078cc0ff */
[----:B------:R-:W-:-:S05]  /*46770*/  LOP3.LUT P1, RZ, R3, 0x400, RZ, 0xc0, !PT ;  /* 0x0000040003ff7812 */ /* 0x000fca000782c0ff */
[----:B---3--:R1:W-:Y:S04]  /*46780*/  @P0 STG.E desc[UR10][R244.64], R13 ;  /* 0x0000000df4000986 */ /* 0x0083e8000c10190a */
[----:B------:R-:W-:Y:S04]  /*46790*/  @P2 STG.E desc[UR10][R246.64], R9 ;  /* 0x00000009f6002986 */ /* 0x000fe8000c10190a */
[----:B-1----:R-:W3:Y:S01]  /*467a0*/  LDL.LU.64 R244, [R1+0xb70] ;  /* 0x000b700001f47983 */ /* 0x002ee20000300a00 */
[----:B------:R-:W-:-:S03]  /*467b0*/  LOP3.LUT P2, RZ, R20, 0x80000, RZ, 0xc0, !PT ;  /* 0x0008000014ff7812 */ /* 0x000fc6000784c0ff */
[----:B----4-:R1:W-:Y:S01]  /*467c0*/  @P3 STG.E desc[UR10][R248.64], R14 ;  /* 0x0000000ef8003986 */ /* 0x0103e2000c10190a */
[----:B------:R-:W-:-:S03]  /*467d0*/  LOP3.LUT P3, RZ, R20, 0x40000, RZ, 0xc0, !PT ;  /* 0x0004000014ff7812 */ /* 0x000fc6000786c0ff */
[----:B------:R-:W-:Y:S04]  /*467e0*/  @P4 STG.E desc[UR10][R250.64], R10 ;  /* 0x0000000afa004986 */ /* 0x000fe8000c10190a */
[----:B-1----:R-:W4:Y:S04]  /*467f0*/  LDL.LU.64 R248, [R1+0xc60] ;  /* 0x000c600001f87983 */ /* 0x002f280000300a00 */
[----:B------:R1:W-:Y:S04]  /*46800*/  @P5 STG.E desc[UR10][R6.64], R15 ;  /* 0x0000000f06005986 */ /* 0x0003e8000c10190a */
[----:B-1----:R-:W4:Y:S04]  /*46810*/  LDL.LU.64 R6, [R1+0xb68] ;  /* 0x000b680001067983 */ /* 0x002f280000300a00 */
[----:B------:R1:W-:Y:S01]  /*46820*/  @P6 STG.E desc[UR10][R24.64], R11 ;  /* 0x0000000b18006986 */ /* 0x0003e2000c10190a */
[----:B------:R-:W-:Y:S01]  /*46830*/  VIADD R2, R4, 0x1f3 ;  /* 0x000001f304027836 */ /* 0x000fe20000000000 */
[----:B------:R-:W-:-:S02]  /*46840*/  LOP3.LUT P0, RZ, R20, 0x100000, RZ, 0xc0, !PT ;  /* 0x0010000014ff7812 */ /* 0x000fc4000780c0ff */
[----:B------:R-:W-:Y:S01]  /*46850*/  LOP3.LUT P4, RZ, R20, 0x20000, RZ, 0xc0, !PT ;  /* 0x0002000014ff7812 */ /* 0x000fe2000788c0ff */
[----:B------:R-:W-:Y:S01]  /*46860*/  VIADD R3, R4, 0x1f4 ;  /* 0x000001f404037836 */ /* 0x000fe20000000000 */
[----:B------:R-:W-:Y:S01]  /*46870*/  LOP3.LUT P5, RZ, R20, 0x10000, RZ, 0xc0, !PT ;  /* 0x0001000014ff7812 */ /* 0x000fe200078ac0ff */
[----:B------:R-:W4:Y:S04]  /*46880*/  LDS.128 R8, [R0] ;  /* 0x0000000000087984 */ /* 0x000f280000000c00 */
[----:B-1----:R-:W4:Y:S04]  /*46890*/  LDL.LU.64 R24, [R1+0xc58] ;  /* 0x000c580001187983 */ /* 0x002f280000300a00 */
[----:B------:R1:W-:Y:S04]  /*468a0*/  @P1 STG.E desc[UR10][R26.64], R32 ;  /* 0x000000201a001986 */ /* 0x0003e8000c10190a */
[----:B-1----:R-:W4:Y:S04]  /*468b0*/  LDL.LU.64 R26, [R1+0xb60] ;  /* 0x000b6000011a7983 */ /* 0x002f280000300a00 */
[----:B------:R1:W-:Y:S04]  /*468c0*/  @P2 STG.E desc[UR10][R168.64], R28 ;  /* 0x0000001ca8002986 */ /* 0x0003e8000c10190a */
[----:B-1----:R-:W4:Y:S04]  /*468d0*/  LDL.LU.64 R168, [R1+0xc50] ;  /* 0x000c500001a87983 */ /* 0x002f280000300a00 */
[----:B--2---:R1:W-:Y:S04]  /*468e0*/  @P3 STG.E desc[UR10][R170.64], R33 ;  /* 0x00000021aa003986 */ /* 0x0043e8000c10190a */
[----:B-1----:R-:W2:Y:S01]  /*468f0*/  LDL.LU.64 R170, [R1+0xb58] ;  /* 0x000b580001aa7983 */ /* 0x002ea20000300a00 */
[----:B------:R-:W-:Y:S01]  /*46900*/  ISETP.LT.AND P1, PT, R2, UR4, !P0 ;  /* 0x0000000402007c0c */ /* 0x000fe2000c721270 */
[----:B------:R-:W-:Y:S01]  /*46910*/  VIADD R2, R4, 0x177 ;  /* 0x0000017704027836 */ /* 0x000fe20000000000 */
[----:B------:R-:W-:-:S04]  /*46920*/  LOP3.LUT P6, RZ, R20, 0x8000, RZ, 0xc0, !PT ;  /* 0x0000800014ff7812 */ /* 0x000fc800078cc0ff */
[----:B------:R-:W-:Y:S01]  /*46930*/  ISETP.LT.AND P3, PT, R2, UR5, !P0 ;  /* 0x0000000502007c0c */ /* 0x000fe2000c761270 */
[----:B------:R-:W-:Y:S01]  /*46940*/  VIADD R2, R4, 0x176 ;  /* 0x0000017604027836 */ /* 0x000fe20000000000 */
[----:B------:R-:W-:Y:S01]  /*46950*/  ULDC UR5, c[0x0][0x22c] ;  /* 0x00008b0000057ab9 */ /* 0x000fe20000000800 */
[----:B---3--:R1:W-:Y:S03]  /*46960*/  @P4 STG.E desc[UR10][R244.64], R29 ;  /* 0x0000001df4004986 */ /* 0x0083e6000c10190a */
[----:B------:R-:W-:Y:S01]  /*46970*/  ISETP.LT.AND P4, PT, R2, UR5, !P0 ;  /* 0x0000000502007c0c */ /* 0x000fe2000c781270 */
[----:B------:R-:W-:Y:S01]  /*46980*/  VIADD R2, R4, 0x178 ;  /* 0x0000017804027836 */ /* 0x000fe20000000000 */
[----:B------:R-:W-:Y:S01]  /*46990*/  ULDC UR5, c[0x0][0x22c] ;  /* 0x00008b0000057ab9 */ /* 0x000fe20000000800 */
[----:B-1----:R-:W3:Y:S04]  /*469a0*/  LDL.LU.64 R244, [R1+0xc48] ;  /* 0x000c480001f47983 */ /* 0x002ee80000300a00 */
[----:B----4-:R1:W-:Y:S01]  /*469b0*/  @P5 STG.E desc[UR10][R248.64], R34 ;  /* 0x00000022f8005986 */ /* 0x0103e2000c10190a */
[----:B------:R-:W-:Y:S01]  /*469c0*/  ISETP.LT.AND P5, PT, R2, UR5, !P0 ;  /* 0x0000000502007c0c */ /* 0x000fe2000c7a1270 */
[----:B------:R-:W-:Y:S01]  /*469d0*/  VIADD R2, R4, 0x179 ;  /* 0x0000017904027836 */ /* 0x000fe20000000000 */
[----:B------:R-:W-:Y:S01]  /*469e0*/  ULDC UR5, c[0x0][0x22c] ;  /* 0x00008b0000057ab9 */ /* 0x000fe20000000800 */
[----:B-1----:R-:W4:Y:S04]  /*469f0*/  LDL.LU.64 R248, [R1+0xb50] ;  /* 0x000b500001f87983 */ /* 0x002f280000300a00 */
[----:B------:R1:W-:Y:S01]  /*46a00*/  @P6 STG.E desc[UR10][R6.64], R30 ;  /* 0x0000001e06006986 */ /* 0x0003e2000c10190a */
[----:B------:R-:W-:-:S03]  /*46a10*/  ISETP.LT.AND P6, PT, R2, UR5, !P0 ;  /* 0x0000000502007c0c */ /* 0x000fc6000c7c1270 */
[----:B-1----:R-:W4:Y:S04]  /*46a20*/  LDL.LU.64 R6, [R1+0xc40] ;  /* 0x000c400001067983 */ /* 0x002f280000300a00 */
[----:B------:R1:W-:Y:S01]  /*46a30*/  @P4 STG.E desc[UR10][R24.64], R35 ;  /* 0x0000002318004986 */ /* 0x0003e2000c10190a */
[----:B------:R-:W-:Y:S01]  /*46a40*/  VIADD R2, R4, 0x17a ;  /* 0x0000017a04027836 */ /* 0x000fe20000000000 */
[----:B------:R-:W-:Y:S02]  /*46a50*/  ULDC UR5, c[0x0][0x22c] ;  /* 0x00008b0000057ab9 */ /* 0x000fe40000000800 */
        /* <DEDUP_REMOVED lines=9> */
[----:B------:R-:W-:-:S04]  /*46af0*/  ULDC UR5, c[0x0][0x22c] ;  /* 0x00008b0000057ab9 */ /* 0x000fc80000000800 */
        /* <DEDUP_REMOVED lines=559> */
[----:B------:R-:W-:Y:S01]  /*48df0*/  ULDC UR5, c[0x0][0x22c] ;  /* 0x00008b0000057ab9 */ /* 0x000fe20000000800 */
[----:B------:R-:W2:Y:S03]  /*48e00*/  LDL.LU.64 R232, [R1+0x850] ;  /* 0x0008500001e87983 */ /* 0x000ea60000300a00 */
        /* <DEDUP_REMOVED lines=11> */
[----:B------:R-:W2:Y:S04]  /*48ec0*/  LDL.LU.64 R236, [R1+0x838] ;  /* 0x0008380001ec7983 */ /* 0x000ea80000300a00 */
[----:B------:R-:W2:Y:S04]  /*48ed0*/  LDL.LU.64 R240, [R1+0x830] ;  /* 0x0008300001f07983 */ /* 0x000ea80000300a00 */
[----:B------:R-:W2:Y:S04]  /*48ee0*/  LDL.LU.64 R246, [R1+0x828] ;  /* 0x0008280001f67983 */ /* 0x000ea80000300a00 */
[----:B------:R-:W2:Y:S04]  /*48ef0*/  LDL.LU.64 R250, [R1+0x820] ;  /* 0x0008200001fa7983 */ /* 0x000ea80000300a00 */
[----:B---3--:R1:W-:Y:S01]  /*48f00*/  @P4 STG.E desc[UR10][R244.64], R157 ;  /* 0x0000009df4004986 */ /* 0x0083e2000c10190a */
        /* <DEDUP_REMOVED lines=23> */
[C---:B------:R-:W-:Y:S01]  /*49080*/  VIADD R2, R4.reuse, 0x1f2 ;  /* 0x000001f204027836 */ /* 0x040fe20000000000 */
[----:B------:R-:W-:Y:S01]  /*49090*/  ISETP.LT.AND P2, PT, R3, UR4, !P0 ;  /* 0x0000000403007c0c */ /* 0x000fe2000c741270 */
[----:B------:R-:W-:Y:S01]  /*490a0*/  VIADD R3, R4, 0x1f5 ;  /* 0x000001f504037836 */ /* 0x000fe20000000000 */
[----:B------:R-:W-:-:S02]  /*490b0*/  ULDC UR5, c[0x0][0x22c] ;  /* 0x00008b0000057ab9 */ /* 0x000fc40000000800 */
[----:B------:R-:W-:Y:S02]  /*490c0*/  ISETP.LT.AND P4, PT, R2, UR5, !P0 ;  /* 0x0000000502007c0c */ /* 0x000fe4000c781270 */
[----:B------:R-:W-:Y:S01]  /*490d0*/  ISETP.LT.AND P3, PT, R3, UR4, !P0 ;  /* 0x0000000403007c0c */ /* 0x000fe2000c761270 */
[C---:B------:R-:W-:Y:S02]  /*490e0*/  VIADD R3, R4.reuse, 0x1f6 ;  /* 0x000001f604037836 */ /* 0x040fe40000000000 */
[C---:B------:R-:W-:Y:S02]  /*490f0*/  VIADD R2, R4.reuse, 0x1f7 ;  /* 0x000001f704027836 */ /* 0x040fe40000000000 */
[----:B------:R1:W-:Y:S01]  /*49100*/  @P6 STG.E desc[UR10][R232.64], R148 ;  /* 0x00000094e8006986 */ /* 0x0003e2000c10190a */
[----:B------:R-:W-:Y:S01]  /*49110*/  ISETP.LT.AND P5, PT, R3, UR4, !P0 ;  /* 0x0000000403007c0c */ /* 0x000fe2000c7a1270 */
[----:B------:R-:W-:Y:S01]  /*49120*/  VIADD R3, R4, 0x1f8 ;  /* 0x000001f804037836 */ /* 0x000fe20000000000 */
[----:B------:R-:W-:Y:S01]  /*49130*/  ISETP.LT.AND P6, PT, R2, UR4, !P0 ;  /* 0x0000000402007c0c */ /* 0x000fe2000c7c1270 */
[----:B------:R-:W-:-:S02]  /*49140*/  VIADD R2, R4, 0x1f9 ;  /* 0x000001f904027836 */ /* 0x000fc40000000000 */
[----:B------:R-:W-:Y:S01]  /*49150*/  VIADD R0, R4, 0x1fb ;  /* 0x000001fb04007836 */ /* 0x000fe20000000000 */
[----:B------:R1:W-:Y:S01]  /*49160*/  @P4 STG.E desc[UR10][R238.64], R161 ;  /* 0x000000a1ee004986 */ /* 0x0003e2000c10190a */
[----:B------:R-:W-:-:S03]  /*49170*/  ISETP.LT.AND P4, PT, R3, UR4, !P0 ;  /* 0x0000000403007c0c */ /* 0x000fc6000c781270 */
[----:B------:R1:W-:Y:S01]  /*49180*/  @P1 STG.E desc[UR10][R242.64], R149 ;  /* 0x00000095f2001986 */ /* 0x0003e2000c10190a */
[----:B------:R-:W-:Y:S01]  /*49190*/  ISETP.LT.AND P1, PT, R2, UR4, !P0 ;  /* 0x0000000402007c0c */ /* 0x000fe2000c721270 */
[----:B------:R-:W-:Y:S02]  /*491a0*/  VIADD R2, R4, 0x1fa ;  /* 0x000001fa04027836 */ /* 0x000fe40000000000 */
[----:B------:R1:W-:Y:S04]  /*491b0*/  @P2 STG.E desc[UR10][R236.64], R162 ;  /* 0x000000a2ec002986 */ /* 0x0003e8000c10190a */
[----:B------:R1:W-:Y:S01]  /*491c0*/  @P3 STG.E desc[UR10][R240.64], R150 ;  /* 0x00000096f0003986 */ /* 0x0003e2000c10190a */
[----:B------:R-:W-:Y:S01]  /*491d0*/  ISETP.LT.AND P3, PT, R0, UR4, !P0 ;  /* 0x0000000400007c0c */ /* 0x000fe2000c761270 */
[----:B------:R-:W-:Y:S01]  /*491e0*/  VIADD R0, R4, 0x1fd ;  /* 0x000001fd04007836 */ /* 0x000fe20000000000 */
[----:B------:R-:W-:Y:S01]  /*491f0*/  ISETP.LT.AND P2, PT, R2, UR4, !P0 ;  /* 0x0000000402007c0c */ /* 0x000fe2000c741270 */
[----:B------:R1:W-:Y:S01]  /*49200*/  @P5 STG.E desc[UR10][R246.64], R163 ;  /* 0x000000a3f6005986 */ /* 0x0003e2000c10190a */
[----:B------:R-:W-:-:S03]  /*49210*/  VIADD R2, R4, 0x1fc ;  /* 0x000001fc04027836 */ /* 0x000fc60000000000 */
[----:B------:R1:W-:Y:S01]  /*49220*/  @P6 STG.E desc[UR10][R250.64], R151 ;  /* 0x00000097fa006986 */ /* 0x0003e2000c10190a */
[----:B------:R-:W-:Y:S01]  /*49230*/  ISETP.LT.AND P6, PT, R0, UR4, !P0 ;  /* 0x0000000400007c0c */ /* 0x000fe2000c7c1270 */
[C---:B------:R-:W-:Y:S02]  /*49240*/  VIADD R0, R4.reuse, 0x1fe ;  /* 0x000001fe04007836 */ /* 0x040fe40000000000 */
[----:B------:R-:W-:Y:S01]  /*49250*/  VIADD R4, R4, 0x1ff ;  /* 0x000001ff04047836 */ /* 0x000fe20000000000 */
[----:B------:R-:W-:Y:S01]  /*49260*/  ISETP.LT.AND P5, PT, R2, UR4, !P0 ;  /* 0x0000000402007c0c */ /* 0x000fe2000c7a1270 */
[----:B---3--:R1:W-:Y:S01]  /*49270*/  @P4 STG.E desc[UR10][R244.64], R164 ;  /* 0x000000a4f4004986 */ /* 0x0083e2000c10190a */
[----:B------:R-:W-:Y:S02]  /*49280*/  ISETP.LT.AND P4, PT, R0, UR4, !P0 ;  /* 0x0000000400007c0c */ /* 0x000fe4000c781270 */
[----:B------:R-:W-:Y:S01]  /*49290*/  ISETP.LT.AND P0, PT, R4, UR4, !P0 ;  /* 0x0000000404007c0c */ /* 0x000fe2000c701270 */
[----:B----4-:R1:W-:Y:S04]  /*492a0*/  @P1 STG.E desc[UR10][R248.64], R8 ;  /* 0x00000008f8001986 */ /* 0x0103e8000c10190a */
[----:B------:R1:W-:Y:S04]  /*492b0*/  @P2 STG.E desc[UR10][R6.64], R165 ;  /* 0x000000a506002986 */ /* 0x0003e8000c10190a */
[----:B------:R1:W-:Y:S04]  /*492c0*/  @P3 STG.E desc[UR10][R24.64], R9 ;  /* 0x0000000918003986 */ /* 0x0003e8000c10190a */
[----:B------:R1:W-:Y:S04]  /*492d0*/  @P5 STG.E desc[UR10][R26.64], R166 ;  /* 0x000000a61a005986 */ /* 0x0003e8000c10190a */
[----:B------:R1:W-:Y:S04]  /*492e0*/  @P6 STG.E desc[UR10][R168.64], R10 ;  /* 0x0000000aa8006986 */ /* 0x0003e8000c10190a */
[----:B--2---:R1:W-:Y:S01]  /*492f0*/  @P4 STG.E desc[UR10][R170.64], R167 ;  /* 0x000000a7aa004986 */ /* 0x0043e2000c10190a */
[----:B------:R-:W-:Y:S05]  /*49300*/  @!P0 EXIT ;  /* 0x000000000000894d */ /* 0x000fea0003800000 */
[----:B-1----:R-:W2:Y:S04]  /*49310*/  LDL.LU.64 R170, [R1+0x800] ;  /* 0x0008000001aa7983 */ /* 0x002ea80000300a00 */
[----:B--2---:R-:W-:Y:S01]  /*49320*/  STG.E desc[UR10][R170.64], R11 ;  /* 0x0000000baa007986 */ /* 0x004fe2000c10190a */
[----:B------:R-:W-:Y:S05]  /*49330*/  EXIT ;  /* 0x000000000000794d */ /* 0x000fea0003800000 */
.L_x_2:
[----:B------:R-:W-:-:S00]  /*49340*/  BRA `(.L_x_2) ;  /* 0xfffffffc00fc7947 */ /* 0x000fc0000383ffff */
[----:B------:R-:W-:-:S00]  /*49350*/  NOP ;  /* 0x0000000000007918 */ /* 0x000fc00000000000 */
        /* <DEDUP_REMOVED lines=10> */
.L_x_3:


//--------------------- .nv.shared.matmul_kernel  --------------------------
	.section	.nv.shared.matmul_kernel,"aw",@nobits
	.sectionflags	@""
	.align	16
	.zero		1024


//--------------------- .nv.shared.reserved.0     --------------------------
	.section	.nv.shared.reserved.0,"aw",@nobits
	.weak		__nv_reservedSMEM_offset_0_alias
	.size		__nv_reservedSMEM_offset_0_alias, 0, 0
	.other		__nv_reservedSMEM_offset_0_alias,@"STO_CUDA_RESERVED_SHARED STV_DEFAULT"
__nv_reservedSMEM_offset_0_alias:
	.zero		0


//--------------------- .nv.constant0.matmul_kernel --------------------------
	.section	.nv.constant0.matmul_kernel,"a",@progbits
	.sectionflags	@""
	.align	4
.nv.constant0.matmul_kernel:
	.zero		608


//--------------------- SYMBOLS --------------------------

	.type		.nv.reservedSmem.offset0,@object
	.size		.nv.reservedSmem.offset0,0x4
